	.target	sm_100a

	.elftype	@"ET_EXEC"


//--------------------- .note.nv.tkinfo           --------------------------
	.section	.note.nv.tkinfo,"",@"SHT_NOTE"
	.sectionflags	@"SHF_NOTE_NV_TKINFO"
	.tkinfo
        /*0018*/ 	.word	0x00000002
        /*0030*/ 	.string	""
        /*0030*/ 	.string	"ptxas"
        /*0030*/ 	.string	"Cuda compilation tools, release 13.0, V13.0.88"
        /*0030*/ 	.string	"Build cuda_13.0.r13.0/compiler.36424714_0"
        /*0030*/ 	.string	"-arch sm_100a -m 64 "



//--------------------- .note.nv.cuinfo           --------------------------
	.section	.note.nv.cuinfo,"",@"SHT_NOTE"
	.sectionflags	@"SHF_NOTE_NV_CUINFO"
        /*0018*/ 	.short	0x0002
        /*001a*/ 	.short	0x0064
        /*001c*/ 	.short	0x0082
	.zero		2


//--------------------- .nv.info                  --------------------------
	.section	.nv.info,"",@"SHT_CUDA_INFO"
	.align	4


	//----- nvinfo : EIATTR_REGCOUNT
	.align		4
        /*0000*/ 	.byte	0x04, 0x2f
        /*0002*/ 	.short	(.L_19 - .L_18)
	.align		4
.L_18:
        /*0004*/ 	.word	index@(_ZN7cutlass13device_kernelINS_4gemm6kernel13GemmUniversalIN4cute5tupleIJiiiiEEENS1_10collective13CollectiveMmaINS1_35MainloopSm100TmaUmmaWarpSpecializedILi5ELi2ELi2ENS5_IJNS4_1CILi4EEENSA_ILi2EEENSA_ILi1EEEEEEEENS5_IJNSA_ILi256EEESG_NSA_ILi32EEEEEENS_10tfloat32_tENS5_IJlSD_lEEESJ_SK_NS4_8TiledMMAINS4_8MMA_AtomIJNS4_23SM100_MMA_TF32_2x1SM_SSISJ_SJ_fLi256ELi256ELNS4_4UMMA5MajorE0ELSP_0ELNSO_7ScaleInE0ELSQ_0EEEEEENS4_6LayoutINS5_IJSD_SD_SD_EEENS5_IJNSA_ILi0EEESV_SV_EEEEENS5_IJNS4_10UnderscoreESY_SY_EEEEENS4_28SM100_TMA_2SM_LOAD_MULTICASTENS4_14ComposedLayoutINS4_7SwizzleILi3ELi4ELi3EEENS4_18smem_ptr_flag_bitsILi32EEENST_INS5_IJNSA_ILi8EEESH_EEENS5_IJSH_SD_EEEEEEEvNS4_8identityES11_S1B_vS1C_EENS_8epilogue10collective18CollectiveEpilogueINS1E_23Sm100TmaWarpSpecializedILi4ELi2ELi32ELb1ELb0EEEJNS5_IJNSA_ILi128EEESG_SH_EEENS5_IJNST_IS1J_SD_EENST_ISH_SD_EEEEESJ_SK_SJ_SK_NS1E_6fusion15FusionCallbacksIS1I_NS1O_17LinearCombinationISJ_fSJ_fLNS_15FloatRoundStyleE2EEES1K_S1N_JEEENS4_5SM1004TMEM4LOAD26SM100_TMEM_LOAD_32dp32b32xENS4_13SM90_TMA_LOADES1B_NS4_39AutoVectorizingCopyWithAssumedAlignmentILi128EEENS4_14SM90_TMA_STOREES1B_S20_S20_EEEvvEEEEvNT_6ParamsE)
        /*0008*/ 	.word	0x00000080


	//----- nvinfo : EIATTR_FRAME_SIZE
	.align		4
.L_19:
        /*000c*/ 	.byte	0x04, 0x11
        /*000e*/ 	.short	(.L_21 - .L_20)
	.align		4
.L_20:
        /*0010*/ 	.word	index@($__internal_2_$__cuda_sm10x_tcgen05_guardrail_trap_unallocated_columns_being_dealloced)
        /*0014*/ 	.word	0x00000000


	//----- nvinfo : EIATTR_FRAME_SIZE
	.align		4
.L_21:
        /*0018*/ 	.byte	0x04, 0x11
        /*001a*/ 	.short	(.L_23 - .L_22)
	.align		4
.L_22:
        /*001c*/ 	.word	index@($__internal_1_$__cuda_sm10x_tcgen05_guardrail_trap_phase_invalid_during_alloc)
        /*0020*/ 	.word	0x00000000


	//----- nvinfo : EIATTR_FRAME_SIZE
	.align		4
.L_23:
        /*0024*/ 	.byte	0x04, 0x11
        /*0026*/ 	.short	(.L_25 - .L_24)
	.align		4
.L_24:
        /*0028*/ 	.word	index@($__internal_0_$__cuda_sm10x_tcgen05_guardrail_trap_col_being_dealloced_not_returned_by_alloc)
        /*002c*/ 	.word	0x00000000


	//----- nvinfo : EIATTR_FRAME_SIZE
	.align		4
.L_25:
        /*0030*/ 	.byte	0x04, 0x11
        /*0032*/ 	.short	(.L_27 - .L_26)
	.align		4
.L_26:
        /*0034*/ 	.word	index@(_ZN7cutlass13device_kernelINS_4gemm6kernel13GemmUniversalIN4cute5tupleIJiiiiEEENS1_10collective13CollectiveMmaINS1_35MainloopSm100TmaUmmaWarpSpecializedILi5ELi2ELi2ENS5_IJNS4_1CILi4EEENSA_ILi2EEENSA_ILi1EEEEEEEENS5_IJNSA_ILi256EEESG_NSA_ILi32EEEEEENS_10tfloat32_tENS5_IJlSD_lEEESJ_SK_NS4_8TiledMMAINS4_8MMA_AtomIJNS4_23SM100_MMA_TF32_2x1SM_SSISJ_SJ_fLi256ELi256ELNS4_4UMMA5MajorE0ELSP_0ELNSO_7ScaleInE0ELSQ_0EEEEEENS4_6LayoutINS5_IJSD_SD_SD_EEENS5_IJNSA_ILi0EEESV_SV_EEEEENS5_IJNS4_10UnderscoreESY_SY_EEEEENS4_28SM100_TMA_2SM_LOAD_MULTICASTENS4_14ComposedLayoutINS4_7SwizzleILi3ELi4ELi3EEENS4_18smem_ptr_flag_bitsILi32EEENST_INS5_IJNSA_ILi8EEESH_EEENS5_IJSH_SD_EEEEEEEvNS4_8identityES11_S1B_vS1C_EENS_8epilogue10collective18CollectiveEpilogueINS1E_23Sm100TmaWarpSpecializedILi4ELi2ELi32ELb1ELb0EEEJNS5_IJNSA_ILi128EEESG_SH_EEENS5_IJNST_IS1J_SD_EENST_ISH_SD_EEEEESJ_SK_SJ_SK_NS1E_6fusion15FusionCallbacksIS1I_NS1O_17LinearCombinationISJ_fSJ_fLNS_15FloatRoundStyleE2EEES1K_S1N_JEEENS4_5SM1004TMEM4LOAD26SM100_TMEM_LOAD_32dp32b32xENS4_13SM90_TMA_LOADES1B_NS4_39AutoVectorizingCopyWithAssumedAlignmentILi128EEENS4_14SM90_TMA_STOREES1B_S20_S20_EEEvvEEEEvNT_6ParamsE)
        /*0038*/ 	.word	0x00000000


	//----- nvinfo : EIATTR_MIN_STACK_SIZE
	.align		4
.L_27:
        /*003c*/ 	.byte	0x04, 0x12
        /*003e*/ 	.short	(.L_29 - .L_28)
	.align		4
.L_28:
        /*0040*/ 	.word	index@(_ZN7cutlass13device_kernelINS_4gemm6kernel13GemmUniversalIN4cute5tupleIJiiiiEEENS1_10collective13CollectiveMmaINS1_35MainloopSm100TmaUmmaWarpSpecializedILi5ELi2ELi2ENS5_IJNS4_1CILi4EEENSA_ILi2EEENSA_ILi1EEEEEEEENS5_IJNSA_ILi256EEESG_NSA_ILi32EEEEEENS_10tfloat32_tENS5_IJlSD_lEEESJ_SK_NS4_8TiledMMAINS4_8MMA_AtomIJNS4_23SM100_MMA_TF32_2x1SM_SSISJ_SJ_fLi256ELi256ELNS4_4UMMA5MajorE0ELSP_0ELNSO_7ScaleInE0ELSQ_0EEEEEENS4_6LayoutINS5_IJSD_SD_SD_EEENS5_IJNSA_ILi0EEESV_SV_EEEEENS5_IJNS4_10UnderscoreESY_SY_EEEEENS4_28SM100_TMA_2SM_LOAD_MULTICASTENS4_14ComposedLayoutINS4_7SwizzleILi3ELi4ELi3EEENS4_18smem_ptr_flag_bitsILi32EEENST_INS5_IJNSA_ILi8EEESH_EEENS5_IJSH_SD_EEEEEEEvNS4_8identityES11_S1B_vS1C_EENS_8epilogue10collective18CollectiveEpilogueINS1E_23Sm100TmaWarpSpecializedILi4ELi2ELi32ELb1ELb0EEEJNS5_IJNSA_ILi128EEESG_SH_EEENS5_IJNST_IS1J_SD_EENST_ISH_SD_EEEEESJ_SK_SJ_SK_NS1E_6fusion15FusionCallbacksIS1I_NS1O_17LinearCombinationISJ_fSJ_fLNS_15FloatRoundStyleE2EEES1K_S1N_JEEENS4_5SM1004TMEM4LOAD26SM100_TMEM_LOAD_32dp32b32xENS4_13SM90_TMA_LOADES1B_NS4_39AutoVectorizingCopyWithAssumedAlignmentILi128EEENS4_14SM90_TMA_STOREES1B_S20_S20_EEEvvEEEEvNT_6ParamsE)
        /*0044*/ 	.word	0x00000000
.L_29:


//--------------------- .nv.compat                --------------------------
	.section	.nv.compat,"",@"SHT_CUDA_COMPAT_INFO"
	.align	4
        /*0000*/ 	.byte	0x02, 0x09, 0x01, 0x00, 0x02, 0x02, 0x02, 0x00, 0x02, 0x05, 0x05, 0x00, 0x03, 0x07, 0x01, 0x01
        /*0010*/ 	.byte	0x02, 0x03, 0x01, 0x00, 0x02, 0x06, 0x01, 0x00, 0x04, 0x0b, 0x08, 0x00, 0x09, 0x00, 0x00, 0x00
        /*0020*/ 	.byte	0x00, 0x00, 0x00, 0x00


//--------------------- .nv.info._ZN7cutlass13device_kernelINS_4gemm6kernel13GemmUniversalIN4cute5tupleIJiiiiEEENS1_10collective13CollectiveMmaINS1_35MainloopSm100TmaUmmaWarpSpecializedILi5ELi2ELi2ENS5_IJNS4_1CILi4EEENSA_ILi2EEENSA_ILi1EEEEEEEENS5_IJNSA_ILi256EEESG_NSA_ILi32EEEEEENS_10tfloat32_tENS5_IJlSD_lEEESJ_SK_NS4_8TiledMMAINS4_8MMA_AtomIJNS4_23SM100_MMA_TF32_2x1SM_SSISJ_SJ_fLi256ELi256ELNS4_4UMMA5MajorE0ELSP_0ELNSO_7ScaleInE0ELSQ_0EEEEEENS4_6LayoutINS5_IJSD_SD_SD_EEENS5_IJNSA_ILi0EEESV_SV_EEEEENS5_IJNS4_10UnderscoreESY_SY_EEEEENS4_28SM100_TMA_2SM_LOAD_MULTICASTENS4_14ComposedLayoutINS4_7SwizzleILi3ELi4ELi3EEENS4_18smem_ptr_flag_bitsILi32EEENST_INS5_IJNSA_ILi8EEESH_EEENS5_IJSH_SD_EEEEEEEvNS4_8identityES11_S1B_vS1C_EENS_8epilogue10collective18CollectiveEpilogueINS1E_23Sm100TmaWarpSpecializedILi4ELi2ELi32ELb1ELb0EEEJNS5_IJNSA_ILi128EEESG_SH_EEENS5_IJNST_IS1J_SD_EENST_ISH_SD_EEEEESJ_SK_SJ_SK_NS1E_6fusion15FusionCallbacksIS1I_NS1O_17LinearCombinationISJ_fSJ_fLNS_15FloatRoundStyleE2EEES1K_S1N_JEEENS4_5SM1004TMEM4LOAD26SM100_TMEM_LOAD_32dp32b32xENS4_13SM90_TMA_LOADES1B_NS4_39AutoVectorizingCopyWithAssumedAlignmentILi128EEENS4_14SM90_TMA_STOREES1B_S20_S20_EEEvvEEEEvNT_6ParamsE --------------------------
	.section	.nv.info._ZN7cutlass13device_kernelINS_4gemm6kernel13GemmUniversalIN4cute5tupleIJiiiiEEENS1_10collective13CollectiveMmaINS1_35MainloopSm100TmaUmmaWarpSpecializedILi5ELi2ELi2ENS5_IJNS4_1CILi4EEENSA_ILi2EEENSA_ILi1EEEEEEEENS5_IJNSA_ILi256EEESG_NSA_ILi32EEEEEENS_10tfloat32_tENS5_IJlSD_lEEESJ_SK_NS4_8TiledMMAINS4_8MMA_AtomIJNS4_23SM100_MMA_TF32_2x1SM_SSISJ_SJ_fLi256ELi256ELNS4_4UMMA5MajorE0ELSP_0ELNSO_7ScaleInE0ELSQ_0EEEEEENS4_6LayoutINS5_IJSD_SD_SD_EEENS5_IJNSA_ILi0EEESV_SV_EEEEENS5_IJNS4_10UnderscoreESY_SY_EEEEENS4_28SM100_TMA_2SM_LOAD_MULTICASTENS4_14ComposedLayoutINS4_7SwizzleILi3ELi4ELi3EEENS4_18smem_ptr_flag_bitsILi32EEENST_INS5_IJNSA_ILi8EEESH_EEENS5_IJSH_SD_EEEEEEEvNS4_8identityES11_S1B_vS1C_EENS_8epilogue10collective18CollectiveEpilogueINS1E_23Sm100TmaWarpSpecializedILi4ELi2ELi32ELb1ELb0EEEJNS5_IJNSA_ILi128EEESG_SH_EEENS5_IJNST_IS1J_SD_EENST_ISH_SD_EEEEESJ_SK_SJ_SK_NS1E_6fusion15FusionCallbacksIS1I_NS1O_17LinearCombinationISJ_fSJ_fLNS_15FloatRoundStyleE2EEES1K_S1N_JEEENS4_5SM1004TMEM4LOAD26SM100_TMEM_LOAD_32dp32b32xENS4_13SM90_TMA_LOADES1B_NS4_39AutoVectorizingCopyWithAssumedAlignmentILi128EEENS4_14SM90_TMA_STOREES1B_S20_S20_EEEvvEEEEvNT_6ParamsE,"",@"SHT_CUDA_INFO"
	.sectionflags	@""
	.align	4


	//----- nvinfo : EIATTR_CUDA_API_VERSION
	.align		4
        /*0000*/ 	.byte	0x04, 0x37
        /*0002*/ 	.short	(.L_31 - .L_30)
.L_30:
        /*0004*/ 	.word	0x00000082


	//----- nvinfo : EIATTR_KPARAM_INFO
	.align		4
.L_31:
        /*0008*/ 	.byte	0x04, 0x17
        /*000a*/ 	.short	(.L_33 - .L_32)
.L_32:
        /*000c*/ 	.word	0x00000000
        /*0010*/ 	.short	0x0000
        /*0012*/ 	.short	0x0000
        /*0014*/ 	.byte	0x00, 0xf0, 0x01, 0x20


	//----- nvinfo : EIATTR_AT_ENTRY_FRAGMENTS
	.align		4
.L_33:
        /*0018*/ 	.byte	0x04, 0x4f
        /*001a*/ 	.short	(.L_35 - .L_34)


	//   ....[0]....
.L_34:
        /*001c*/ 	.word	0x00000007


	//----- nvinfo : EIATTR_RESERVED_SMEM_USED
	.align		4
.L_35:
        /*0020*/ 	.byte	0x01, 0x41
	.zero		2


	//----- nvinfo : EIATTR_SPARSE_MMA_MASK
	.align		4
        /*0024*/ 	.byte	0x03, 0x50
        /*0026*/ 	.short	0x0000


	//----- nvinfo : EIATTR_TCGEN05_2CTA_USED
	.align		4
        /*0028*/ 	.byte	0x01, 0x52
	.zero		2


	//----- nvinfo : EIATTR_MAXREG_COUNT
	.align		4
        /*002c*/ 	.byte	0x03, 0x1b
        /*002e*/ 	.short	0x00ff


	//----- nvinfo : EIATTR_NUM_BARRIERS
	.align		4
        /*0030*/ 	.byte	0x02, 0x4c
        /*0032*/ 	.byte	0x07
	.zero		1


	//----- nvinfo : EIATTR_EXTERNS
	.align		4
        /*0034*/ 	.byte	0x04, 0x0f
        /*0036*/ 	.short	(.L_37 - .L_36)


	//   ....[0]....
	.align		4
.L_36:
        /*0038*/ 	.word	index@(__assertfail)


	//----- nvinfo : EIATTR_MERCURY_ISA_VERSION
	.align		4
.L_37:
        /*003c*/ 	.byte	0x03, 0x5f
        /*003e*/ 	.short	0x0101


	//----- nvinfo : EIATTR_INT_WARP_WIDE_INSTR_OFFSETS
	.align		4
        /*0040*/ 	.byte	0x04, 0x31
        /*0042*/ 	.short	(.L_39 - .L_38)


	//   ....[0]....
.L_38:
        /*0044*/ 	.word	0x00000d40


	//   ....[1]....
        /*0048*/ 	.word	0x00000de0


	//   ....[2]....
        /*004c*/ 	.word	0x00004430


	//   ....[3]....
        /*0050*/ 	.word	0x00004450


	//   ....[4]....
        /*0054*/ 	.word	0x00004480


	//   ....[5]....
        /*0058*/ 	.word	0x00004fb0


	//   ....[6]....
        /*005c*/ 	.word	0x00005020


	//   ....[7]....
        /*0060*/ 	.word	0x00005110


	//   ....[8]....
        /*0064*/ 	.word	0x00005190


	//   ....[9]....
        /*0068*/ 	.word	0x00005280


	//   ....[10]....
        /*006c*/ 	.word	0x00005300


	//   ....[11]....
        /*0070*/ 	.word	0x00005400


	//   ....[12]....
        /*0074*/ 	.word	0x00005490


	//   ....[13]....
        /*0078*/ 	.word	0x00005590


	//   ....[14]....
        /*007c*/ 	.word	0x00005610


	//   ....[15]....
        /*0080*/ 	.word	0x00005710


	//   ....[16]....
        /*0084*/ 	.word	0x00005790


	//   ....[17]....
        /*0088*/ 	.word	0x00005890


	//   ....[18]....
        /*008c*/ 	.word	0x00005910


	//   ....[19]....
        /*0090*/ 	.word	0x00005a00


	//   ....[20]....
        /*0094*/ 	.word	0x00005a90


	//----- nvinfo : EIATTR_COOP_GROUP_MASK_REGIDS
	.align		4
.L_39:
        /*0098*/ 	.byte	0x04, 0x29
        /*009a*/ 	.short	(.L_41 - .L_40)


	//   ....[0]....
.L_40:
        /*009c*/ 	.word	0xffffffff


	//   ....[1]....
        /*00a0*/ 	.word	0xffffffff


	//   ....[2]....
        /*00a4*/ 	.word	0xffffffff


	//   ....[3]....
        /*00a8*/ 	.word	0xffffffff


	//   ....[4]....
        /*00ac*/ 	.word	0xffffffff


	//   ....[5]....
        /*00b0*/ 	.word	0xffffffff


	//   ....[6]....
        /*00b4*/ 	.word	0xffffffff


	//   ....[7]....
        /*00b8*/ 	.word	0xffffffff


	//   ....[8]....
        /*00bc*/ 	.word	0xffffffff


	//   ....[9]....
        /*00c0*/ 	.word	0xffffffff


	//   ....[10]....
        /*00c4*/ 	.word	0xffffffff


	//   ....[11]....
        /*00c8*/ 	.word	0xffffffff


	//   ....[12]....
        /*00cc*/ 	.word	0xffffffff


	//   ....[13]....
        /*00d0*/ 	.word	0xffffffff


	//----- nvinfo : EIATTR_COOP_GROUP_INSTR_OFFSETS
	.align		4
.L_41:
        /*00d4*/ 	.byte	0x04, 0x28
        /*00d6*/ 	.short	(.L_43 - .L_42)


	//   ....[0]....
.L_42:
        /*00d8*/ 	.word	0x000000b0


	//   ....[1]....
        /*00dc*/ 	.word	0x00000510


	//   ....[2]....
        /*00e0*/ 	.word	0x000006f0


	//   ....[3]....
        /*00e4*/ 	.word	0x00000880


	//   ....[4]....
        /*00e8*/ 	.word	0x00000970


	//   ....[5]....
        /*00ec*/ 	.word	0x00000ad0


	//   ....[6]....
        /*00f0*/ 	.word	0x00000c20


	//   ....[7]....
        /*00f4*/ 	.word	0x00000e60


	//   ....[8]....
        /*00f8*/ 	.word	0x000023e0


	//   ....[9]....
        /*00fc*/ 	.word	0x00003330


	//   ....[10]....
        /*0100*/ 	.word	0x00003800


	//   ....[11]....
        /*0104*/ 	.word	0x00003830


	//   ....[12]....
        /*0108*/ 	.word	0x00004330


	//   ....[13]....
        /*010c*/ 	.word	0x00004540


	//----- nvinfo : EIATTR_VRC_CTA_INIT_COUNT
	.align		4
.L_43:
        /*0110*/ 	.byte	0x02, 0x4a
        /*0112*/ 	.byte	0x80
	.zero		1


	//----- nvinfo : EIATTR_SYSCALL_OFFSETS
	.align		4
        /*0114*/ 	.byte	0x04, 0x46
        /*0116*/ 	.short	(.L_45 - .L_44)


	//   ....[0]....
.L_44:
        /*0118*/ 	.word	0x00006740


	//   ....[1]....
        /*011c*/ 	.word	0x00006830


	//   ....[2]....
        /*0120*/ 	.word	0x00007190


	//   ....[3]....
        /*0124*/ 	.word	0x00007fe0


	//   ....[4]....
        /*0128*/ 	.word	0x00008e00


	//   ....[5]....
        /*012c*/ 	.word	0x00009c50


	//   ....[6]....
        /*0130*/ 	.word	0x0000aab0


	//   ....[7]....
        /*0134*/ 	.word	0x0000b940


	//   ....[8]....
        /*0138*/ 	.word	0x0000c7a0


	//   ....[9]....
        /*013c*/ 	.word	0x0000d5b0


	//----- nvinfo : EIATTR_MBARRIER_INSTR_OFFSETS
	.align		4
.L_45:
        /*0140*/ 	.byte	0x04, 0x39
        /*0142*/ 	.short	(.L_47 - .L_46)


	//   ....[0]....
.L_46:
        /*0144*/ 	.word	0x00000640
        /*0148*/ 	.word	0x000000ff
        /*014c*/ 	.word	0x00000000
        /*0150*/ 	.short	0x0100
        /*0152*/ 	.byte	0x04
	.zero		1


	//   ....[1]....
        /*0154*/ 	.word	0x00000650
        /*0158*/ 	.word	0x000000ff
        /*015c*/ 	.word	0x00000028
        /*0160*/ 	.short	0x0100
        /*0162*/ 	.byte	0x04
	.zero		1


	//   ....[2]....
        /*0164*/ 	.word	0x00000660
        /*0168*/ 	.word	0x000000ff
        /*016c*/ 	.word	0x00000008
        /*0170*/ 	.short	0x0100
        /*0172*/ 	.byte	0x04
	.zero		1


	//   ....[3]....
        /*0174*/ 	.word	0x00000670
        /*0178*/ 	.word	0x000000ff
        /*017c*/ 	.word	0x00000030
        /*0180*/ 	.short	0x0100
        /*0182*/ 	.byte	0x04
	.zero		1


	//   ....[4]....
        /*0184*/ 	.word	0x00000680
        /*0188*/ 	.word	0x000000ff
        /*018c*/ 	.word	0x00000010
        /*0190*/ 	.short	0x0100
        /*0192*/ 	.byte	0x04
	.zero		1


	//   ....[5]....
        /*0194*/ 	.word	0x00000690
        /*0198*/ 	.word	0x000000ff
        /*019c*/ 	.word	0x00000038
        /*01a0*/ 	.short	0x0100
        /*01a2*/ 	.byte	0x04
	.zero		1


	//   ....[6]....
        /*01a4*/ 	.word	0x000006a0
        /*01a8*/ 	.word	0x000000ff
        /*01ac*/ 	.word	0x00000018
        /*01b0*/ 	.short	0x0100
        /*01b2*/ 	.byte	0x04
	.zero		1


	//   ....[7]....
        /*01b4*/ 	.word	0x000006b0
        /*01b8*/ 	.word	0x000000ff
        /*01bc*/ 	.word	0x00000040
        /*01c0*/ 	.short	0x0100
        /*01c2*/ 	.byte	0x04
	.zero		1


	//   ....[8]....
        /*01c4*/ 	.word	0x000006c0
        /*01c8*/ 	.word	0x000000ff
        /*01cc*/ 	.word	0x00000020
        /*01d0*/ 	.short	0x0100
        /*01d2*/ 	.byte	0x04
	.zero		1


	//   ....[9]....
        /*01d4*/ 	.word	0x000006d0
        /*01d8*/ 	.word	0x000000ff
        /*01dc*/ 	.word	0x00000048
        /*01e0*/ 	.short	0x0100
        /*01e2*/ 	.byte	0x04
	.zero		1


	//   ....[10]....
        /*01e4*/ 	.word	0x000007f0
        /*01e8*/ 	.word	0x000000ff
        /*01ec*/ 	.word	0x00000050
        /*01f0*/ 	.short	0x0100
        /*01f2*/ 	.byte	0x04
	.zero		1


	//   ....[11]....
        /*01f4*/ 	.word	0x00000800
        /*01f8*/ 	.word	0x000000ff
        /*01fc*/ 	.word	0x00000070
        /*0200*/ 	.short	0x0100
        /*0202*/ 	.byte	0x04
	.zero		1


	//   ....[12]....
        /*0204*/ 	.word	0x00000810
        /*0208*/ 	.word	0x000000ff
        /*020c*/ 	.word	0x00000058
        /*0210*/ 	.short	0x0100
        /*0212*/ 	.byte	0x04
	.zero		1


	//   ....[13]....
        /*0214*/ 	.word	0x00000820
        /*0218*/ 	.word	0x000000ff
        /*021c*/ 	.word	0x00000078
        /*0220*/ 	.short	0x0100
        /*0222*/ 	.byte	0x04
	.zero		1


	//   ....[14]....
        /*0224*/ 	.word	0x00000830
        /*0228*/ 	.word	0x000000ff
        /*022c*/ 	.word	0x00000060
        /*0230*/ 	.short	0x0100
        /*0232*/ 	.byte	0x04
	.zero		1


	//   ....[15]....
        /*0234*/ 	.word	0x00000840
        /*0238*/ 	.word	0x000000ff
        /*023c*/ 	.word	0x00000080
        /*0240*/ 	.short	0x0100
        /*0242*/ 	.byte	0x04
	.zero		1


	//   ....[16]....
        /*0244*/ 	.word	0x00000850
        /*0248*/ 	.word	0x000000ff
        /*024c*/ 	.word	0x00000068
        /*0250*/ 	.short	0x0100
        /*0252*/ 	.byte	0x04
	.zero		1


	//   ....[17]....
        /*0254*/ 	.word	0x00000860
        /*0258*/ 	.word	0x000000ff
        /*025c*/ 	.word	0x00000088
        /*0260*/ 	.short	0x0100
        /*0262*/ 	.byte	0x04
	.zero		1


	//   ....[18]....
        /*0264*/ 	.word	0x00000940
        /*0268*/ 	.word	0x000000ff
        /*026c*/ 	.word	0x00000090
        /*0270*/ 	.short	0x0100
        /*0272*/ 	.byte	0x06
	.zero		1


	//   ....[19]....
        /*0274*/ 	.word	0x00000950
        /*0278*/ 	.word	0x000000ff
        /*027c*/ 	.word	0x00000098
        /*0280*/ 	.short	0x0100
        /*0282*/ 	.byte	0x06
	.zero		1


	//   ....[20]....
        /*0284*/ 	.word	0x00000a80
        /*0288*/ 	.word	0x000000ff
        /*028c*/ 	.word	0x000000a0
        /*0290*/ 	.short	0x0100
        /*0292*/ 	.byte	0x06
	.zero		1


	//   ....[21]....
        /*0294*/ 	.word	0x00000a90
        /*0298*/ 	.word	0x000000ff
        /*029c*/ 	.word	0x000000b0
        /*02a0*/ 	.short	0x0100
        /*02a2*/ 	.byte	0x06
	.zero		1


	//   ....[22]....
        /*02a4*/ 	.word	0x00000aa0
        /*02a8*/ 	.word	0x000000ff
        /*02ac*/ 	.word	0x000000a8
        /*02b0*/ 	.short	0x0100
        /*02b2*/ 	.byte	0x06
	.zero		1


	//   ....[23]....
        /*02b4*/ 	.word	0x00000ab0
        /*02b8*/ 	.word	0x000000ff
        /*02bc*/ 	.word	0x000000b8
        /*02c0*/ 	.short	0x0100
        /*02c2*/ 	.byte	0x06
	.zero		1


	//   ....[24]....
        /*02c4*/ 	.word	0x00000bd0
        /*02c8*/ 	.word	0x000000ff
        /*02cc*/ 	.word	0x000000c0
        /*02d0*/ 	.short	0x0100
        /*02d2*/ 	.byte	0x04
	.zero		1


	//   ....[25]....
        /*02d4*/ 	.word	0x00000be0
        /*02d8*/ 	.word	0x000000ff
        /*02dc*/ 	.word	0x000000d0
        /*02e0*/ 	.short	0x0100
        /*02e2*/ 	.byte	0x04
	.zero		1


	//   ....[26]....
        /*02e4*/ 	.word	0x00000bf0
        /*02e8*/ 	.word	0x000000ff
        /*02ec*/ 	.word	0x000000c8
        /*02f0*/ 	.short	0x0100
        /*02f2*/ 	.byte	0x04
	.zero		1


	//   ....[27]....
        /*02f4*/ 	.word	0x00000c00
        /*02f8*/ 	.word	0x000000ff
        /*02fc*/ 	.word	0x000000d8
        /*0300*/ 	.short	0x0100
        /*0302*/ 	.byte	0x04
	.zero		1


	//   ....[28]....
        /*0304*/ 	.word	0x00000cf0
        /*0308*/ 	.word	0x000000ff
        /*030c*/ 	.word	0x000000e0
        /*0310*/ 	.short	0x0100
        /*0312*/ 	.byte	0x04
	.zero		1


	//   ....[29]....
        /*0314*/ 	.word	0x00000d00
        /*0318*/ 	.word	0x000000ff
        /*031c*/ 	.word	0x000000f0
        /*0320*/ 	.short	0x0100
        /*0322*/ 	.byte	0x04
	.zero		1


	//   ....[30]....
        /*0324*/ 	.word	0x00000d10
        /*0328*/ 	.word	0x000000ff
        /*032c*/ 	.word	0x000000e8
        /*0330*/ 	.short	0x0100
        /*0332*/ 	.byte	0x04
	.zero		1


	//   ....[31]....
        /*0334*/ 	.word	0x00000d20
        /*0338*/ 	.word	0x000000ff
        /*033c*/ 	.word	0x000000f8
        /*0340*/ 	.short	0x0100
        /*0342*/ 	.byte	0x04
	.zero		1


	//   ....[32]....
        /*0344*/ 	.word	0x00000e20
        /*0348*/ 	.word	0x000000ff
        /*034c*/ 	.word	0x00000100
        /*0350*/ 	.short	0x0100
        /*0352*/ 	.byte	0x06
	.zero		1


	//   ....[33]....
        /*0354*/ 	.word	0x00001b80
        /*0358*/ 	.word	0x00000003
        /*035c*/ 	.word	0x000000f0
        /*0360*/ 	.short	0x010a
        /*0362*/ 	.byte	0xff
	.zero		1


	//   ....[34]....
        /*0364*/ 	.word	0x00001bb0
        /*0368*/ 	.word	0x00000003
        /*036c*/ 	.word	0x000000e0
        /*0370*/ 	.short	0x0101
        /*0372*/ 	.byte	0xff
	.zero		1


	//   ....[35]....
        /*0374*/ 	.word	0x00001c70
        /*0378*/ 	.word	0x000000ff
        /*037c*/ 	.word	0x00000028
        /*0380*/ 	.short	0x010a
        /*0382*/ 	.byte	0x04
	.zero		1


	//   ....[36]....
        /*0384*/ 	.word	0x00001d40
        /*0388*/ 	.word	0x000000ff
        /*038c*/ 	.word	0x00000028
        /*0390*/ 	.short	0x010a
        /*0392*/ 	.byte	0x21
	.zero		1


	//   ....[37]....
        /*0394*/ 	.word	0x00001ef0
        /*0398*/ 	.word	0x000000ff
        /*039c*/ 	.word	0x00000028
        /*03a0*/ 	.short	0x010a
        /*03a2*/ 	.byte	0x05
	.zero		1


	//   ....[38]....
        /*03a4*/ 	.word	0x00002040
        /*03a8*/ 	.word	0x000000ff
        /*03ac*/ 	.word	0x00000098
        /*03b0*/ 	.short	0x0101
        /*03b2*/ 	.byte	0x06
	.zero		1


	//   ....[39]....
        /*03b4*/ 	.word	0x00002060
        /*03b8*/ 	.word	0x000000ff
        /*03bc*/ 	.word	0x00000028
        /*03c0*/ 	.short	0x010a
        /*03c2*/ 	.byte	0x04
	.zero		1


	//   ....[40]....
        /*03c4*/ 	.word	0x000020e0
        /*03c8*/ 	.word	0x000000ff
        /*03cc*/ 	.word	0x00000028
        /*03d0*/ 	.short	0x010a
        /*03d2*/ 	.byte	0x11
	.zero		1


	//   ....[41]....
        /*03d4*/ 	.word	0x00002270
        /*03d8*/ 	.word	0x000000ff
        /*03dc*/ 	.word	0x00000028
        /*03e0*/ 	.short	0x010a
        /*03e2*/ 	.byte	0x05
	.zero		1


	//   ....[42]....
        /*03e4*/ 	.word	0x00002410
        /*03e8*/ 	.word	0x00000003
        /*03ec*/ 	.word	0x000000a0
        /*03f0*/ 	.short	0x010a
        /*03f2*/ 	.byte	0xff
	.zero		1


	//   ....[43]....
        /*03f4*/ 	.word	0x00002560
        /*03f8*/ 	.word	0x00000000
        /*03fc*/ 	.word	0x00000000
        /*0400*/ 	.short	0x0101
        /*0402*/ 	.byte	0xff
	.zero		1


	//   ....[44]....
        /*0404*/ 	.word	0x00002b20
        /*0408*/ 	.word	0x000000ff
        /*040c*/ 	.word	0x00000000
        /*0410*/ 	.short	0x010a
        /*0412*/ 	.byte	0x04
	.zero		1


	//   ....[45]....
        /*0414*/ 	.word	0x00002bb0
        /*0418*/ 	.word	0x000000ff
        /*041c*/ 	.word	0x00000000
        /*0420*/ 	.short	0x010a
        /*0422*/ 	.byte	0x05
	.zero		1


	//   ....[46]....
        /*0424*/ 	.word	0x00002c40
        /*0428*/ 	.word	0x000000ff
        /*042c*/ 	.word	0x00000000
        /*0430*/ 	.short	0x010a
        /*0432*/ 	.byte	0x05
	.zero		1


	//   ....[47]....
        /*0434*/ 	.word	0x00002cd0
        /*0438*/ 	.word	0x000000ff
        /*043c*/ 	.word	0x00000000
        /*0440*/ 	.short	0x010a
        /*0442*/ 	.byte	0x05
	.zero		1


	//   ....[48]....
        /*0444*/ 	.word	0x00002d70
        /*0448*/ 	.word	0x00000000
        /*044c*/ 	.word	0x00000000
        /*0450*/ 	.short	0x010a
        /*0452*/ 	.byte	0xff
	.zero		1


	//   ....[49]....
        /*0454*/ 	.word	0x00002e90
        /*0458*/ 	.word	0x00000002
        /*045c*/ 	.word	0x000000e0
        /*0460*/ 	.short	0x010a
        /*0462*/ 	.byte	0xff
	.zero		1


	//   ....[50]....
        /*0464*/ 	.word	0x00002ef0
        /*0468*/ 	.word	0x00000004
        /*046c*/ 	.word	0x00000000
        /*0470*/ 	.short	0x0101
        /*0472*/ 	.byte	0xff
	.zero		1


	//   ....[51]....
        /*0474*/ 	.word	0x00002f10
        /*0478*/ 	.word	0x000000ff
        /*047c*/ 	.word	0x000000b0
        /*0480*/ 	.short	0x010a
        /*0482*/ 	.byte	0x04
	.zero		1


	//   ....[52]....
        /*0484*/ 	.word	0x00003030
        /*0488*/ 	.word	0x00000002
        /*048c*/ 	.word	0x000000a0
        /*0490*/ 	.short	0x010a
        /*0492*/ 	.byte	0xff
	.zero		1


	//   ....[53]....
        /*0494*/ 	.word	0x00003140
        /*0498*/ 	.word	0x00000002
        /*049c*/ 	.word	0x00000000
        /*04a0*/ 	.short	0x0101
        /*04a2*/ 	.byte	0xff
	.zero		1


	//   ....[54]....
        /*04a4*/ 	.word	0x000031d0
        /*04a8*/ 	.word	0x000000ff
        /*04ac*/ 	.word	0x000000b0
        /*04b0*/ 	.short	0x0106
        /*04b2*/ 	.byte	0x04
	.zero		1


	//   ....[55]....
        /*04b4*/ 	.word	0x000031f0
        /*04b8*/ 	.word	0x000000ff
        /*04bc*/ 	.word	0x000000b0
        /*04c0*/ 	.short	0x010a
        /*04c2*/ 	.byte	0x04
	.zero		1


	//   ....[56]....
        /*04c4*/ 	.word	0x00003280
        /*04c8*/ 	.word	0x000000ff
        /*04cc*/ 	.word	0x000000b0
        /*04d0*/ 	.short	0x0106
        /*04d2*/ 	.byte	0x07
	.zero		1


	//   ....[57]....
        /*04d4*/ 	.word	0x000032c0
        /*04d8*/ 	.word	0x00000000
        /*04dc*/ 	.word	0x000000b0
        /*04e0*/ 	.short	0x010a
        /*04e2*/ 	.byte	0xff
	.zero		1


	//   ....[58]....
        /*04e4*/ 	.word	0x00003500
        /*04e8*/ 	.word	0x000000ff
        /*04ec*/ 	.word	0x00000008
        /*04f0*/ 	.short	0x010a
        /*04f2*/ 	.byte	0x05
	.zero		1


	//   ....[59]....
        /*04f4*/ 	.word	0x00003520
        /*04f8*/ 	.word	0x000000ff
        /*04fc*/ 	.word	0x00000008
        /*0500*/ 	.short	0x010a
        /*0502*/ 	.byte	0x05
	.zero		1


	//   ....[60]....
        /*0504*/ 	.word	0x000036b0
        /*0508*/ 	.word	0x000000ff
        /*050c*/ 	.word	0x00000008
        /*0510*/ 	.short	0x010a
        /*0512*/ 	.byte	0x05
	.zero		1


	//   ....[61]....
        /*0514*/ 	.word	0x000036d0
        /*0518*/ 	.word	0x000000ff
        /*051c*/ 	.word	0x00000008
        /*0520*/ 	.short	0x010a
        /*0522*/ 	.byte	0x05
	.zero		1


	//   ....[62]....
        /*0524*/ 	.word	0x00003790
        /*0528*/ 	.word	0x000000ff
        /*052c*/ 	.word	0x00000000
        /*0530*/ 	.short	0x0101
        /*0532*/ 	.byte	0x04
	.zero		1


	//   ....[63]....
        /*0534*/ 	.word	0x00003ad0
        /*0538*/ 	.word	0x00000000
        /*053c*/ 	.word	0x000000a0
        /*0540*/ 	.short	0x010a
        /*0542*/ 	.byte	0xff
	.zero		1


	//   ....[64]....
        /*0544*/ 	.word	0x00003b90
        /*0548*/ 	.word	0x00000000
        /*054c*/ 	.word	0x00000000
        /*0550*/ 	.short	0x0101
        /*0552*/ 	.byte	0xff
	.zero		1


	//   ....[65]....
        /*0554*/ 	.word	0x00003c50
        /*0558*/ 	.word	0x000000ff
        /*055c*/ 	.word	0x00000000
        /*0560*/ 	.short	0x010a
        /*0562*/ 	.byte	0x04
	.zero		1


	//   ....[66]....
        /*0564*/ 	.word	0x00003c60
        /*0568*/ 	.word	0x000000ff
        /*056c*/ 	.word	0x000000d0
        /*0570*/ 	.short	0x010a
        /*0572*/ 	.byte	0x1f
	.zero		1


	//   ....[67]....
        /*0574*/ 	.word	0x00003d10
        /*0578*/ 	.word	0x000000ff
        /*057c*/ 	.word	0x00000000
        /*0580*/ 	.short	0x010a
        /*0582*/ 	.byte	0x05
	.zero		1


	//   ....[68]....
        /*0584*/ 	.word	0x00003e40
        /*0588*/ 	.word	0x000000ff
        /*058c*/ 	.word	0x00000000
        /*0590*/ 	.short	0x010a
        /*0592*/ 	.byte	0x04
	.zero		1


	//   ....[69]....
        /*0594*/ 	.word	0x00004140
        /*0598*/ 	.word	0x000000ff
        /*059c*/ 	.word	0x00000000
        /*05a0*/ 	.short	0x010a
        /*05a2*/ 	.byte	0x04
	.zero		1


	//   ....[70]....
        /*05a4*/ 	.word	0x000041e0
        /*05a8*/ 	.word	0x00000000
        /*05ac*/ 	.word	0x00000000
        /*05b0*/ 	.short	0x010a
        /*05b2*/ 	.byte	0xff
	.zero		1


	//   ....[71]....
        /*05b4*/ 	.word	0x00004220
        /*05b8*/ 	.word	0x00000000
        /*05bc*/ 	.word	0x00000000
        /*05c0*/ 	.short	0x010a
        /*05c2*/ 	.byte	0xff
	.zero		1


	//   ....[72]....
        /*05c4*/ 	.word	0x00004290
        /*05c8*/ 	.word	0x000000ff
        /*05cc*/ 	.word	0x00000000
        /*05d0*/ 	.short	0x0101
        /*05d2*/ 	.byte	0x04
	.zero		1


	//   ....[73]....
        /*05d4*/ 	.word	0x000042d0
        /*05d8*/ 	.word	0x000000ff
        /*05dc*/ 	.word	0x00000100
        /*05e0*/ 	.short	0x010a
        /*05e2*/ 	.byte	0x1a
	.zero		1


	//   ....[74]....
        /*05e4*/ 	.word	0x00004320
        /*05e8*/ 	.word	0x000000ff
        /*05ec*/ 	.word	0x00000000
        /*05f0*/ 	.short	0x0101
        /*05f2*/ 	.byte	0x04
	.zero		1


	//   ....[75]....
        /*05f4*/ 	.word	0x000047a0
        /*05f8*/ 	.word	0x0000000c
        /*05fc*/ 	.word	0x000000a0
        /*0600*/ 	.short	0x010a
        /*0602*/ 	.byte	0xff
	.zero		1


	//   ....[76]....
        /*0604*/ 	.word	0x00004910
        /*0608*/ 	.word	0x00000000
        /*060c*/ 	.word	0x00000000
        /*0610*/ 	.short	0x0101
        /*0612*/ 	.byte	0xff
	.zero		1


	//   ....[77]....
        /*0614*/ 	.word	0x00004db0
        /*0618*/ 	.word	0x000000ff
        /*061c*/ 	.word	0x00000098
        /*0620*/ 	.short	0x010a
        /*0622*/ 	.byte	0x15
	.zero		1


	//   ....[78]....
        /*0624*/ 	.word	0x00004f30
        /*0628*/ 	.word	0x000000ff
        /*062c*/ 	.word	0x00000070
        /*0630*/ 	.short	0x010a
        /*0632*/ 	.byte	0x15
	.zero		1


	//   ....[79]....
        /*0634*/ 	.word	0x000050b0
        /*0638*/ 	.word	0x000000ff
        /*063c*/ 	.word	0x00000050
        /*0640*/ 	.short	0x010b
        /*0642*/ 	.byte	0x15
	.zero		1


	//   ....[80]....
        /*0644*/ 	.word	0x000050c0
        /*0648*/ 	.word	0x000000ff
        /*064c*/ 	.word	0x00000000
        /*0650*/ 	.short	0x0101
        /*0652*/ 	.byte	0x06
	.zero		1


	//   ....[81]....
        /*0654*/ 	.word	0x000050e0
        /*0658*/ 	.word	0x000000ff
        /*065c*/ 	.word	0x00000078
        /*0660*/ 	.short	0x010a
        /*0662*/ 	.byte	0x15
	.zero		1


	//   ....[82]....
        /*0664*/ 	.word	0x00005220
        /*0668*/ 	.word	0x000000ff
        /*066c*/ 	.word	0x00000058
        /*0670*/ 	.short	0x010b
        /*0672*/ 	.byte	0x15
	.zero		1


	//   ....[83]....
        /*0674*/ 	.word	0x00005230
        /*0678*/ 	.word	0x000000ff
        /*067c*/ 	.word	0x00000000
        /*0680*/ 	.short	0x0101
        /*0682*/ 	.byte	0x07
	.zero		1


	//   ....[84]....
        /*0684*/ 	.word	0x00005250
        /*0688*/ 	.word	0x000000ff
        /*068c*/ 	.word	0x00000080
        /*0690*/ 	.short	0x010a
        /*0692*/ 	.byte	0x15
	.zero		1


	//   ....[85]....
        /*0694*/ 	.word	0x000053a0
        /*0698*/ 	.word	0x000000ff
        /*069c*/ 	.word	0x00000060
        /*06a0*/ 	.short	0x010b
        /*06a2*/ 	.byte	0x15
	.zero		1


	//   ....[86]....
        /*06a4*/ 	.word	0x000053b0
        /*06a8*/ 	.word	0x000000ff
        /*06ac*/ 	.word	0x00000000
        /*06b0*/ 	.short	0x0101
        /*06b2*/ 	.byte	0x1d
	.zero		1


	//   ....[87]....
        /*06b4*/ 	.word	0x000053d0
        /*06b8*/ 	.word	0x000000ff
        /*06bc*/ 	.word	0x00000088
        /*06c0*/ 	.short	0x010a
        /*06c2*/ 	.byte	0x15
	.zero		1


	//   ....[88]....
        /*06c4*/ 	.word	0x00005540
        /*06c8*/ 	.word	0x000000ff
        /*06cc*/ 	.word	0x00000068
        /*06d0*/ 	.short	0x010b
        /*06d2*/ 	.byte	0x15
	.zero		1


	//   ....[89]....
        /*06d4*/ 	.word	0x00005550
        /*06d8*/ 	.word	0x000000ff
        /*06dc*/ 	.word	0x00000000
        /*06e0*/ 	.short	0x0101
        /*06e2*/ 	.byte	0x18
	.zero		1


	//   ....[90]....
        /*06e4*/ 	.word	0x00005560
        /*06e8*/ 	.word	0x000000ff
        /*06ec*/ 	.word	0x00000070
        /*06f0*/ 	.short	0x010a
        /*06f2*/ 	.byte	0x15
	.zero		1


	//   ....[91]....
        /*06f4*/ 	.word	0x000056c0
        /*06f8*/ 	.word	0x000000ff
        /*06fc*/ 	.word	0x00000050
        /*0700*/ 	.short	0x010b
        /*0702*/ 	.byte	0x15
	.zero		1


	//   ....[92]....
        /*0704*/ 	.word	0x000056d0
        /*0708*/ 	.word	0x000000ff
        /*070c*/ 	.word	0x00000000
        /*0710*/ 	.short	0x0101
        /*0712*/ 	.byte	0x06
	.zero		1


	//   ....[93]....
        /*0714*/ 	.word	0x000056e0
        /*0718*/ 	.word	0x000000ff
        /*071c*/ 	.word	0x00000078
        /*0720*/ 	.short	0x010a
        /*0722*/ 	.byte	0x15
	.zero		1


	//   ....[94]....
        /*0724*/ 	.word	0x00005840
        /*0728*/ 	.word	0x000000ff
        /*072c*/ 	.word	0x00000058
        /*0730*/ 	.short	0x010b
        /*0732*/ 	.byte	0x15
	.zero		1


	//   ....[95]....
        /*0734*/ 	.word	0x00005850
        /*0738*/ 	.word	0x000000ff
        /*073c*/ 	.word	0x00000000
        /*0740*/ 	.short	0x0101
        /*0742*/ 	.byte	0x07
	.zero		1


	//   ....[96]....
        /*0744*/ 	.word	0x00005860
        /*0748*/ 	.word	0x000000ff
        /*074c*/ 	.word	0x00000080
        /*0750*/ 	.short	0x010a
        /*0752*/ 	.byte	0x15
	.zero		1


	//   ....[97]....
        /*0754*/ 	.word	0x000059b0
        /*0758*/ 	.word	0x000000ff
        /*075c*/ 	.word	0x00000060
        /*0760*/ 	.short	0x010b
        /*0762*/ 	.byte	0x15
	.zero		1


	//   ....[98]....
        /*0764*/ 	.word	0x000059c0
        /*0768*/ 	.word	0x000000ff
        /*076c*/ 	.word	0x00000000
        /*0770*/ 	.short	0x0101
        /*0772*/ 	.byte	0x1d
	.zero		1


	//   ....[99]....
        /*0774*/ 	.word	0x000059d0
        /*0778*/ 	.word	0x000000ff
        /*077c*/ 	.word	0x00000088
        /*0780*/ 	.short	0x010a
        /*0782*/ 	.byte	0x15
	.zero		1


	//   ....[100]....
        /*0784*/ 	.word	0x00005bc0
        /*0788*/ 	.word	0x000000ff
        /*078c*/ 	.word	0x00000068
        /*0790*/ 	.short	0x010b
        /*0792*/ 	.byte	0x15
	.zero		1


	//   ....[101]....
        /*0794*/ 	.word	0x00005bd0
        /*0798*/ 	.word	0x000000ff
        /*079c*/ 	.word	0x00000000
        /*07a0*/ 	.short	0x0101
        /*07a2*/ 	.byte	0x18
	.zero		1


	//   ....[102]....
        /*07a4*/ 	.word	0x00005bf0
        /*07a8*/ 	.word	0x000000ff
        /*07ac*/ 	.word	0x00000070
        /*07b0*/ 	.short	0x010a
        /*07b2*/ 	.byte	0x15
	.zero		1


	//   ....[103]....
        /*07b4*/ 	.word	0x00005c10
        /*07b8*/ 	.word	0x000000ff
        /*07bc*/ 	.word	0x00000078
        /*07c0*/ 	.short	0x010a
        /*07c2*/ 	.byte	0x15
	.zero		1


	//   ....[104]....
        /*07c4*/ 	.word	0x00005c30
        /*07c8*/ 	.word	0x000000ff
        /*07cc*/ 	.word	0x00000080
        /*07d0*/ 	.short	0x010a
        /*07d2*/ 	.byte	0x15
	.zero		1


	//   ....[105]....
        /*07d4*/ 	.word	0x00005c80
        /*07d8*/ 	.word	0x00000002
        /*07dc*/ 	.word	0x00000088
        /*07e0*/ 	.short	0x010a
        /*07e2*/ 	.byte	0xff
	.zero		1


	//   ....[106]....
        /*07e4*/ 	.word	0x00005fb0
        /*07e8*/ 	.word	0x00000000
        /*07ec*/ 	.word	0x000000a0
        /*07f0*/ 	.short	0x010a
        /*07f2*/ 	.byte	0xff
	.zero		1


	//   ....[107]....
        /*07f4*/ 	.word	0x00006080
        /*07f8*/ 	.word	0x00000000
        /*07fc*/ 	.word	0x00000000
        /*0800*/ 	.short	0x0101
        /*0802*/ 	.byte	0xff
	.zero		1


	//   ....[108]....
        /*0804*/ 	.word	0x00006cd0
        /*0808*/ 	.word	0x000000ff
        /*080c*/ 	.word	0x00000050
        /*0810*/ 	.short	0x010a
        /*0812*/ 	.byte	0x2b
	.zero		1


	//   ....[109]....
        /*0814*/ 	.word	0x00006db0
        /*0818*/ 	.word	0x00000075
        /*081c*/ 	.word	0x000000c0
        /*0820*/ 	.short	0x010a
        /*0822*/ 	.byte	0xff
	.zero		1


	//   ....[110]....
        /*0824*/ 	.word	0x00006f40
        /*0828*/ 	.word	0x000000ff
        /*082c*/ 	.word	0x00000050
        /*0830*/ 	.short	0x010a
        /*0832*/ 	.byte	0x2b
	.zero		1


	//   ....[111]....
        /*0834*/ 	.word	0x00007070
        /*0838*/ 	.word	0x00000075
        /*083c*/ 	.word	0x000000c0
        /*0840*/ 	.short	0x010a
        /*0842*/ 	.byte	0xff
	.zero		1


	//   ....[112]....
        /*0844*/ 	.word	0x00007c80
        /*0848*/ 	.word	0x00000000
        /*084c*/ 	.word	0x00000000
        /*0850*/ 	.short	0x0101
        /*0852*/ 	.byte	0xff
	.zero		1


	//   ....[113]....
        /*0854*/ 	.word	0x00007c90
        /*0858*/ 	.word	0x00000003
        /*085c*/ 	.word	0x00000050
        /*0860*/ 	.short	0x010a
        /*0862*/ 	.byte	0xff
	.zero		1


	//   ....[114]....
        /*0864*/ 	.word	0x00007d70
        /*0868*/ 	.word	0x00000003
        /*086c*/ 	.word	0x00000050
        /*0870*/ 	.short	0x010a
        /*0872*/ 	.byte	0xff
	.zero		1


	//   ....[115]....
        /*0874*/ 	.word	0x00008aa0
        /*0878*/ 	.word	0x0000007b
        /*087c*/ 	.word	0x00000000
        /*0880*/ 	.short	0x0101
        /*0882*/ 	.byte	0xff
	.zero		1


	//   ....[116]....
        /*0884*/ 	.word	0x00008ac0
        /*0888*/ 	.word	0x0000007c
        /*088c*/ 	.word	0x00000050
        /*0890*/ 	.short	0x010a
        /*0892*/ 	.byte	0xff
	.zero		1


	//   ....[117]....
        /*0894*/ 	.word	0x00008b90
        /*0898*/ 	.word	0x0000007c
        /*089c*/ 	.word	0x00000050
        /*08a0*/ 	.short	0x010a
        /*08a2*/ 	.byte	0xff
	.zero		1


	//   ....[118]....
        /*08a4*/ 	.word	0x000098c0
        /*08a8*/ 	.word	0x0000007b
        /*08ac*/ 	.word	0x00000000
        /*08b0*/ 	.short	0x0101
        /*08b2*/ 	.byte	0xff
	.zero		1


	//   ....[119]....
        /*08b4*/ 	.word	0x000098e0
        /*08b8*/ 	.word	0x0000007c
        /*08bc*/ 	.word	0x00000050
        /*08c0*/ 	.short	0x010a
        /*08c2*/ 	.byte	0xff
	.zero		1


	//   ....[120]....
        /*08c4*/ 	.word	0x000099c0
        /*08c8*/ 	.word	0x0000007c
        /*08cc*/ 	.word	0x00000050
        /*08d0*/ 	.short	0x010a
        /*08d2*/ 	.byte	0xff
	.zero		1


	//   ....[121]....
        /*08d4*/ 	.word	0x0000a710
        /*08d8*/ 	.word	0x0000007c
        /*08dc*/ 	.word	0x00000000
        /*08e0*/ 	.short	0x0101
        /*08e2*/ 	.byte	0xff
	.zero		1


	//   ....[122]....
        /*08e4*/ 	.word	0x0000a730
        /*08e8*/ 	.word	0x0000007d
        /*08ec*/ 	.word	0x00000050
        /*08f0*/ 	.short	0x010a
        /*08f2*/ 	.byte	0xff
	.zero		1


	//   ....[123]....
        /*08f4*/ 	.word	0x0000a800
        /*08f8*/ 	.word	0x0000007d
        /*08fc*/ 	.word	0x00000050
        /*0900*/ 	.short	0x010a
        /*0902*/ 	.byte	0xff
	.zero		1


	//   ....[124]....
        /*0904*/ 	.word	0x0000b5a0
        /*0908*/ 	.word	0x00000032
        /*090c*/ 	.word	0x00000000
        /*0910*/ 	.short	0x0101
        /*0912*/ 	.byte	0xff
	.zero		1


	//   ....[125]....
        /*0914*/ 	.word	0x0000b5c0
        /*0918*/ 	.word	0x00000028
        /*091c*/ 	.word	0x00000050
        /*0920*/ 	.short	0x010a
        /*0922*/ 	.byte	0xff
	.zero		1


	//   ....[126]....
        /*0924*/ 	.word	0x0000b690
        /*0928*/ 	.word	0x00000028
        /*092c*/ 	.word	0x00000050
        /*0930*/ 	.short	0x010a
        /*0932*/ 	.byte	0xff
	.zero		1


	//   ....[127]....
        /*0934*/ 	.word	0x0000c400
        /*0938*/ 	.word	0x0000002e
        /*093c*/ 	.word	0x00000000
        /*0940*/ 	.short	0x0101
        /*0942*/ 	.byte	0xff
	.zero		1


	//   ....[128]....
        /*0944*/ 	.word	0x0000c420
        /*0948*/ 	.word	0x00000000
        /*094c*/ 	.word	0x00000050
        /*0950*/ 	.short	0x010a
        /*0952*/ 	.byte	0xff
	.zero		1


	//   ....[129]....
        /*0954*/ 	.word	0x0000c4f0
        /*0958*/ 	.word	0x00000000
        /*095c*/ 	.word	0x00000050
        /*0960*/ 	.short	0x010a
        /*0962*/ 	.byte	0xff
	.zero		1


	//   ....[130]....
        /*0964*/ 	.word	0x0000d260
        /*0968*/ 	.word	0x0000002e
        /*096c*/ 	.word	0x00000000
        /*0970*/ 	.short	0x0101
        /*0972*/ 	.byte	0xff
	.zero		1


	//   ....[131]....
        /*0974*/ 	.word	0x0000d280
        /*0978*/ 	.word	0x00000000
        /*097c*/ 	.word	0x00000050
        /*0980*/ 	.short	0x010a
        /*0982*/ 	.byte	0xff
	.zero		1


	//   ....[132]....
        /*0984*/ 	.word	0x0000d350
        /*0988*/ 	.word	0x00000000
        /*098c*/ 	.word	0x00000050
        /*0990*/ 	.short	0x010a
        /*0992*/ 	.byte	0xff
	.zero		1


	//   ....[133]....
        /*0994*/ 	.word	0x0000d6e0
        /*0998*/ 	.word	0x00000075
        /*099c*/ 	.word	0x00000000
        /*09a0*/ 	.short	0x0101
        /*09a2*/ 	.byte	0xff
	.zero		1


	//   ....[134]....
        /*09a4*/ 	.word	0x0000e0c0
        /*09a8*/ 	.word	0x00000000
        /*09ac*/ 	.word	0x00000000
        /*09b0*/ 	.short	0x0101
        /*09b2*/ 	.byte	0xff
	.zero		1


	//   ....[135]....
        /*09b4*/ 	.word	0x0000e380
        /*09b8*/ 	.word	0x000000ff
        /*09bc*/ 	.word	0x00000000
        /*09c0*/ 	.short	0x0101
        /*09c2*/ 	.byte	0x06
	.zero		1


	//   ....[136]....
        /*09c4*/ 	.word	0x0000e3a0
        /*09c8*/ 	.word	0x00000003
        /*09cc*/ 	.word	0x000000f0
        /*09d0*/ 	.short	0x010a
        /*09d2*/ 	.byte	0xff
	.zero		1


	//   ....[137]....
        /*09d4*/ 	.word	0x0000e400
        /*09d8*/ 	.word	0x00000000
        /*09dc*/ 	.word	0x00000028
        /*09e0*/ 	.short	0x010a
        /*09e2*/ 	.byte	0xff
	.zero		1


	//   ....[138]....
        /*09e4*/ 	.word	0x0000e460
        /*09e8*/ 	.word	0x00000000
        /*09ec*/ 	.word	0x00000028
        /*09f0*/ 	.short	0x010a
        /*09f2*/ 	.byte	0xff
	.zero		1


	//   ....[139]....
        /*09f4*/ 	.word	0x0000e4b0
        /*09f8*/ 	.word	0x00000003
        /*09fc*/ 	.word	0x000000a0
        /*0a00*/ 	.short	0x010a
        /*0a02*/ 	.byte	0xff
	.zero		1


	//   ....[140]....
        /*0a04*/ 	.word	0x0000e510
        /*0a08*/ 	.word	0x00000000
        /*0a0c*/ 	.word	0x00000000
        /*0a10*/ 	.short	0x010a
        /*0a12*/ 	.byte	0xff
	.zero		1


	//   ....[141]....
        /*0a14*/ 	.word	0x0000e570
        /*0a18*/ 	.word	0x00000000
        /*0a1c*/ 	.word	0x00000000
        /*0a20*/ 	.short	0x010a
        /*0a22*/ 	.byte	0xff
	.zero		1


	//   ....[142]....
        /*0a24*/ 	.word	0x0000e5d0
        /*0a28*/ 	.word	0x00000000
        /*0a2c*/ 	.word	0x00000000
        /*0a30*/ 	.short	0x010a
        /*0a32*/ 	.byte	0xff
	.zero		1


	//   ....[143]....
        /*0a34*/ 	.word	0x0000e630
        /*0a38*/ 	.word	0x00000000
        /*0a3c*/ 	.word	0x00000000
        /*0a40*/ 	.short	0x010a
        /*0a42*/ 	.byte	0xff
	.zero		1


	//   ....[144]....
        /*0a44*/ 	.word	0x0000e680
        /*0a48*/ 	.word	0x00000002
        /*0a4c*/ 	.word	0x000000e0
        /*0a50*/ 	.short	0x010a
        /*0a52*/ 	.byte	0xff
	.zero		1


	//   ....[145]....
        /*0a54*/ 	.word	0x0000e6e0
        /*0a58*/ 	.word	0x00000002
        /*0a5c*/ 	.word	0x000000b0
        /*0a60*/ 	.short	0x010a
        /*0a62*/ 	.byte	0xff
	.zero		1


	//   ....[146]....
        /*0a64*/ 	.word	0x0000e730
        /*0a68*/ 	.word	0x00000002
        /*0a6c*/ 	.word	0x000000a0
        /*0a70*/ 	.short	0x010a
        /*0a72*/ 	.byte	0xff
	.zero		1


	//   ....[147]....
        /*0a74*/ 	.word	0x0000e790
        /*0a78*/ 	.word	0x00000000
        /*0a7c*/ 	.word	0x000000b0
        /*0a80*/ 	.short	0x010a
        /*0a82*/ 	.byte	0xff
	.zero		1


	//   ....[148]....
        /*0a84*/ 	.word	0x0000e7f0
        /*0a88*/ 	.word	0x00000000
        /*0a8c*/ 	.word	0x00000008
        /*0a90*/ 	.short	0x010a
        /*0a92*/ 	.byte	0xff
	.zero		1


	//   ....[149]....
        /*0a94*/ 	.word	0x0000e8d0
        /*0a98*/ 	.word	0x00000000
        /*0a9c*/ 	.word	0x00000008
        /*0aa0*/ 	.short	0x010a
        /*0aa2*/ 	.byte	0xff
	.zero		1


	//   ....[150]....
        /*0aa4*/ 	.word	0x0000e920
        /*0aa8*/ 	.word	0x00000000
        /*0aac*/ 	.word	0x000000a0
        /*0ab0*/ 	.short	0x010a
        /*0ab2*/ 	.byte	0xff
	.zero		1


	//   ....[151]....
        /*0ab4*/ 	.word	0x0000e980
        /*0ab8*/ 	.word	0x00000000
        /*0abc*/ 	.word	0x000000d0
        /*0ac0*/ 	.short	0x010a
        /*0ac2*/ 	.byte	0xff
	.zero		1


	//   ....[152]....
        /*0ac4*/ 	.word	0x0000e9e0
        /*0ac8*/ 	.word	0x00000000
        /*0acc*/ 	.word	0x00000000
        /*0ad0*/ 	.short	0x010a
        /*0ad2*/ 	.byte	0xff
	.zero		1


	//   ....[153]....
        /*0ad4*/ 	.word	0x0000ea40
        /*0ad8*/ 	.word	0x00000000
        /*0adc*/ 	.word	0x00000000
        /*0ae0*/ 	.short	0x010a
        /*0ae2*/ 	.byte	0xff
	.zero		1


	//   ....[154]....
        /*0ae4*/ 	.word	0x0000eaa0
        /*0ae8*/ 	.word	0x00000000
        /*0aec*/ 	.word	0x00000100
        /*0af0*/ 	.short	0x010a
        /*0af2*/ 	.byte	0xff
	.zero		1


	//   ....[155]....
        /*0af4*/ 	.word	0x0000eaf0
        /*0af8*/ 	.word	0x0000000c
        /*0afc*/ 	.word	0x000000a0
        /*0b00*/ 	.short	0x010a
        /*0b02*/ 	.byte	0xff
	.zero		1


	//   ....[156]....
        /*0b04*/ 	.word	0x0000eb50
        /*0b08*/ 	.word	0x00000000
        /*0b0c*/ 	.word	0x00000098
        /*0b10*/ 	.short	0x010a
        /*0b12*/ 	.byte	0xff
	.zero		1


	//   ....[157]....
        /*0b14*/ 	.word	0x0000ebb0
        /*0b18*/ 	.word	0x00000009
        /*0b1c*/ 	.word	0x00000070
        /*0b20*/ 	.short	0x010a
        /*0b22*/ 	.byte	0xff
	.zero		1


	//   ....[158]....
        /*0b24*/ 	.word	0x0000ec10
        /*0b28*/ 	.word	0x00000009
        /*0b2c*/ 	.word	0x00000078
        /*0b30*/ 	.short	0x010a
        /*0b32*/ 	.byte	0xff
	.zero		1


	//   ....[159]....
        /*0b34*/ 	.word	0x0000ec70
        /*0b38*/ 	.word	0x00000009
        /*0b3c*/ 	.word	0x00000080
        /*0b40*/ 	.short	0x010a
        /*0b42*/ 	.byte	0xff
	.zero		1


	//   ....[160]....
        /*0b44*/ 	.word	0x0000ecd0
        /*0b48*/ 	.word	0x00000009
        /*0b4c*/ 	.word	0x00000088
        /*0b50*/ 	.short	0x010a
        /*0b52*/ 	.byte	0xff
	.zero		1


	//   ....[161]....
        /*0b54*/ 	.word	0x0000ed30
        /*0b58*/ 	.word	0x00000000
        /*0b5c*/ 	.word	0x00000070
        /*0b60*/ 	.short	0x010a
        /*0b62*/ 	.byte	0xff
	.zero		1


	//   ....[162]....
        /*0b64*/ 	.word	0x0000ed90
        /*0b68*/ 	.word	0x00000000
        /*0b6c*/ 	.word	0x00000078
        /*0b70*/ 	.short	0x010a
        /*0b72*/ 	.byte	0xff
	.zero		1


	//   ....[163]....
        /*0b74*/ 	.word	0x0000edf0
        /*0b78*/ 	.word	0x00000000
        /*0b7c*/ 	.word	0x00000080
        /*0b80*/ 	.short	0x010a
        /*0b82*/ 	.byte	0xff
	.zero		1


	//   ....[164]....
        /*0b84*/ 	.word	0x0000ee50
        /*0b88*/ 	.word	0x00000000
        /*0b8c*/ 	.word	0x00000088
        /*0b90*/ 	.short	0x010a
        /*0b92*/ 	.byte	0xff
	.zero		1


	//   ....[165]....
        /*0b94*/ 	.word	0x0000eeb0
        /*0b98*/ 	.word	0x00000003
        /*0b9c*/ 	.word	0x00000070
        /*0ba0*/ 	.short	0x010a
        /*0ba2*/ 	.byte	0xff
	.zero		1


	//   ....[166]....
        /*0ba4*/ 	.word	0x0000ef10
        /*0ba8*/ 	.word	0x00000003
        /*0bac*/ 	.word	0x00000078
        /*0bb0*/ 	.short	0x010a
        /*0bb2*/ 	.byte	0xff
	.zero		1


	//   ....[167]....
        /*0bb4*/ 	.word	0x0000ef70
        /*0bb8*/ 	.word	0x00000003
        /*0bbc*/ 	.word	0x00000080
        /*0bc0*/ 	.short	0x010a
        /*0bc2*/ 	.byte	0xff
	.zero		1


	//   ....[168]....
        /*0bc4*/ 	.word	0x0000efc0
        /*0bc8*/ 	.word	0x00000000
        /*0bcc*/ 	.word	0x000000a0
        /*0bd0*/ 	.short	0x010a
        /*0bd2*/ 	.byte	0xff
	.zero		1


	//   ....[169]....
        /*0bd4*/ 	.word	0x0000f020
        /*0bd8*/ 	.word	0x00000002
        /*0bdc*/ 	.word	0x00000050
        /*0be0*/ 	.short	0x010a
        /*0be2*/ 	.byte	0xff
	.zero		1


	//   ....[170]....
        /*0be4*/ 	.word	0x0000f070
        /*0be8*/ 	.word	0x00000075
        /*0bec*/ 	.word	0x000000c0
        /*0bf0*/ 	.short	0x010a
        /*0bf2*/ 	.byte	0xff
	.zero		1


	//   ....[171]....
        /*0bf4*/ 	.word	0x0000f0c0
        /*0bf8*/ 	.word	0x00000003
        /*0bfc*/ 	.word	0x00000050
        /*0c00*/ 	.short	0x010a
        /*0c02*/ 	.byte	0xff
	.zero		1


	//   ....[172]....
        /*0c04*/ 	.word	0x0000f110
        /*0c08*/ 	.word	0x0000007c
        /*0c0c*/ 	.word	0x00000050
        /*0c10*/ 	.short	0x010a
        /*0c12*/ 	.byte	0xff
	.zero		1


	//   ....[173]....
        /*0c14*/ 	.word	0x0000f160
        /*0c18*/ 	.word	0x0000007c
        /*0c1c*/ 	.word	0x00000050
        /*0c20*/ 	.short	0x010a
        /*0c22*/ 	.byte	0xff
	.zero		1


	//   ....[174]....
        /*0c24*/ 	.word	0x0000f1b0
        /*0c28*/ 	.word	0x0000007d
        /*0c2c*/ 	.word	0x00000050
        /*0c30*/ 	.short	0x010a
        /*0c32*/ 	.byte	0xff
	.zero		1


	//   ....[175]....
        /*0c34*/ 	.word	0x0000f200
        /*0c38*/ 	.word	0x00000028
        /*0c3c*/ 	.word	0x00000050
        /*0c40*/ 	.short	0x010a
        /*0c42*/ 	.byte	0xff
	.zero		1


	//   ....[176]....
        /*0c44*/ 	.word	0x0000f250
        /*0c48*/ 	.word	0x00000000
        /*0c4c*/ 	.word	0x00000050
        /*0c50*/ 	.short	0x010a
        /*0c52*/ 	.byte	0xff
	.zero		1


	//   ....[177]....
        /*0c54*/ 	.word	0x0000f2a0
        /*0c58*/ 	.word	0x00000000
        /*0c5c*/ 	.word	0x00000050
        /*0c60*/ 	.short	0x010a
        /*0c62*/ 	.byte	0xff
	.zero		1


	//----- nvinfo : EIATTR_NUM_MBARRIERS
	.align		4
.L_47:
        /*0c64*/ 	.byte	0x03, 0x38
        /*0c66*/ 	.short	0x0021


	//----- nvinfo : EIATTR_EXIT_INSTR_OFFSETS
	.align		4
        /*0c68*/ 	.byte	0x04, 0x1c
        /*0c6a*/ 	.short	(.L_49 - .L_48)


	//   ....[0]....
.L_48:
        /*0c6c*/ 	.word	0x00002da0


	//   ....[1]....
        /*0c70*/ 	.word	0x00003290


	//   ....[2]....
        /*0c74*/ 	.word	0x000032f0


	//   ....[3]....
        /*0c78*/ 	.word	0x00004550


	//   ....[4]....
        /*0c7c*/ 	.word	0x00005cb0


	//   ....[5]....
        /*0c80*/ 	.word	0x00005cf0


	//   ....[6]....
        /*0c84*/ 	.word	0x0000e280


	//   ....[7]....
        /*0c88*/ 	.word	0x0000e2f0


	//   ....[8]....
        /*0c8c*/ 	.word	0x0000e320


	//   ....[9]....
        /*0c90*/ 	.word	0x0000e390


	//----- nvinfo : EIATTR_MAX_THREADS
	.align		4
.L_49:
        /*0c94*/ 	.byte	0x04, 0x05
        /*0c96*/ 	.short	(.L_51 - .L_50)
.L_50:
        /*0c98*/ 	.word	0x00000100
        /*0c9c*/ 	.word	0x00000001
        /*0ca0*/ 	.word	0x00000001


	//----- nvinfo : EIATTR_CRS_STACK_SIZE
	.align		4
.L_51:
        /*0ca4*/ 	.byte	0x04, 0x1e
        /*0ca6*/ 	.short	(.L_53 - .L_52)
.L_52:
        /*0ca8*/ 	.word	0x00000000


	//----- nvinfo : EIATTR_CBANK_PARAM_SIZE
	.align		4
.L_53:
        /*0cac*/ 	.byte	0x03, 0x19
        /*0cae*/ 	.short	0x0800


	//----- nvinfo : EIATTR_PARAM_CBANK
	.align		4
        /*0cb0*/ 	.byte	0x04, 0x0a
        /*0cb2*/ 	.short	(.L_55 - .L_54)
	.align		4
.L_54:
        /*0cb4*/ 	.word	index@(.nv.constant0._ZN7cutlass13device_kernelINS_4gemm6kernel13GemmUniversalIN4cute5tupleIJiiiiEEENS1_10collective13CollectiveMmaINS1_35MainloopSm100TmaUmmaWarpSpecializedILi5ELi2ELi2ENS5_IJNS4_1CILi4EEENSA_ILi2EEENSA_ILi1EEEEEEEENS5_IJNSA_ILi256EEESG_NSA_ILi32EEEEEENS_10tfloat32_tENS5_IJlSD_lEEESJ_SK_NS4_8TiledMMAINS4_8MMA_AtomIJNS4_23SM100_MMA_TF32_2x1SM_SSISJ_SJ_fLi256ELi256ELNS4_4UMMA5MajorE0ELSP_0ELNSO_7ScaleInE0ELSQ_0EEEEEENS4_6LayoutINS5_IJSD_SD_SD_EEENS5_IJNSA_ILi0EEESV_SV_EEEEENS5_IJNS4_10UnderscoreESY_SY_EEEEENS4_28SM100_TMA_2SM_LOAD_MULTICASTENS4_14ComposedLayoutINS4_7SwizzleILi3ELi4ELi3EEENS4_18smem_ptr_flag_bitsILi32EEENST_INS5_IJNSA_ILi8EEESH_EEENS5_IJSH_SD_EEEEEEEvNS4_8identityES11_S1B_vS1C_EENS_8epilogue10collective18CollectiveEpilogueINS1E_23Sm100TmaWarpSpecializedILi4ELi2ELi32ELb1ELb0EEEJNS5_IJNSA_ILi128EEESG_SH_EEENS5_IJNST_IS1J_SD_EENST_ISH_SD_EEEEESJ_SK_SJ_SK_NS1E_6fusion15FusionCallbacksIS1I_NS1O_17LinearCombinationISJ_fSJ_fLNS_15FloatRoundStyleE2EEES1K_S1N_JEEENS4_5SM1004TMEM4LOAD26SM100_TMEM_LOAD_32dp32b32xENS4_13SM90_TMA_LOADES1B_NS4_39AutoVectorizingCopyWithAssumedAlignmentILi128EEENS4_14SM90_TMA_STOREES1B_S20_S20_EEEvvEEEEvNT_6ParamsE)
        /*0cb8*/ 	.short	0x0380
        /*0cba*/ 	.short	0x0800


	//----- nvinfo : EIATTR_SW_WAR
	.align		4
.L_55:
        /*0cbc*/ 	.byte	0x04, 0x36
        /*0cbe*/ 	.short	(.L_57 - .L_56)
.L_56:
        /*0cc0*/ 	.word	0x00000008
.L_57:


//--------------------- .nv.callgraph             --------------------------
	.section	.nv.callgraph,"",@"SHT_CUDA_CALLGRAPH"
	.align	4
	.sectionentsize	8
	.align		4
        /*0000*/ 	.word	0x00000000
	.align		4
        /*0004*/ 	.word	0xffffffff
	.align		4
        /*0008*/ 	.word	index@(_ZN7cutlass13device_kernelINS_4gemm6kernel13GemmUniversalIN4cute5tupleIJiiiiEEENS1_10collective13CollectiveMmaINS1_35MainloopSm100TmaUmmaWarpSpecializedILi5ELi2ELi2ENS5_IJNS4_1CILi4EEENSA_ILi2EEENSA_ILi1EEEEEEEENS5_IJNSA_ILi256EEESG_NSA_ILi32EEEEEENS_10tfloat32_tENS5_IJlSD_lEEESJ_SK_NS4_8TiledMMAINS4_8MMA_AtomIJNS4_23SM100_MMA_TF32_2x1SM_SSISJ_SJ_fLi256ELi256ELNS4_4UMMA5MajorE0ELSP_0ELNSO_7ScaleInE0ELSQ_0EEEEEENS4_6LayoutINS5_IJSD_SD_SD_EEENS5_IJNSA_ILi0EEESV_SV_EEEEENS5_IJNS4_10UnderscoreESY_SY_EEEEENS4_28SM100_TMA_2SM_LOAD_MULTICASTENS4_14ComposedLayoutINS4_7SwizzleILi3ELi4ELi3EEENS4_18smem_ptr_flag_bitsILi32EEENST_INS5_IJNSA_ILi8EEESH_EEENS5_IJSH_SD_EEEEEEEvNS4_8identityES11_S1B_vS1C_EENS_8epilogue10collective18CollectiveEpilogueINS1E_23Sm100TmaWarpSpecializedILi4ELi2ELi32ELb1ELb0EEEJNS5_IJNSA_ILi128EEESG_SH_EEENS5_IJNST_IS1J_SD_EENST_ISH_SD_EEEEESJ_SK_SJ_SK_NS1E_6fusion15FusionCallbacksIS1I_NS1O_17LinearCombinationISJ_fSJ_fLNS_15FloatRoundStyleE2EEES1K_S1N_JEEENS4_5SM1004TMEM4LOAD26SM100_TMEM_LOAD_32dp32b32xENS4_13SM90_TMA_LOADES1B_NS4_39AutoVectorizingCopyWithAssumedAlignmentILi128EEENS4_14SM90_TMA_STOREES1B_S20_S20_EEEvvEEEEvNT_6ParamsE)
	.align		4
        /*000c*/ 	.word	index@(__assertfail)
	.align		4
        /*0010*/ 	.word	0x00000000
	.align		4
        /*0014*/ 	.word	0xfffffffe
	.align		4
        /*0018*/ 	.word	0x00000000
	.align		4
        /*001c*/ 	.word	0xfffffffd
	.align		4
        /*0020*/ 	.word	0x00000000
	.align		4
        /*0024*/ 	.word	0xfffffffc


//--------------------- .nv.constant4             --------------------------
	.section	.nv.constant4,"a",@progbits
	.align	8
	.align		8
.nv.constant4:
        /*0000*/ 	.dword	__assertfail
	.align		8
        /*0008*/ 	.dword	__unnamed_1
	.align		8
        /*0010*/ 	.dword	__unnamed_2
	.align		8
        /*0018*/ 	.dword	_ZN40_INTERNAL_08262867_4_k_cu_7c7dc65a_298674cuda3std3__45__cpo5beginE
	.align		8
        /*0020*/ 	.dword	_ZN40_INTERNAL_08262867_4_k_cu_7c7dc65a_298674cuda3std3__45__cpo3endE
	.align		8
        /*0028*/ 	.dword	_ZN40_INTERNAL_08262867_4_k_cu_7c7dc65a_298674cuda3std3__45__cpo6cbeginE
	.align		8
        /*0030*/ 	.dword	_ZN40_INTERNAL_08262867_4_k_cu_7c7dc65a_298674cuda3std3__45__cpo4cendE
	.align		8
        /*0038*/ 	.dword	_ZN40_INTERNAL_08262867_4_k_cu_7c7dc65a_298674cuda3std3__442_GLOBAL__N__08262867_4_k_cu_7c7dc65a_298676ignoreE
	.align		8
        /*0040*/ 	.dword	_ZN40_INTERNAL_08262867_4_k_cu_7c7dc65a_298674cuda3std3__419piecewise_constructE
	.align		8
        /*0048*/ 	.dword	_ZN40_INTERNAL_08262867_4_k_cu_7c7dc65a_298674cuda3std3__48in_placeE
	.align		8
        /*0050*/ 	.dword	_ZN40_INTERNAL_08262867_4_k_cu_7c7dc65a_298674cuda3std6ranges3__45__cpo4swapE
	.align		8
        /*0058*/ 	.dword	_ZN40_INTERNAL_08262867_4_k_cu_7c7dc65a_298674cuda3std6ranges3__45__cpo9iter_moveE
	.align		8
        /*0060*/ 	.dword	_ZN40_INTERNAL_08262867_4_k_cu_7c7dc65a_298674cute7productE
	.align		8
        /*0068*/ 	.dword	_ZN40_INTERNAL_08262867_4_k_cu_7c7dc65a_298674cute1_E
	.align		8
        /*0070*/ 	.dword	$str$25
	.align		8
        /*0078*/ 	.dword	$str$26
	.align		8
        /*0080*/ 	.dword	$str$27
	.align		8
        /*0088*/ 	.dword	$str$28


//--------------------- .text._ZN7cutlass13device_kernelINS_4gemm6kernel13GemmUniversalIN4cute5tupleIJiiiiEEENS1_10collective13CollectiveMmaINS1_35MainloopSm100TmaUmmaWarpSpecializedILi5ELi2ELi2ENS5_IJNS4_1CILi4EEENSA_ILi2EEENSA_ILi1EEEEEEEENS5_IJNSA_ILi256EEESG_NSA_ILi32EEEEEENS_10tfloat32_tENS5_IJlSD_lEEESJ_SK_NS4_8TiledMMAINS4_8MMA_AtomIJNS4_23SM100_MMA_TF32_2x1SM_SSISJ_SJ_fLi256ELi256ELNS4_4UMMA5MajorE0ELSP_0ELNSO_7ScaleInE0ELSQ_0EEEEEENS4_6LayoutINS5_IJSD_SD_SD_EEENS5_IJNSA_ILi0EEESV_SV_EEEEENS5_IJNS4_10UnderscoreESY_SY_EEEEENS4_28SM100_TMA_2SM_LOAD_MULTICASTENS4_14ComposedLayoutINS4_7SwizzleILi3ELi4ELi3EEENS4_18smem_ptr_flag_bitsILi32EEENST_INS5_IJNSA_ILi8EEESH_EEENS5_IJSH_SD_EEEEEEEvNS4_8identityES11_S1B_vS1C_EENS_8epilogue10collective18CollectiveEpilogueINS1E_23Sm100TmaWarpSpecializedILi4ELi2ELi32ELb1ELb0EEEJNS5_IJNSA_ILi128EEESG_SH_EEENS5_IJNST_IS1J_SD_EENST_ISH_SD_EEEEESJ_SK_SJ_SK_NS1E_6fusion15FusionCallbacksIS1I_NS1O_17LinearCombinationISJ_fSJ_fLNS_15FloatRoundStyleE2EEES1K_S1N_JEEENS4_5SM1004TMEM4LOAD26SM100_TMEM_LOAD_32dp32b32xENS4_13SM90_TMA_LOADES1B_NS4_39AutoVectorizingCopyWithAssumedAlignmentILi128EEENS4_14SM90_TMA_STOREES1B_S20_S20_EEEvvEEEEvNT_6ParamsE --------------------------
	.section	.text._ZN7cutlass13device_kernelINS_4gemm6kernel13GemmUniversalIN4cute5tupleIJiiiiEEENS1_10collective13CollectiveMmaINS1_35MainloopSm100TmaUmmaWarpSpecializedILi5ELi2ELi2ENS5_IJNS4_1CILi4EEENSA_ILi2EEENSA_ILi1EEEEEEEENS5_IJNSA_ILi256EEESG_NSA_ILi32EEEEEENS_10tfloat32_tENS5_IJlSD_lEEESJ_SK_NS4_8TiledMMAINS4_8MMA_AtomIJNS4_23SM100_MMA_TF32_2x1SM_SSISJ_SJ_fLi256ELi256ELNS4_4UMMA5MajorE0ELSP_0ELNSO_7ScaleInE0ELSQ_0EEEEEENS4_6LayoutINS5_IJSD_SD_SD_EEENS5_IJNSA_ILi0EEESV_SV_EEEEENS5_IJNS4_10UnderscoreESY_SY_EEEEENS4_28SM100_TMA_2SM_LOAD_MULTICASTENS4_14ComposedLayoutINS4_7SwizzleILi3ELi4ELi3EEENS4_18smem_ptr_flag_bitsILi32EEENST_INS5_IJNSA_ILi8EEESH_EEENS5_IJSH_SD_EEEEEEEvNS4_8identityES11_S1B_vS1C_EENS_8epilogue10collective18CollectiveEpilogueINS1E_23Sm100TmaWarpSpecializedILi4ELi2ELi32ELb1ELb0EEEJNS5_IJNSA_ILi128EEESG_SH_EEENS5_IJNST_IS1J_SD_EENST_ISH_SD_EEEEESJ_SK_SJ_SK_NS1E_6fusion15FusionCallbacksIS1I_NS1O_17LinearCombinationISJ_fSJ_fLNS_15FloatRoundStyleE2EEES1K_S1N_JEEENS4_5SM1004TMEM4LOAD26SM100_TMEM_LOAD_32dp32b32xENS4_13SM90_TMA_LOADES1B_NS4_39AutoVectorizingCopyWithAssumedAlignmentILi128EEENS4_14SM90_TMA_STOREES1B_S20_S20_EEEvvEEEEvNT_6ParamsE,"ax",@progbits
	.align	128
.text._ZN7cutlass13device_kernelINS_4gemm6kernel13GemmUniversalIN4cute5tupleIJiiiiEEENS1_10collective13CollectiveMmaINS1_35MainloopSm100TmaUmmaWarpSpecializedILi5ELi2ELi2ENS5_IJNS4_1CILi4EEENSA_ILi2EEENSA_ILi1EEEEEEEENS5_IJNSA_ILi256EEESG_NSA_ILi32EEEEEENS_10tfloat32_tENS5_IJlSD_lEEESJ_SK_NS4_8TiledMMAINS4_8MMA_AtomIJNS4_23SM100_MMA_TF32_2x1SM_SSISJ_SJ_fLi256ELi256ELNS4_4UMMA5MajorE0ELSP_0ELNSO_7ScaleInE0ELSQ_0EEEEEENS4_6LayoutINS5_IJSD_SD_SD_EEENS5_IJNSA_ILi0EEESV_SV_EEEEENS5_IJNS4_10UnderscoreESY_SY_EEEEENS4_28SM100_TMA_2SM_LOAD_MULTICASTENS4_14ComposedLayoutINS4_7SwizzleILi3ELi4ELi3EEENS4_18smem_ptr_flag_bitsILi32EEENST_INS5_IJNSA_ILi8EEESH_EEENS5_IJSH_SD_EEEEEEEvNS4_8identityES11_S1B_vS1C_EENS_8epilogue10collective18CollectiveEpilogueINS1E_23Sm100TmaWarpSpecializedILi4ELi2ELi32ELb1ELb0EEEJNS5_IJNSA_ILi128EEESG_SH_EEENS5_IJNST_IS1J_SD_EENST_ISH_SD_EEEEESJ_SK_SJ_SK_NS1E_6fusion15FusionCallbacksIS1I_NS1O_17LinearCombinationISJ_fSJ_fLNS_15FloatRoundStyleE2EEES1K_S1N_JEEENS4_5SM1004TMEM4LOAD26SM100_TMEM_LOAD_32dp32b32xENS4_13SM90_TMA_LOADES1B_NS4_39AutoVectorizingCopyWithAssumedAlignmentILi128EEENS4_14SM90_TMA_STOREES1B_S20_S20_EEEvvEEEEvNT_6ParamsE:
        .type           _ZN7cutlass13device_kernelINS_4gemm6kernel13GemmUniversalIN4cute5tupleIJiiiiEEENS1_10collective13CollectiveMmaINS1_35MainloopSm100TmaUmmaWarpSpecializedILi5ELi2ELi2ENS5_IJNS4_1CILi4EEENSA_ILi2EEENSA_ILi1EEEEEEEENS5_IJNSA_ILi256EEESG_NSA_ILi32EEEEEENS_10tfloat32_tENS5_IJlSD_lEEESJ_SK_NS4_8TiledMMAINS4_8MMA_AtomIJNS4_23SM100_MMA_TF32_2x1SM_SSISJ_SJ_fLi256ELi256ELNS4_4UMMA5MajorE0ELSP_0ELNSO_7ScaleInE0ELSQ_0EEEEEENS4_6LayoutINS5_IJSD_SD_SD_EEENS5_IJNSA_ILi0EEESV_SV_EEEEENS5_IJNS4_10UnderscoreESY_SY_EEEEENS4_28SM100_TMA_2SM_LOAD_MULTICASTENS4_14ComposedLayoutINS4_7SwizzleILi3ELi4ELi3EEENS4_18smem_ptr_flag_bitsILi32EEENST_INS5_IJNSA_ILi8EEESH_EEENS5_IJSH_SD_EEEEEEEvNS4_8identityES11_S1B_vS1C_EENS_8epilogue10collective18CollectiveEpilogueINS1E_23Sm100TmaWarpSpecializedILi4ELi2ELi32ELb1ELb0EEEJNS5_IJNSA_ILi128EEESG_SH_EEENS5_IJNST_IS1J_SD_EENST_ISH_SD_EEEEESJ_SK_SJ_SK_NS1E_6fusion15FusionCallbacksIS1I_NS1O_17LinearCombinationISJ_fSJ_fLNS_15FloatRoundStyleE2EEES1K_S1N_JEEENS4_5SM1004TMEM4LOAD26SM100_TMEM_LOAD_32dp32b32xENS4_13SM90_TMA_LOADES1B_NS4_39AutoVectorizingCopyWithAssumedAlignmentILi128EEENS4_14SM90_TMA_STOREES1B_S20_S20_EEEvvEEEEvNT_6ParamsE,@function
        .size           _ZN7cutlass13device_kernelINS_4gemm6kernel13GemmUniversalIN4cute5tupleIJiiiiEEENS1_10collective13CollectiveMmaINS1_35MainloopSm100TmaUmmaWarpSpecializedILi5ELi2ELi2ENS5_IJNS4_1CILi4EEENSA_ILi2EEENSA_ILi1EEEEEEEENS5_IJNSA_ILi256EEESG_NSA_ILi32EEEEEENS_10tfloat32_tENS5_IJlSD_lEEESJ_SK_NS4_8TiledMMAINS4_8MMA_AtomIJNS4_23SM100_MMA_TF32_2x1SM_SSISJ_SJ_fLi256ELi256ELNS4_4UMMA5MajorE0ELSP_0ELNSO_7ScaleInE0ELSQ_0EEEEEENS4_6LayoutINS5_IJSD_SD_SD_EEENS5_IJNSA_ILi0EEESV_SV_EEEEENS5_IJNS4_10UnderscoreESY_SY_EEEEENS4_28SM100_TMA_2SM_LOAD_MULTICASTENS4_14ComposedLayoutINS4_7SwizzleILi3ELi4ELi3EEENS4_18smem_ptr_flag_bitsILi32EEENST_INS5_IJNSA_ILi8EEESH_EEENS5_IJSH_SD_EEEEEEEvNS4_8identityES11_S1B_vS1C_EENS_8epilogue10collective18CollectiveEpilogueINS1E_23Sm100TmaWarpSpecializedILi4ELi2ELi32ELb1ELb0EEEJNS5_IJNSA_ILi128EEESG_SH_EEENS5_IJNST_IS1J_SD_EENST_ISH_SD_EEEEESJ_SK_SJ_SK_NS1E_6fusion15FusionCallbacksIS1I_NS1O_17LinearCombinationISJ_fSJ_fLNS_15FloatRoundStyleE2EEES1K_S1N_JEEENS4_5SM1004TMEM4LOAD26SM100_TMEM_LOAD_32dp32b32xENS4_13SM90_TMA_LOADES1B_NS4_39AutoVectorizingCopyWithAssumedAlignmentILi128EEENS4_14SM90_TMA_STOREES1B_S20_S20_EEEvvEEEEvNT_6ParamsE,(.L_x_238 - _ZN7cutlass13device_kernelINS_4gemm6kernel13GemmUniversalIN4cute5tupleIJiiiiEEENS1_10collective13CollectiveMmaINS1_35MainloopSm100TmaUmmaWarpSpecializedILi5ELi2ELi2ENS5_IJNS4_1CILi4EEENSA_ILi2EEENSA_ILi1EEEEEEEENS5_IJNSA_ILi256EEESG_NSA_ILi32EEEEEENS_10tfloat32_tENS5_IJlSD_lEEESJ_SK_NS4_8TiledMMAINS4_8MMA_AtomIJNS4_23SM100_MMA_TF32_2x1SM_SSISJ_SJ_fLi256ELi256ELNS4_4UMMA5MajorE0ELSP_0ELNSO_7ScaleInE0ELSQ_0EEEEEENS4_6LayoutINS5_IJSD_SD_SD_EEENS5_IJNSA_ILi0EEESV_SV_EEEEENS5_IJNS4_10UnderscoreESY_SY_EEEEENS4_28SM100_TMA_2SM_LOAD_MULTICASTENS4_14ComposedLayoutINS4_7SwizzleILi3ELi4ELi3EEENS4_18smem_ptr_flag_bitsILi32EEENST_INS5_IJNSA_ILi8EEESH_EEENS5_IJSH_SD_EEEEEEEvNS4_8identityES11_S1B_vS1C_EENS_8epilogue10collective18CollectiveEpilogueINS1E_23Sm100TmaWarpSpecializedILi4ELi2ELi32ELb1ELb0EEEJNS5_IJNSA_ILi128EEESG_SH_EEENS5_IJNST_IS1J_SD_EENST_ISH_SD_EEEEESJ_SK_SJ_SK_NS1E_6fusion15FusionCallbacksIS1I_NS1O_17LinearCombinationISJ_fSJ_fLNS_15FloatRoundStyleE2EEES1K_S1N_JEEENS4_5SM1004TMEM4LOAD26SM100_TMEM_LOAD_32dp32b32xENS4_13SM90_TMA_LOADES1B_NS4_39AutoVectorizingCopyWithAssumedAlignmentILi128EEENS4_14SM90_TMA_STOREES1B_S20_S20_EEEvvEEEEvNT_6ParamsE)
        .other          _ZN7cutlass13device_kernelINS_4gemm6kernel13GemmUniversalIN4cute5tupleIJiiiiEEENS1_10collective13CollectiveMmaINS1_35MainloopSm100TmaUmmaWarpSpecializedILi5ELi2ELi2ENS5_IJNS4_1CILi4EEENSA_ILi2EEENSA_ILi1EEEEEEEENS5_IJNSA_ILi256EEESG_NSA_ILi32EEEEEENS_10tfloat32_tENS5_IJlSD_lEEESJ_SK_NS4_8TiledMMAINS4_8MMA_AtomIJNS4_23SM100_MMA_TF32_2x1SM_SSISJ_SJ_fLi256ELi256ELNS4_4UMMA5MajorE0ELSP_0ELNSO_7ScaleInE0ELSQ_0EEEEEENS4_6LayoutINS5_IJSD_SD_SD_EEENS5_IJNSA_ILi0EEESV_SV_EEEEENS5_IJNS4_10UnderscoreESY_SY_EEEEENS4_28SM100_TMA_2SM_LOAD_MULTICASTENS4_14ComposedLayoutINS4_7SwizzleILi3ELi4ELi3EEENS4_18smem_ptr_flag_bitsILi32EEENST_INS5_IJNSA_ILi8EEESH_EEENS5_IJSH_SD_EEEEEEEvNS4_8identityES11_S1B_vS1C_EENS_8epilogue10collective18CollectiveEpilogueINS1E_23Sm100TmaWarpSpecializedILi4ELi2ELi32ELb1ELb0EEEJNS5_IJNSA_ILi128EEESG_SH_EEENS5_IJNST_IS1J_SD_EENST_ISH_SD_EEEEESJ_SK_SJ_SK_NS1E_6fusion15FusionCallbacksIS1I_NS1O_17LinearCombinationISJ_fSJ_fLNS_15FloatRoundStyleE2EEES1K_S1N_JEEENS4_5SM1004TMEM4LOAD26SM100_TMEM_LOAD_32dp32b32xENS4_13SM90_TMA_LOADES1B_NS4_39AutoVectorizingCopyWithAssumedAlignmentILi128EEENS4_14SM90_TMA_STOREES1B_S20_S20_EEEvvEEEEvNT_6ParamsE,@"STO_CUDA_ENTRY STV_DEFAULT"
_ZN7cutlass13device_kernelINS_4gemm6kernel13GemmUniversalIN4cute5tupleIJiiiiEEENS1_10collective13CollectiveMmaINS1_35MainloopSm100TmaUmmaWarpSpecializedILi5ELi2ELi2ENS5_IJNS4_1CILi4EEENSA_ILi2EEENSA_ILi1EEEEEEEENS5_IJNSA_ILi256EEESG_NSA_ILi32EEEEEENS_10tfloat32_tENS5_IJlSD_lEEESJ_SK_NS4_8TiledMMAINS4_8MMA_AtomIJNS4_23SM100_MMA_TF32_2x1SM_SSISJ_SJ_fLi256ELi256ELNS4_4UMMA5MajorE0ELSP_0ELNSO_7ScaleInE0ELSQ_0EEEEEENS4_6LayoutINS5_IJSD_SD_SD_EEENS5_IJNSA_ILi0EEESV_SV_EEEEENS5_IJNS4_10UnderscoreESY_SY_EEEEENS4_28SM100_TMA_2SM_LOAD_MULTICASTENS4_14ComposedLayoutINS4_7SwizzleILi3ELi4ELi3EEENS4_18smem_ptr_flag_bitsILi32EEENST_INS5_IJNSA_ILi8EEESH_EEENS5_IJSH_SD_EEEEEEEvNS4_8identityES11_S1B_vS1C_EENS_8epilogue10collective18CollectiveEpilogueINS1E_23Sm100TmaWarpSpecializedILi4ELi2ELi32ELb1ELb0EEEJNS5_IJNSA_ILi128EEESG_SH_EEENS5_IJNST_IS1J_SD_EENST_ISH_SD_EEEEESJ_SK_SJ_SK_NS1E_6fusion15FusionCallbacksIS1I_NS1O_17LinearCombinationISJ_fSJ_fLNS_15FloatRoundStyleE2EEES1K_S1N_JEEENS4_5SM1004TMEM4LOAD26SM100_TMEM_LOAD_32dp32b32xENS4_13SM90_TMA_LOADES1B_NS4_39AutoVectorizingCopyWithAssumedAlignmentILi128EEENS4_14SM90_TMA_STOREES1B_S20_S20_EEEvvEEEEvNT_6ParamsE:
[----:B------:R-:W1:Y:S01]  /*0000*/  LDC R1, c[0x0][0x37c] ;  /* 0x0000df00ff017b82 */ /* 0x000e620000000800 */
[----:B------:R-:W2:Y:S01]  /*0010*/  S2R R110, SR_TID.X ;  /* 0x00000000006e7919 */ /* 0x000ea20000002100 */
[----:B------:R-:W3:Y:S06]  /*0020*/  LDCU.64 UR8, c[0x0][0x890] ;  /* 0x00011200ff0877ac */ /* 0x000eec0008000a00 */
[----:B------:R-:W4:Y:S01]  /*0030*/  S2UR UR52, SR_CgaCtaId ;  /* 0x00000000003479c3 */ /* 0x000f220000008800 */
[----:B------:R-:W-:Y:S02]  /*0040*/  PRMT R94, RZ, 0x7610, R94 ;  /* 0x00007610ff5e7816 */ /* 0x000fe4000000005e */
[----:B------:R-:W-:-:S02]  /*0050*/  ELECT P0, URZ, PT ;  /* 0x0000000000ff782f */ /* 0x000fc40003800000 */
[----:B---3--:R-:W-:-:S04]  /*0060*/  ISETP.NE.U32.AND P1, PT, RZ, UR8, PT ;  /* 0x00000008ff007c0c */ /* 0x008fc8000bf25070 */
[----:B------:R-:W-:Y:S01]  /*0070*/  ISETP.NE.AND.EX P2, PT, RZ, UR9, PT, P1 ;  /* 0x00000009ff007c0c */ /* 0x000fe2000bf45310 */
[----:B----4-:R-:W-:Y:S02]  /*0080*/  ULOP3.LUT UR48, UR52, 0x1, URZ, 0xc0, !UPT ;  /* 0x0000000134307892 */ /* 0x010fe4000f8ec0ff */
[----:B------:R-:W-:Y:S01]  /*0090*/  ULOP3.LUT UR47, UR52, 0x1, URZ, 0x3c, !UPT ;  /* 0x00000001342f7892 */ /* 0x000fe2000f8e3cff */
[----:B--2---:R-:W-:-:S05]  /*00a0*/  SHF.R.U32.HI R95, RZ, 0x5, R110 ;  /* 0x00000005ff5f7819 */ /* 0x004fca000001166e */
[----:B------:R-:W2:Y:S02]  /*00b0*/  SHFL.IDX PT, R0, R95, RZ, 0x1f ;  /* 0x00001fff5f007589 */ /* 0x000ea400000e0000 */
[----:B--2---:R-:W-:Y:S02]  /*00c0*/  R2UR UR25, R0 ;  /* 0x00000000001972ca */ /* 0x004fe400000e0000 */
[----:B-1----:R-:W-:Y:S05]  /*00d0*/  @P2 BRA `(.L_x_0) ;  /* 0x0000000000302947 */ /* 0x002fea0003800000 */
[----:B------:R-:W1:Y:S02]  /*00e0*/  LDCU.64 UR4, c[0x0][0x888] ;  /* 0x00011100ff0477ac */ /* 0x000e640008000a00 */
[----:B-1----:R-:W-:-:S04]  /*00f0*/  UISETP.NE.U32.AND UP0, UPT, UR4, URZ, UPT ;  /* 0x000000ff0400728c */ /* 0x002fc8000bf05070 */
[----:B------:R-:W-:-:S09]  /*0100*/  UISETP.NE.AND.EX UP0, UPT, UR5, URZ, UPT, UP0 ;  /* 0x000000ff0500728c */ /* 0x000fd2000bf05300 */
[----:B------:R-:W-:Y:S05]  /*0110*/  BRA.U !UP0, `(.L_x_1) ;  /* 0x0000000108147547 */ /* 0x000fea000b800000 */
[----:B------:R-:W1:Y:S01]  /*0120*/  LDC.64 R2, c[0x0][0x888] ;  /* 0x00022200ff027b82 */ /* 0x000e620000000a00 */
[----:B------:R-:W1:Y:S02]  /*0130*/  LDCU.64 UR4, c[0x0][0x358] ;  /* 0x00006b00ff0477ac */ /* 0x000e640008000a00 */
[----:B-1----:R1:W5:Y:S01]  /*0140*/  LDG.E R45, desc[UR4][R2.64] ;  /* 0x00000004022d7981 */ /* 0x002362000c1e1900 */
[----:B------:R-:W-:Y:S01]  /*0150*/  HFMA2 R94, -RZ, RZ, 0, 5.9604644775390625e-08 ;  /* 0x00000001ff5e7431 */ /* 0x000fe200000001ff */
[----:B------:R-:W-:Y:S05]  /*0160*/  BRA `(.L_x_0) ;  /* 0x00000000000c7947 */ /* 0x000fea0003800000 */
.L_x_1:
[----:B------:R-:W1:Y:S01]  /*0170*/  LDCU UR4, c[0x0][0x880] ;  /* 0x00011000ff0477ac */ /* 0x000e620008000800 */
[----:B------:R-:W-:Y:S01]  /*0180*/  HFMA2 R94, -RZ, RZ, 0, 5.9604644775390625e-08 ;  /* 0x00000001ff5e7431 */ /* 0x000fe200000001ff */
[----:B-1----:R-:W-:-:S07]  /*0190*/  MOV R45, UR4 ;  /* 0x00000004002d7c02 */ /* 0x002fce0008000f00 */
.L_x_0:
[----:B------:R-:W2:Y:S02]  /*01a0*/  LDCU.64 UR4, c[0x0][0x8b0] ;  /* 0x00011600ff0477ac */ /* 0x000ea40008000a00 */
[----:B--2---:R-:W-:-:S04]  /*01b0*/  UISETP.NE.U32.AND UP0, UPT, UR4, URZ, UPT ;  /* 0x000000ff0400728c */ /* 0x004fc8000bf05070 */
[----:B------:R-:W-:-:S09]  /*01c0*/  UISETP.NE.AND.EX UP0, UPT, UR5, URZ, UPT, UP0 ;  /* 0x000000ff0500728c */ /* 0x000fd2000bf05300 */
[----:B------:R-:W-:Y:S05]  /*01d0*/  BRA.U UP0, `(.L_x_2) ;  /* 0x0000000100287547 */ /* 0x000fea000b800000 */
[----:B------:R-:W2:Y:S02]  /*01e0*/  LDCU.64 UR4, c[0x0][0x8a8] ;  /* 0x00011500ff0477ac */ /* 0x000ea40008000a00 */
[----:B--2---:R-:W-:-:S04]  /*01f0*/  UISETP.NE.U32.AND UP0, UPT, UR4, URZ, UPT ;  /* 0x000000ff0400728c */ /* 0x004fc8000bf05070 */
[----:B------:R-:W-:-:S09]  /*0200*/  UISETP.NE.AND.EX UP0, UPT, UR5, URZ, UPT, UP0 ;  /* 0x000000ff0500728c */ /* 0x000fd2000bf05300 */
[----:B------:R-:W-:Y:S05]  /*0210*/  BRA.U !UP0, `(.L_x_3) ;  /* 0x0000000108107547 */ /* 0x000fea000b800000 */
[----:B------:R-:W2:Y:S01]  /*0220*/  LDC.64 R38, c[0x0][0x8a8] ;  /* 0x00022a00ff267b82 */ /* 0x000ea20000000a00 */
[----:B------:R-:W2:Y:S02]  /*0230*/  LDCU.64 UR4, c[0x0][0x358] ;  /* 0x00006b00ff0477ac */ /* 0x000ea40008000a00 */
[----:B--2---:R2:W5:Y:S01]  /*0240*/  LDG.E R38, desc[UR4][R38.64] ;  /* 0x0000000426267981 */ /* 0x004562000c1e1900 */
[----:B------:R-:W-:Y:S05]  /*0250*/  BRA `(.L_x_2) ;  /* 0x0000000000087947 */ /* 0x000fea0003800000 */
.L_x_3:
[----:B------:R-:W2:Y:S02]  /*0260*/  LDCU UR4, c[0x0][0x8a0] ;  /* 0x00011400ff0477ac */ /* 0x000ea40008000800 */
[----:B--2---:R-:W-:Y:S02]  /*0270*/  MOV R38, UR4 ;  /* 0x0000000400267c02 */ /* 0x004fe40008000f00 */
.L_x_2:
[----:B------:R-:W-:Y:S01]  /*0280*/  IMAD.U32 R0, RZ, RZ, UR25 ;  /* 0x00000019ff007e24 */ /* 0x000fe2000f8e00ff */
[----:B------:R-:W-:Y:S04]  /*0290*/  BSSY.RECONVERGENT B0, `(.L_x_4) ;  /* 0x000000c000007945 */ /* 0x000fe80003800200 */
[C---:B------:R-:W-:Y:S02]  /*02a0*/  ISETP.NE.OR P3, PT, R0.reuse, 0x1, !P0 ;  /* 0x000000010000780c */ /* 0x040fe40004765670 */
[----:B------:R-:W-:-:S11]  /*02b0*/  ISETP.NE.OR P2, PT, R0, 0x3, !P0 ;  /* 0x000000030000780c */ /* 0x000fd60004745670 */
[----:B------:R-:W-:Y:S05]  /*02c0*/  @P3 BRA `(.L_x_5) ;  /* 0x0000000000203947 */ /* 0x000fea0003800000 */
[----:B------:R-:W3:Y:S02]  /*02d0*/  LDCU.64 UR4, c[0x0][0x348] ;  /* 0x00006900ff0477ac */ /* 0x000ee40008000a00 */
[----:B---3--:R-:W-:Y:S02]  /*02e0*/  UIADD3 UR6, UP1, UPT, UR4, 0x80, URZ ;  /* 0x0000008004067890 */ /* 0x008fe4000ff3e0ff */
[----:B------:R-:W-:Y:S02]  /*02f0*/  UIADD3 UR4, UP0, UPT, UR4, 0x180, URZ ;  /* 0x0000018004047890 */ /* 0x000fe4000ff1e0ff */
[----:B------:R-:W-:Y:S02]  /*0300*/  UIADD3.X UR7, UPT, UPT, URZ, UR5, URZ, UP1, !UPT ;  /* 0x00000005ff077290 */ /* 0x000fe40008ffe4ff */
[----:B------:R-:W-:-:S07]  /*0310*/  UIADD3.X UR5, UPT, UPT, URZ, UR5, URZ, UP0, !UPT ;  /* 0x00000005ff057290 */ /* 0x000fce00087fe4ff */
[----:B------:R3:W-:Y:S02]  /*0320*/  UTMACCTL.PF [UR6] ;  /* 0x00000000060079b9 */ /* 0x0007e40008040000 */
[----:B------:R3:W-:Y:S02]  /*0330*/  UTMACCTL.PF [UR4] ;  /* 0x00000000040079b9 */ /* 0x0007e40008040000 */
[----:B---3--:R-:W-:Y:S01]  /*0340*/  NOP ;  /* 0x0000000000007918 */ /* 0x008fe20000000000 */
.L_x_5:
[----:B------:R-:W-:Y:S05]  /*0350*/  BSYNC.RECONVERGENT B0 ;  /* 0x0000000000007941 */ /* 0x000fea0003800200 */
.L_x_4:
[----:B------:R-:W-:Y:S04]  /*0360*/  BSSY.RECONVERGENT B0, `(.L_x_6) ;  /* 0x000000a000007945 */ /* 0x000fe80003800200 */
        /* <DEDUP_REMOVED lines=9> */
.L_x_7:
[----:B------:R-:W-:Y:S05]  /*0400*/  BSYNC.RECONVERGENT B0 ;  /* 0x0000000000007941 */ /* 0x000fea0003800200 */
.L_x_6:
[----:B------:R-:W3:Y:S01]  /*0410*/  LDCU.64 UR4, c[0x0][0x888] ;  /* 0x00011100ff0477ac */ /* 0x000ee20008000a00 */
[----:B------:R-:W-:Y:S01]  /*0420*/  ISETP.NE.AND.EX P1, PT, RZ, UR9, PT, P1 ;  /* 0x00000009ff007c0c */ /* 0x000fe2000bf25310 */
[----:B------:R-:W-:Y:S01]  /*0430*/  UPLOP3.LUT UP5, UPT, UPT, UPT, UPT, 0x80, 0x8 ;  /* 0x000000000008789c */ /* 0x000fe20003faf070 */
[----:B---3--:R-:W-:-:S04]  /*0440*/  ISETP.NE.U32.AND P2, PT, RZ, UR4, PT ;  /* 0x00000004ff007c0c */ /* 0x008fc8000bf45070 */
[----:B------:R-:W-:-:S13]  /*0450*/  ISETP.NE.AND.EX P2, PT, RZ, UR5, PT, P2 ;  /* 0x00000005ff007c0c */ /* 0x000fda000bf45320 */
[----:B------:R-:W-:Y:S05]  /*0460*/  @P2 BRA P1, `(.L_x_8) ;  /* 0x0000000000282947 */ /* 0x000fea0000800000 */
[----:B------:R-:W-:Y:S01]  /*0470*/  UISETP.NE.U32.AND UP0, UPT, UR8, URZ, UPT ;  /* 0x000000ff0800728c */ /* 0x000fe2000bf05070 */
[----:B-----5:R-:W-:Y:S01]  /*0480*/  FSETP.NEU.AND P1, PT, R45, RZ, PT ;  /* 0x000000ff2d00720b */ /* 0x020fe20003f2d000 */
[----:B------:R-:W-:Y:S02]  /*0490*/  UISETP.NE.U32.AND UP2, UPT, UR4, URZ, UPT ;  /* 0x000000ff0400728c */ /* 0x000fe4000bf45070 */
[----:B------:R-:W-:Y:S02]  /*04a0*/  UISETP.NE.AND.EX UP1, UPT, UR9, URZ, UPT, UP0 ;  /* 0x000000ff0900728c */ /* 0x000fe4000bf25300 */
[----:B------:R-:W-:-:S04]  /*04b0*/  UISETP.NE.AND.EX UP0, UPT, UR5, URZ, UPT, UP2 ;  /* 0x000000ff0500728c */ /* 0x000fc8000bf05320 */
[----:B------:R-:W-:-:S04]  /*04c0*/  USEL UR4, URZ, 0xffffffff, UP0 ;  /* 0xffffffffff047887 */ /* 0x000fc80008000000 */
[----:B------:R-:W-:Y:S01]  /*04d0*/  VOTEU.ANY UP0, P1 ;  /* 0x0000000000ff7886 */ /* 0x000fe20000800100 */
[----:B------:R-:W-:-:S04]  /*04e0*/  @!UP1 USEL UR4, URZ, 0xffffffff, UP0 ;  /* 0xffffffffff049887 */ /* 0x000fc80008000000 */
[----:B------:R-:W-:-:S04]  /*04f0*/  ULOP3.LUT UR4, UR4, 0x1, URZ, 0xc0, !UPT ;  /* 0x0000000104047892 */ /* 0x000fc8000f8ec0ff */
[----:B------:R-:W-:-:S11]  /*0500*/  UISETP.NE.U32.AND UP5, UPT, UR4, 0x1, UPT ;  /* 0x000000010400788c */ /* 0x000fd6000bfa5070 */
.L_x_8:
[----:B------:R-:W3:Y:S01]  /*0510*/  SHFL.IDX PT, R0, R95, RZ, 0x1f ;  /* 0x00001fff5f007589 */ /* 0x000ee200000e0000 */
[----:B------:R-:W-:-:S04]  /*0520*/  UISETP.NE.AND UP0, UPT, UR25, 0x2, UPT ;  /* 0x000000021900788c */ /* 0x000fc8000bf05270 */
[----:B------:R-:W-:Y:S02]  /*0530*/  UISETP.EQ.AND UP1, UPT, UR48, URZ, !UP0 ;  /* 0x000000ff3000728c */ /* 0x000fe4000c722270 */
[----:B------:R-:W-:-:S04]  /*0540*/  USEL UR46, URZ, 0x1, UP0 ;  /* 0x00000001ff2e7887 */ /* 0x000fc80008000000 */
[----:B------:R-:W-:Y:S02]  /*0550*/  PLOP3.LUT P3, PT, P0, PT, UP1, 0x80, 0x8 ;  /* 0x000000000008781c */ /* 0x000fe4000076f018 */
[----:B---3--:R-:W-:-:S13]  /*0560*/  ISETP.NE.AND P1, PT, R0, RZ, PT ;  /* 0x000000ff0000720c */ /* 0x008fda0003f25270 */
[----:B------:R-:W-:Y:S05]  /*0570*/  @P1 BRA `(.L_x_9) ;  /* 0x00000000005c1947 */ /* 0x000fea0003800000 */
[----:B------:R-:W-:Y:S01]  /*0580*/  UMOV UR4, 0x400 ;  /* 0x0000040000047882 */ /* 0x000fe20000000000 */
[----:B------:R-:W-:Y:S01]  /*0590*/  UMOV UR8, 0x1 ;  /* 0x0000000100087882 */ /* 0x000fe20000000000 */
[----:B------:R-:W-:Y:S01]  /*05a0*/  UMOV UR6, 0x3 ;  /* 0x0000000300067882 */ /* 0x000fe20000000000 */
[----:B------:R-:W-:Y:S02]  /*05b0*/  ULEA UR4, UR52, UR4, 0x18 ;  /* 0x0000000434047291 */ /* 0x000fe4000f8ec0ff */
[----:B------:R-:W-:-:S04]  /*05c0*/  UIADD3 UR8, UPT, UPT, -UR8, 0x100000, URZ ;  /* 0x0010000008087890 */ /* 0x000fc8000fffe1ff */
[----:B------:R-:W-:Y:S02]  /*05d0*/  USHF.L.U32 UR9, UR8, 0xb, URZ ;  /* 0x0000000b08097899 */ /* 0x000fe400080006ff */
[----:B------:R-:W-:Y:S02]  /*05e0*/  USHF.L.U32 UR8, UR8, 0x1, URZ ;  /* 0x0000000108087899 */ /* 0x000fe400080006ff */
[----:B------:R-:W-:-:S04]  /*05f0*/  UIADD3 UR6, UPT, UPT, -UR6, 0x100000, URZ ;  /* 0x0010000006067890 */ /* 0x000fc8000fffe1ff */
[----:B------:R-:W-:Y:S02]  /*0600*/  USHF.L.U32 UR7, UR6, 0xb, URZ ;  /* 0x0000000b06077899 */ /* 0x000fe400080006ff */
[----:B------:R-:W-:Y:S01]  /*0610*/  USHF.L.U32 UR6, UR6, 0x1, URZ ;  /* 0x0000000106067899 */ /* 0x000fe200080006ff */
[----:B------:R-:W-:Y:S01]  /*0620*/  ELECT P1, URZ, PT ;  /* 0x0000000000ff782f */ /* 0x000fe20003820000 */
[----:B------:R-:W3:Y:S02]  /*0630*/  FENCE.VIEW.ASYNC.S ;  /* 0x00000000000073c6 */ /* 0x000ee40000000000 */
[----:B---3--:R3:W4:Y:S08]  /*0640*/  SYNCS.EXCH.64 URZ, [UR4], UR8 ;  /* 0x0000000804ff75b2 */ /* 0x0087300008000100 */
[----:B------:R3:W1:Y:S01]  /*0650*/  SYNCS.EXCH.64 URZ, [UR4+0x28], UR6 ;  /* 0x0000280604ff75b2 */ /* 0x0006620008000100 */
        /* <DEDUP_REMOVED lines=8> */
[----:B------:R-:W-:Y:S01]  /*06e0*/  NOP ;  /* 0x0000000000007918 */ /* 0x000fe20000000000 */
.L_x_9:
[----:B------:R-:W2:Y:S01]  /*06f0*/  SHFL.IDX PT, R0, R95, RZ, 0x1f ;  /* 0x00001fff5f007589 */ /* 0x000ea200000e0000 */
[----:B------:R-:W-:Y:S01]  /*0700*/  NOP ;  /* 0x0000000000007918 */ /* 0x000fe20000000000 */
[----:B--2---:R-:W-:-:S13]  /*0710*/  ISETP.NE.AND P1, PT, R0, 0x1, PT ;  /* 0x000000010000780c */ /* 0x004fda0003f25270 */
[----:B------:R-:W-:Y:S05]  /*0720*/  @P1 BRA `(.L_x_10) ;  /* 0x0000000000541947 */ /* 0x000fea0003800000 */
[----:B---3--:R-:W-:Y:S01]  /*0730*/  UMOV UR4, 0x400 ;  /* 0x0000040000047882 */ /* 0x008fe20000000000 */
        /* <DEDUP_REMOVED lines=10> */
[----:B------:R-:W2:Y:S02]  /*07e0*/  FENCE.VIEW.ASYNC.S ;  /* 0x00000000000073c6 */ /* 0x000ea40000000000 */
[----:B--2---:R2:W3:Y:S08]  /*07f0*/  SYNCS.EXCH.64 URZ, [UR4+0x50], UR8 ;  /* 0x0000500804ff75b2 */ /* 0x0044f00008000100 */
        /* <DEDUP_REMOVED lines=8> */
.L_x_10:
[----:B------:R-:W4:Y:S01]  /*0880*/  SHFL.IDX PT, R0, R95, RZ, 0x1f ;  /* 0x00001fff5f007589 */ /* 0x000f2200000e0000 */
[----:B------:R-:W-:Y:S01]  /*0890*/  NOP ;  /* 0x0000000000007918 */ /* 0x000fe20000000000 */
[----:B----4-:R-:W-:-:S13]  /*08a0*/  ISETP.NE.AND P1, PT, R0, 0x3, PT ;  /* 0x000000030000780c */ /* 0x010fda0003f25270 */
[----:B------:R-:W-:Y:S05]  /*08b0*/  @P1 BRA `(.L_x_11) ;  /* 0x00000000002c1947 */ /* 0x000fea0003800000 */
[----:B--23--:R-:W-:Y:S01]  /*08c0*/  UMOV UR6, 0x400 ;  /* 0x0000040000067882 */ /* 0x00cfe20000000000 */
[----:B------:R-:W-:Y:S01]  /*08d0*/  UMOV UR4, 0x20 ;  /* 0x0000002000047882 */ /* 0x000fe20000000000 */
[----:B------:R-:W-:Y:S02]  /*08e0*/  ULEA UR6, UR52, UR6, 0x18 ;  /* 0x0000000634067291 */ /* 0x000fe4000f8ec0ff */
[----:B------:R-:W-:-:S04]  /*08f0*/  UIADD3 UR4, UPT, UPT, -UR4, 0x100000, URZ ;  /* 0x0010000004047890 */ /* 0x000fc8000fffe1ff */
[----:B------:R-:W-:Y:S02]  /*0900*/  USHF.L.U32 UR5, UR4, 0xb, URZ ;  /* 0x0000000b04057899 */ /* 0x000fe400080006ff */
[----:B------:R-:W-:Y:S01]  /*0910*/  USHF.L.U32 UR4, UR4, 0x1, URZ ;  /* 0x0000000104047899 */ /* 0x000fe200080006ff */
[----:B------:R-:W-:Y:S01]  /*0920*/  ELECT P1, URZ, PT ;  /* 0x0000000000ff782f */ /* 0x000fe20003820000 */
[----:B------:R-:W2:Y:S10]  /*0930*/  FENCE.VIEW.ASYNC.S ;  /* 0x00000000000073c6 */ /* 0x000eb40000000000 */
[----:B--2---:R4:W2:Y:S01]  /*0940*/  SYNCS.EXCH.64 URZ, [UR6+0x90], UR4 ;  /* 0x0000900406ff75b2 */ /* 0x0048a20008000100 */
[----:B------:R4:W3:Y:S02]  /*0950*/  SYNCS.EXCH.64 URZ, [UR6+0x98], UR4 ;  /* 0x0000980406ff75b2 */ /* 0x0008e40008000100 */
[----:B----4-:R-:W-:Y:S01]  /*0960*/  NOP ;  /* 0x0000000000007918 */ /* 0x010fe20000000000 */
.L_x_11:
[----:B------:R-:W4:Y:S01]  /*0970*/  SHFL.IDX PT, R0, R95, RZ, 0x1f ;  /* 0x00001fff5f007589 */ /* 0x000f2200000e0000 */
[----:B------:R-:W-:Y:S01]  /*0980*/  NOP ;  /* 0x0000000000007918 */ /* 0x000fe20000000000 */
[----:B----4-:R-:W-:-:S13]  /*0990*/  ISETP.NE.AND P1, PT, R0, 0x4, PT ;  /* 0x000000040000780c */ /* 0x010fda0003f25270 */
[----:B------:R-:W-:Y:S05]  /*09a0*/  @P1 BRA `(.L_x_12) ;  /* 0x0000000000481947 */ /* 0x000fea0003800000 */
[----:B--23--:R-:W-:Y:S01]  /*09b0*/  UMOV UR4, 0x720 ;  /* 0x0000072000047882 */ /* 0x00cfe20000000000 */
[----:B------:R-:W-:Y:S01]  /*09c0*/  UMOV UR6, 0x400 ;  /* 0x0000040000067882 */ /* 0x000fe20000000000 */
[----:B------:R-:W-:Y:S01]  /*09d0*/  USEL UR4, UR4, 0x620, UP5 ;  /* 0x0000062004047887 */ /* 0x000fe2000a800000 */
        /* <DEDUP_REMOVED lines=10> */
[----:B--2---:R4:W2:Y:S08]  /*0a80*/  SYNCS.EXCH.64 URZ, [UR6+0xa0], UR8 ;  /* 0x0000a00806ff75b2 */ /* 0x0048b00008000100 */
[----:B------:R4:W3:Y:S01]  /*0a90*/  SYNCS.EXCH.64 URZ, [UR6+0xb0], UR4 ;  /* 0x0000b00406ff75b2 */ /* 0x0008e20008000100 */
[----:B------:R4:W1:Y:S01]  /*0aa0*/  SYNCS.EXCH.64 URZ, [UR6+0xa8], UR8 ;  /* 0x0000a80806ff75b2 */ /* 0x0008620008000100 */
[----:B------:R4:W1:Y:S02]  /*0ab0*/  SYNCS.EXCH.64 URZ, [UR6+0xb8], UR4 ;  /* 0x0000b80406ff75b2 */ /* 0x0008640008000100 */
[----:B----4-:R-:W-:Y:S01]  /*0ac0*/  NOP ;  /* 0x0000000000007918 */ /* 0x010fe20000000000 */
.L_x_12:
[----:B------:R-:W4:Y:S01]  /*0ad0*/  SHFL.IDX PT, R0, R95, RZ, 0x1f ;  /* 0x00001fff5f007589 */ /* 0x000f2200000e0000 */
[----:B------:R-:W-:Y:S01]  /*0ae0*/  NOP ;  /* 0x0000000000007918 */ /* 0x000fe20000000000 */
[----:B----4-:R-:W-:-:S13]  /*0af0*/  ISETP.NE.AND P1, PT, R0, 0x5, PT ;  /* 0x000000050000780c */ /* 0x010fda0003f25270 */
[----:B------:R-:W-:Y:S05]  /*0b00*/  @P1 BRA `(.L_x_13) ;  /* 0x0000000000441947 */ /* 0x000fea0003800000 */
[----:B--23--:R-:W-:Y:S01]  /*0b10*/  UMOV UR4, 0x400 ;  /* 0x0000040000047882 */ /* 0x00cfe20000000000 */
        /* <DEDUP_REMOVED lines=16> */
.L_x_13:
[----:B------:R-:W4:Y:S01]  /*0c20*/  SHFL.IDX PT, R0, R95, RZ, 0x1f ;  /* 0x00001fff5f007589 */ /* 0x000f2200000e0000 */
[----:B------:R-:W-:Y:S01]  /*0c30*/  ISETP.NE.OR P0, PT, RZ, UR25, !P0 ;  /* 0x00000019ff007c0c */ /* 0x000fe2000c705670 */
        /* <DEDUP_REMOVED lines=12> */
[----:B------:R4:W3:Y:S01]  /*0d00*/  SYNCS.EXCH.64 URZ, [UR4+0xf0], UR6 ;  /* 0x0000f00604ff75b2 */ /* 0x0008e20008000100 */
[----:B------:R4:W1:Y:S01]  /*0d10*/  SYNCS.EXCH.64 URZ, [UR4+0xe8], UR6 ;  /* 0x0000e80604ff75b2 */ /* 0x0008620008000100 */
[----:B------:R4:W1:Y:S02]  /*0d20*/  SYNCS.EXCH.64 URZ, [UR4+0xf8], UR6 ;  /* 0x0000f80604ff75b2 */ /* 0x0008640008000100 */
[----:B----4-:R-:W-:Y:S01]  /*0d30*/  NOP ;  /* 0x0000000000007918 */ /* 0x010fe20000000000 */
.L_x_14:
[----:B------:R-:W-:Y:S01]  /*0d40*/  VOTEU.ALL UP0, P0 ;  /* 0x0000000000ff7886 */ /* 0x000fe20000000000 */
[----:B--23--:R-:W-:Y:S01]  /*0d50*/  UMOV UR4, 0x20 ;  /* 0x0000002000047882 */ /* 0x00cfe20000000000 */
[----:B------:R-:W2:Y:S01]  /*0d60*/  LDCU UR33, c[0x0][0x36c] ;  /* 0x00006d80ff2177ac */ /* 0x000ea20008000800 */
[----:B------:R-:W-:Y:S01]  /*0d70*/  NOP ;  /* 0x0000000000007918 */ /* 0x000fe20000000000 */
[----:B------:R-:W-:Y:S01]  /*0d80*/  LOP3.LUT R0, R110, 0x1f, RZ, 0xc0, !PT ;  /* 0x0000001f6e007812 */ /* 0x000fe200078ec0ff */
[----:B------:R-:W-:Y:S01]  /*0d90*/  @!UP0 UMOV UR6, 0x400 ;  /* 0x0000040000068882 */ /* 0x000fe20000000000 */
[----:B------:R-:W-:-:S04]  /*0da0*/  @!UP0 UIADD3 UR4, UPT, UPT, -UR4, 0x100000, URZ ;  /* 0x0010000004048890 */ /* 0x000fc8000fffe1ff */
[----:B------:R-:W-:Y:S02]  /*0db0*/  @!UP0 USHF.L.U32 UR5, UR4, 0xb, URZ ;  /* 0x0000000b04058899 */ /* 0x000fe400080006ff */
[----:B------:R-:W-:Y:S02]  /*0dc0*/  @!UP0 USHF.L.U32 UR4, UR4, 0x1, URZ ;  /* 0x0000000104048899 */ /* 0x000fe400080006ff */
[----:B------:R-:W-:Y:S01]  /*0dd0*/  @!UP0 ULEA UR6, UR52, UR6, 0x18 ;  /* 0x0000000634068291 */ /* 0x000fe2000f8ec0ff */
[----:B------:R-:W-:Y:S01]  /*0de0*/  VOTEU.ALL UP0, P0 ;  /* 0x0000000000ff7886 */ /* 0x000fe20000000000 */
[----:B------:R-:W-:Y:S02]  /*0df0*/  UISETP.NE.AND UP6, UPT, UR25, URZ, UPT ;  /* 0x000000ff1900728c */ /* 0x000fe4000bfc5270 */
[----:B--2---:R-:W-:Y:S01]  /*0e00*/  UISETP.EQ.U32.AND UP1, UPT, UR33, 0x1, UPT ;  /* 0x000000012100788c */ /* 0x004fe2000bf22070 */
[----:B------:R-:W2:Y:S07]  /*0e10*/  FENCE.VIEW.ASYNC.S ;  /* 0x00000000000073c6 */ /* 0x000eae0000000000 */
[----:B--2---:R2:W3:Y:S01]  /*0e20*/  @!UP0 SYNCS.EXCH.64 URZ, [UR6+0x100], UR4 ;  /* 0x0001000406ff85b2 */ /* 0x0044e20008000100 */
[----:B------:R-:W-:Y:S05]  /*0e30*/  BRA.U !UP1, `(.L_x_15) ;  /* 0x0000000109087547 */ /* 0x000fea000b800000 */
[----:B-1-3--:R-:W-:Y:S01]  /*0e40*/  UCGABAR_ARV ;  /* 0x00000000000079c7 */ /* 0x00afe20008000000 */
[----:B------:R-:W-:Y:S05]  /*0e50*/  BRA `(.L_x_16) ;  /* 0x0000000000047947 */ /* 0x000fea0003800000 */
.L_x_15:
[----:B-1-3--:R-:W-:Y:S01]  /*0e60*/  NOP ;  /* 0x0000000000007918 */ /* 0x00afe20000000000 */
.L_x_16:
[----:B------:R-:W1:Y:S01]  /*0e70*/  S2UR UR31, SR_CTAID.X ;  /* 0x00000000001f79c3 */ /* 0x000e620000002500 */
[----:B------:R-:W-:-:S05]  /*0e80*/  CS2R.32 R97, SR_CgaSize ;  /* 0x0000000000617805 */ /* 0x000fca0000008a00 */
[----:B------:R-:W-:-:S05]  /*0e90*/  IMAD R97, R97, -0xa0, RZ ;  /* 0xffffff6061617824 */ /* 0x000fca00078e02ff */
[----:B--2---:R-:W-:-:S14]  /*0ea0*/  R2UR UR5, R97 ;  /* 0x00000000610572ca */ /* 0x004fdc00000e0000 */
[----:B------:R-:W2:Y:S01]  /*0eb0*/  LDCU UR5, c[0x0][UR5+0x2b0] ;  /* 0x00005600050577ac */ /* 0x000ea20008000800 */
[----:B------:R-:W-:-:S05]  /*0ec0*/  CS2R.32 R97, SR_CgaSize ;  /* 0x0000000000617805 */ /* 0x000fca0000008a00 */
[----:B------:R-:W-:-:S05]  /*0ed0*/  IMAD R97, R97, -0xa0, RZ ;  /* 0xffffff6061617824 */ /* 0x000fca00078e02ff */
[----:B------:R-:W-:-:S14]  /*0ee0*/  R2UR UR4, R97 ;  /* 0x00000000610472ca */ /* 0x000fdc00000e0000 */
[----:B------:R-:W3:Y:S01]  /*0ef0*/  LDCU UR4, c[0x0][UR4+0x2b4] ;  /* 0x00005680040477ac */ /* 0x000ee20008000800 */
[----:B------:R-:W4:Y:S01]  /*0f00*/  S2UR UR20, SR_CTAID.Y ;  /* 0x00000000001479c3 */ /* 0x000f220000002600 */
[----:B------:R-:W-:-:S05]  /*0f10*/  CS2R.32 R97, SR_CgaSize ;  /* 0x0000000000617805 */ /* 0x000fca0000008a00 */
[----:B------:R-:W-:-:S05]  /*0f20*/  IMAD R97, R97, -0xa0, RZ ;  /* 0xffffff6061617824 */ /* 0x000fca00078e02ff */
[----:B------:R-:W-:-:S14]  /*0f30*/  R2UR UR8, R97 ;  /* 0x00000000610872ca */ /* 0x000fdc00000e0000 */
[----:B------:R-:W3:Y:S01]  /*0f40*/  LDCU UR8, c[0x0][UR8+0x2a0] ;  /* 0x00005400080877ac */ /* 0x000ee20008000800 */
[----:B------:R-:W-:-:S05]  /*0f50*/  CS2R.32 R97, SR_CgaSize ;  /* 0x0000000000617805 */ /* 0x000fca0000008a00 */
[----:B------:R-:W-:-:S05]  /*0f60*/  IMAD R97, R97, -0xa0, RZ ;  /* 0xffffff6061617824 */ /* 0x000fca00078e02ff */
[----:B------:R-:W-:-:S14]  /*0f70*/  R2UR UR9, R97 ;  /* 0x00000000610972ca */ /* 0x000fdc00000e0000 */
[----:B------:R-:W3:Y:S01]  /*0f80*/  LDCU UR9, c[0x0][UR9+0x2a4] ;  /* 0x00005480090977ac */ /* 0x000ee20008000800 */
[----:B------:R-:W-:Y:S02]  /*0f90*/  USHF.R.U32.HI UR12, URZ, 0x1, UR52 ;  /* 0x00000001ff0c7899 */ /* 0x000fe40008011634 */
[----:B------:R-:W-:Y:S02]  /*0fa0*/  USHF.R.U32.HI UR11, URZ, 0x2, UR52 ;  /* 0x00000002ff0b7899 */ /* 0x000fe40008011634 */
[----:B------:R-:W-:Y:S02]  /*0fb0*/  USHF.L.U32 UR27, UR52, 0x9, URZ ;  /* 0x00000009341b7899 */ /* 0x000fe400080006ff */
[----:B------:R-:W-:Y:S01]  /*0fc0*/  USHF.L.U32 UR26, UR52, 0xa, URZ ;  /* 0x0000000a341a7899 */ /* 0x000fe200080006ff */
[----:B-1----:R-:W-:Y:S01]  /*0fd0*/  I2FP.F32.U32 R3, UR31 ;  /* 0x0000001f00037c45 */ /* 0x002fe20008201000 */
[----:B------:R-:W1:Y:S04]  /*0fe0*/  LDCU UR28, c[0x0][0xb24] ;  /* 0x00016480ff1c77ac */ /* 0x000e680008000800 */
[----:B--2---:R-:W-:Y:S01]  /*0ff0*/  FMUL R3, R3, UR5 ;  /* 0x0000000503037c20 */ /* 0x004fe20008400000 */
[----:B------:R-:W-:Y:S01]  /*1000*/  ULOP3.LUT UR5, UR52, 0x3, URZ, 0xc0, !UPT ;  /* 0x0000000334057892 */ /* 0x000fe2000f8ec0ff */
[----:B----4-:R-:W-:Y:S01]  /*1010*/  I2FP.F32.U32 R2, UR20 ;  /* 0x0000001400027c45 */ /* 0x010fe20008201000 */
[----:B------:R-:W2:Y:S03]  /*1020*/  LDCU UR45, c[0x0][0xb24] ;  /* 0x00016480ff2d77ac */ /* 0x000ea60008000800 */
[----:B------:R-:W4:Y:S01]  /*1030*/  F2I.U32.TRUNC.NTZ R3, R3 ;  /* 0x0000000300037305 */ /* 0x000f22000020f000 */
[----:B---3--:R-:W-:Y:S01]  /*1040*/  FMUL R2, R2, UR4 ;  /* 0x0000000402027c20 */ /* 0x008fe20008400000 */
[----:B------:R-:W-:-:S02]  /*1050*/  ULOP3.LUT UR4, UR48, 0x4, UR52, 0xf8, !UPT ;  /* 0x0000000430047892 */ /* 0x000fc4000f8ef834 */
[----:B------:R-:W-:Y:S02]  /*1060*/  UISETP.GT.U32.AND UP1, UPT, UR5, 0xffff, UPT ;  /* 0x0000ffff0500788c */ /* 0x000fe4000bf24070 */
[----:B------:R-:W-:Y:S02]  /*1070*/  UISETP.GT.U32.AND UP0, UPT, UR4, 0xffff, UPT ;  /* 0x0000ffff0400788c */ /* 0x000fe4000bf04070 */
[----:B------:R-:W3:Y:S01]  /*1080*/  F2I.U32.TRUNC.NTZ R2, R2 ;  /* 0x0000000200027305 */ /* 0x000ee2000020f000 */
[----:B------:R-:W-:Y:S02]  /*1090*/  USEL UR24, UR5, 0xffff, !UP1 ;  /* 0x0000ffff05187887 */ /* 0x000fe4000c800000 */
[----:B------:R-:W-:Y:S01]  /*10a0*/  USEL UR21, UR4, 0xffff, !UP0 ;  /* 0x0000ffff04157887 */ /* 0x000fe2000c000000 */
[----:B------:R-:W1:Y:S01]  /*10b0*/  LDCU UR32, c[0x0][0xb30] ;  /* 0x00016600ff2077ac */ /* 0x000e620008000800 */
[----:B----4-:R-:W-:Y:S02]  /*10c0*/  R2UR UR6, R3 ;  /* 0x00000000030672ca */ /* 0x010fe400000e0000 */
[----:B------:R-:W-:Y:S01]  /*10d0*/  PRMT R3, RZ, 0x7610, R3 ;  /* 0x00007610ff037816 */ /* 0x000fe20000000003 */
[----:B------:R-:W-:Y:S01]  /*10e0*/  UMOV UR13, 0x11 ;  /* 0x00000011000d7882 */ /* 0x000fe20000000000 */
[----:B------:R-:W-:Y:S01]  /*10f0*/  UMOV UR14, 0x5 ;  /* 0x00000005000e7882 */ /* 0x000fe20000000000 */
[----:B---3--:R-:W-:-:S02]  /*1100*/  R2UR UR7, R2 ;  /* 0x00000000020772ca */ /* 0x008fc400000e0000 */
[----:B------:R-:W-:-:S06]  /*1110*/  PRMT R2, RZ, 0x7610, R2 ;  /* 0x00007610ff027816 */ /* 0x000fcc0000000002 */
[----:B------:R-:W-:-:S04]  /*1120*/  UIADD3 UR5, UPT, UPT, -UR6, URZ, URZ ;  /* 0x000000ff06057290 */ /* 0x000fc8000fffe1ff */
[----:B------:R-:W-:Y:S02]  /*1130*/  UIMAD UR5, UR8, UR5, UR31 ;  /* 0x00000005080572a4 */ /* 0x000fe4000f8e021f */
[----:B------:R-:W-:-:S04]  /*1140*/  UIADD3 UR4, UPT, UPT, -UR7, URZ, URZ ;  /* 0x000000ff07047290 */ /* 0x000fc8000fffe1ff */
[----:B------:R-:W-:Y:S01]  /*1150*/  IMAD.U32 R97, RZ, RZ, UR5 ;  /* 0x00000005ff617e24 */ /* 0x000fe2000f8e00ff */
[----:B------:R-:W-:-:S06]  /*1160*/  UIMAD UR4, UR9, UR4, UR20 ;  /* 0x00000004090472a4 */ /* 0x000fcc000f8e0214 */
[----:B------:R-:W-:Y:S01]  /*1170*/  IMAD.U32 R96, RZ, RZ, UR4 ;  /* 0x00000004ff607e24 */ /* 0x000fe2000f8e00ff */
[----:B-12---:R-:W-:Y:S06]  /*1180*/  BRA.U UP6, `(.L_x_17) ;  /* 0x00000001066c7547 */ /* 0x006fec000b800000 */
[----:B------:R-:W-:Y:S02]  /*1190*/  R2UR UR15, R96 ;  /* 0x00000000600f72ca */ /* 0x000fe400000e0000 */
[----:B------:R-:W-:-:S11]  /*11a0*/  R2UR UR5, R97 ;  /* 0x00000000610572ca */ /* 0x000fd600000e0000 */
[----:B------:R-:W-:Y:S02]  /*11b0*/  UISETP.NE.AND UP0, UPT, UR15, URZ, UPT ;  /* 0x000000ff0f00728c */ /* 0x000fe4000bf05270 */
[----:B------:R-:W-:Y:S02]  /*11c0*/  UISETP.NE.AND UP2, UPT, UR15, 0x1, UPT ;  /* 0x000000010f00788c */ /* 0x000fe4000bf45270 */
[----:B------:R-:W-:Y:S02]  /*11d0*/  ULOP3.LUT UR4, UR5, 0x2, URZ, 0x3c, !UPT ;  /* 0x0000000205047892 */ /* 0x000fe4000f8e3cff */
[----:B------:R-:W-:Y:S02]  /*11e0*/  UISETP.GT.U32.AND UP4, UPT, UR5, 0x1, UP0 ;  /* 0x000000010500788c */ /* 0x000fe40008784070 */
[----:B------:R-:W-:Y:S02]  /*11f0*/  UISETP.GT.U32.AND UP3, UPT, UR5, 0x1, UP2 ;  /* 0x000000010500788c */ /* 0x000fe40009764070 */
[----:B------:R-:W-:-:S02]  /*1200*/  UISETP.GT.U32.AND UP1, UPT, UR4, 0x1, UP0 ;  /* 0x000000010400788c */ /* 0x000fc40008724070 */
[----:B------:R-:W-:Y:S02]  /*1210*/  ULOP3.LUT UR10, UR5, 0xfffffffe, URZ, 0xc0, !UPT ;  /* 0xfffffffe050a7892 */ /* 0x000fe4000f8ec0ff */
[----:B------:R-:W-:Y:S02]  /*1220*/  UISETP.GT.U32.AND UP0, UPT, UR4, 0x1, UP2 ;  /* 0x000000010400788c */ /* 0x000fe40009704070 */
[----:B------:R-:W-:Y:S02]  /*1230*/  USEL UR6, URZ, 0x1, UP4 ;  /* 0x00000001ff067887 */ /* 0x000fe4000a000000 */
[----:B------:R-:W-:Y:S02]  /*1240*/  USEL UR5, URZ, 0x10, UP3 ;  /* 0x00000010ff057887 */ /* 0x000fe40009800000 */
[----:B------:R-:W-:Y:S02]  /*1250*/  USEL UR4, URZ, 0x2, UP4 ;  /* 0x00000002ff047887 */ /* 0x000fe4000a000000 */
[----:B------:R-:W-:-:S02]  /*1260*/  USEL UR9, URZ, 0x20, UP3 ;  /* 0x00000020ff097887 */ /* 0x000fc40009800000 */
[----:B------:R-:W-:Y:S02]  /*1270*/  USEL UR8, URZ, 0x4, UP1 ;  /* 0x00000004ff087887 */ /* 0x000fe40008800000 */
[----:B------:R-:W-:Y:S02]  /*1280*/  UIADD3 UR4, UPT, UPT, UR4, UR5, UR6 ;  /* 0x0000000504047290 */ /* 0x000fe4000fffe006 */
[----:B------:R-:W-:Y:S02]  /*1290*/  USEL UR6, URZ, 0x8, UP1 ;  /* 0x00000008ff067887 */ /* 0x000fe40008800000 */
[----:B------:R-:W-:Y:S02]  /*12a0*/  USEL UR7, URZ, 0x40, UP0 ;  /* 0x00000040ff077887 */ /* 0x000fe40008000000 */
[----:B------:R-:W-:Y:S02]  /*12b0*/  UIADD3 UR5, UPT, UPT, UR8, UR9, UR4 ;  /* 0x0000000908057290 */ /* 0x000fe4000fffe004 */
[----:B------:R-:W-:-:S02]  /*12c0*/  ULEA UR4, UR15, UR10, 0x2 ;  /* 0x0000000a0f047291 */ /* 0x000fc4000f8e10ff */
[----:B------:R-:W-:Y:S02]  /*12d0*/  USEL UR8, URZ, 0x80, UP0 ;  /* 0x00000080ff087887 */ /* 0x000fe40008000000 */
[----:B------:R-:W-:-:S03]  /*12e0*/  UIADD3 UR5, UPT, UPT, UR6, UR7, UR5 ;  /* 0x0000000706057290 */ /* 0x000fc6000fffe005 */
[----:B------:R-:W-:Y:S01]  /*12f0*/  UMOV UR6, 0x3 ;  /* 0x0000000300067882 */ /* 0x000fe20000000000 */
[----:B------:R-:W-:Y:S02]  /*1300*/  UIADD3 UR5, UPT, UPT, UR5, UR8, URZ ;  /* 0x0000000805057290 */ /* 0x000fe4000fffe0ff */
[----:B------:R-:W-:-:S04]  /*1310*/  USHF.L.U32 UR4, UR6, UR4, URZ ;  /* 0x0000000406047299 */ /* 0x000fc800080006ff */
[----:B------:R-:W-:Y:S02]  /*1320*/  IMAD.U32 R3, RZ, RZ, UR5 ;  /* 0x00000005ff037e24 */ /* 0x000fe4000f8e00ff */
[----:B------:R-:W-:-:S07]  /*1330*/  IMAD.U32 R2, RZ, RZ, UR4 ;  /* 0x00000004ff027e24 */ /* 0x000fce000f8e00ff */
.L_x_17:
[----:B------:R-:W1:Y:S01]  /*1340*/  S2UR UR36, SR_CTAID.Z ;  /* 0x00000000002479c3 */ /* 0x000e620000002700 */
[----:B------:R-:W-:Y:S02]  /*1350*/  UISETP.GE.AND UP0, UPT, UR28, 0x1, UPT ;  /* 0x000000011c00788c */ /* 0x000fe4000bf06270 */
[----:B------:R-:W-:Y:S02]  /*1360*/  ULOP3.LUT UR24, UR24, 0xffff, URZ, 0xc0, !UPT ;  /* 0x0000ffff18187892 */ /* 0x000fe4000f8ec0ff */
[----:B------:R-:W-:Y:S02]  /*1370*/  ULOP3.LUT UR21, UR21, 0xffff, URZ, 0xc0, !UPT ;  /* 0x0000ffff15157892 */ /* 0x000fe4000f8ec0ff */
[----:B------:R-:W-:Y:S02]  /*1380*/  UISETP.NE.AND UP3, UPT, UR25, 0x2, UPT ;  /* 0x000000021900788c */ /* 0x000fe4000bf65270 */
[----:B------:R-:W-:Y:S02]  /*1390*/  ULOP3.LUT UR29, UR12, 0x1, URZ, 0xc0, !UPT ;  /* 0x000000010c1d7892 */ /* 0x000fe4000f8ec0ff */
[----:B------:R-:W-:-:S02]  /*13a0*/  ULOP3.LUT UR44, UR11, 0x1, URZ, 0xc0, !UPT ;  /* 0x000000010b2c7892 */ /* 0x000fc4000f8ec0ff */
[----:B------:R-:W-:Y:S02]  /*13b0*/  ULOP3.LUT UR27, UR27, 0x800, URZ, 0xc0, !UPT ;  /* 0x000008001b1b7892 */ /* 0x000fe4000f8ec0ff */
[----:B------:R-:W-:Y:S02]  /*13c0*/  ULOP3.LUT UR26, UR26, 0x800, URZ, 0xc0, !UPT ;  /* 0x000008001a1a7892 */ /* 0x000fe4000f8ec0ff */
[----:B------:R-:W-:Y:S02]  /*13d0*/  USHF.L.U32 UR24, UR13, UR24, URZ ;  /* 0x000000180d187299 */ /* 0x000fe400080006ff */
[----:B------:R-:W-:Y:S01]  /*13e0*/  USHF.L.U32 UR21, UR14, UR21, URZ ;  /* 0x000000150e157299 */ /* 0x000fe200080006ff */
[----:B------:R-:W-:Y:S01]  /*13f0*/  UMOV UR16, UR31 ;  /* 0x0000001f00107c82 */ /* 0x000fe20008000000 */
[----:B------:R-:W-:Y:S10]  /*1400*/  BRA.U !UP0, `(.L_x_18) ;  /* 0x0000000108d47547 */ /* 0x000ff4000b800000 */
[----:B------:R-:W2:Y:S01]  /*1410*/  LDCU.128 UR12, c[0x0][0xb10] ;  /* 0x00016200ff0c77ac */ /* 0x000ea20008000c00 */
[----:B------:R-:W3:Y:S01]  /*1420*/  LDCU UR6, c[0x0][0x370] ;  /* 0x00006e00ff0677ac */ /* 0x000ee20008000800 */
[----:B------:R-:W4:Y:S01]  /*1430*/  LDCU UR5, c[0x0][0x374] ;  /* 0x00006e80ff0577ac */ /* 0x000f220008000800 */
[----:B------:R-:W1:Y:S01]  /*1440*/  LDCU UR30, c[0x0][0xb0c] ;  /* 0x00016180ff1e77ac */ /* 0x000e620008000800 */
[----:B------:R-:W1:Y:S01]  /*1450*/  LDCU UR4, c[0x0][0xb20] ;  /* 0x00016400ff0477ac */ /* 0x000e620008000800 */
[----:B------:R-:W1:Y:S01]  /*1460*/  LDCU.64 UR8, c[0x0][0xb28] ;  /* 0x00016500ff0877ac */ /* 0x000e620008000a00 */
[----:B--2---:R-:W-:Y:S02]  /*1470*/  UISETP.NE.AND UP0, UPT, UR14, 0x1, UPT ;  /* 0x000000010e00788c */ /* 0x004fe4000bf05270 */
[----:B----4-:R-:W-:Y:S02]  /*1480*/  UIMAD.WIDE.U32 UR10, UR5, UR15, URZ ;  /* 0x0000000f050a72a5 */ /* 0x010fe4000f8e00ff */
[----:B---3--:R-:W-:-:S02]  /*1490*/  UIMAD.WIDE.U32 UR18, UR6, UR12, URZ ;  /* 0x0000000c061272a5 */ /* 0x008fc4000f8e00ff */
[----:B-1----:R-:W-:Y:S02]  /*14a0*/  UISETP.NE.AND UP1, UPT, UR30, 0x1, UPT ;  /* 0x000000011e00788c */ /* 0x002fe4000bf25270 */
[----:B------:R-:W-:Y:S01]  /*14b0*/  UISETP.NE.AND UP2, UPT, UR28, 0x1, UPT ;  /* 0x000000011c00788c */ /* 0x000fe2000bf45270 */
[----:B------:R-:W-:Y:S02]  /*14c0*/  UMOV UR10, UR11 ;  /* 0x0000000b000a7c82 */ /* 0x000fe40008000000 */
[----:B------:R-:W-:Y:S01]  /*14d0*/  UMOV UR18, UR19 ;  /* 0x0000001300127c82 */ /* 0x000fe20008000000 */
[----:B------:R-:W-:Y:S02]  /*14e0*/  @UP0 USHF.R.U32.HI UR5, URZ, UR4, UR10 ;  /* 0x00000004ff050299 */ /* 0x000fe4000801160a */
[----:B------:R-:W-:Y:S02]  /*14f0*/  UIMAD.WIDE.U32 UR22, UR20, UR15, URZ ;  /* 0x0000000f141672a5 */ /* 0x000fe4000f8e00ff */
[----:B------:R-:W-:-:S02]  /*1500*/  UIMAD.WIDE.U32 UR10, UR5, UR8, URZ ;  /* 0x00000008050a72a5 */ /* 0x000fc4000f8e00ff */
[----:B------:R-:W-:Y:S02]  /*1510*/  @UP1 USHF.R.U32.HI UR6, URZ, UR13, UR18 ;  /* 0x0000000dff061299 */ /* 0x000fe40008011612 */
[----:B------:R-:W-:Y:S02]  /*1520*/  UIMAD.WIDE.U32 UR16, UR31, UR12, URZ ;  /* 0x0000000c1f1072a5 */ /* 0x000fe4000f8e00ff */
[----:B------:R-:W-:Y:S01]  /*1530*/  UIMAD.WIDE.U32 UR18, UR6, UR8, URZ ;  /* 0x00000008061272a5 */ /* 0x000fe2000f8e00ff */
[----:B------:R-:W-:Y:S01]  /*1540*/  UMOV UR22, UR23 ;  /* 0x0000001700167c82 */ /* 0x000fe20008000000 */
[----:B------:R-:W-:Y:S01]  /*1550*/  UMOV UR10, UR11 ;  /* 0x0000000b000a7c82 */ /* 0x000fe20008000000 */
[----:B------:R-:W-:Y:S02]  /*1560*/  USHF.R.U32.HI UR22, URZ, UR4, UR22 ;  /* 0x00000004ff167299 */ /* 0x000fe40008011616 */
[----:B------:R-:W-:Y:S02]  /*1570*/  @UP2 USHF.R.U32.HI UR5, URZ, UR9, UR10 ;  /* 0x00000009ff052299 */ /* 0x000fe4000801160a */
[----:B------:R-:W-:Y:S01]  /*1580*/  UMOV UR7, UR19 ;  /* 0x0000001300077c82 */ /* 0x000fe20008000000 */
[----:B------:R-:W-:Y:S01]  /*1590*/  UMOV UR16, UR17 ;  /* 0x0000001100107c82 */ /* 0x000fe20008000000 */
[----:B------:R-:W-:-:S02]  /*15a0*/  @UP2 USHF.R.U32.HI UR6, URZ, UR9, UR7 ;  /* 0x00000009ff062299 */ /* 0x000fc40008011607 */
[----:B------:R-:W-:Y:S02]  /*15b0*/  USHF.R.U32.HI UR16, URZ, UR13, UR16 ;  /* 0x0000000dff107299 */ /* 0x000fe40008011610 */
[----:B------:R-:W-:Y:S02]  /*15c0*/  USEL UR4, UR20, UR22, !UP0 ;  /* 0x0000001614047287 */ /* 0x000fe4000c000000 */
[----:B------:R-:W-:Y:S02]  /*15d0*/  UIMAD UR7, UR5, UR28, URZ ;  /* 0x0000001c050772a4 */ /* 0x000fe4000f8e02ff */
[----:B------:R-:W-:Y:S02]  /*15e0*/  USEL UR5, UR31, UR16, !UP1 ;  /* 0x000000101f057287 */ /* 0x000fe4000c800000 */
[----:B------:R-:W-:Y:S02]  /*15f0*/  UIMAD UR12, UR6, UR28, URZ ;  /* 0x0000001c060c72a4 */ /* 0x000fe4000f8e02ff */
[----:B------:R-:W-:-:S02]  /*1600*/  UISETP.GE.AND UP0, UPT, UR4, UR7, UPT ;  /* 0x000000070400728c */ /* 0x000fc4000bf06270 */
[----:B------:R-:W-:Y:S02]  /*1610*/  UIMAD.WIDE.U32 UR10, UR4, UR8, URZ ;  /* 0x00000008040a72a5 */ /* 0x000fe4000f8e00ff */
[----:B------:R-:W-:Y:S02]  /*1620*/  UISETP.GE.OR UP0, UPT, UR5, UR12, UP0 ;  /* 0x0000000c0500728c */ /* 0x000fe40008706670 */
[----:B------:R-:W-:Y:S02]  /*1630*/  UIMAD.WIDE.U32 UR12, UR5, UR8, URZ ;  /* 0x00000008050c72a5 */ /* 0x000fe4000f8e00ff */
[----:B------:R-:W-:Y:S01]  /*1640*/  UIADD3 UR10, UPT, UPT, -UR4, URZ, URZ ;  /* 0x000000ff040a7290 */ /* 0x000fe2000fffe1ff */
[----:B------:R-:W-:Y:S01]  /*1650*/  UMOV UR8, UR11 ;  /* 0x0000000b00087c82 */ /* 0x000fe20008000000 */
[----:B------:R-:W-:Y:S02]  /*1660*/  UIADD3 UR16, UPT, UPT, -UR5, URZ, URZ ;  /* 0x000000ff05107290 */ /* 0x000fe4000fffe1ff */
[----:B------:R-:W-:-:S03]  /*1670*/  USHF.R.U32.HI UR8, URZ, UR9, UR8 ;  /* 0x00000009ff087299 */ /* 0x000fc60008011608 */
[----:B------:R-:W-:Y:S01]  /*1680*/  @!UP0 UMOV UR7, UR13 ;  /* 0x0000000d00078c82 */ /* 0x000fe20008000000 */
[----:B------:R-:W-:Y:S02]  /*1690*/  UIMAD UR20, UR14, UR10, UR20 ;  /* 0x0000000a0e1472a4 */ /* 0x000fe4000f8e0214 */
[----:B------:R-:W-:Y:S02]  /*16a0*/  USEL UR8, UR4, UR8, !UP2 ;  /* 0x0000000804087287 */ /* 0x000fe4000d000000 */
[----:B------:R-:W-:Y:S02]  /*16b0*/  @!UP0 USHF.R.U32.HI UR7, URZ, UR9, UR7 ;  /* 0x00000009ff078299 */ /* 0x000fe40008011607 */
[----:B------:R-:W-:Y:S02]  /*16c0*/  UIADD3 UR9, UPT, UPT, -UR8, URZ, URZ ;  /* 0x000000ff08097290 */ /* 0x000fe4000fffe1ff */
[----:B------:R-:W-:Y:S02]  /*16d0*/  @!UP0 USEL UR7, UR5, UR7, !UP2 ;  /* 0x0000000705078287 */ /* 0x000fe4000d000000 */
[----:B------:R-:W-:-:S02]  /*16e0*/  UIMAD UR9, UR28, UR9, UR4 ;  /* 0x000000091c0972a4 */ /* 0x000fc4000f8e0204 */
[----:B------:R-:W-:Y:S02]  /*16f0*/  @!UP0 UIADD3 UR8, UPT, UPT, UR8, -UR7, URZ ;  /* 0x8000000708088290 */ /* 0x000fe4000fffe0ff */
[----:B------:R-:W-:Y:S02]  /*1700*/  @!UP0 UIMAD UR6, UR9, UR6, UR7 ;  /* 0x00000006090682a4 */ /* 0x000fe4000f8e0207 */
[----:B------:R-:W-:Y:S02]  /*1710*/  @!UP0 UIMAD UR4, UR8, UR28, UR5 ;  /* 0x0000001c080482a4 */ /* 0x000fe4000f8e0205 */
[----:B------:R-:W-:Y:S02]  /*1720*/  UIMAD UR16, UR30, UR16, UR31 ;  /* 0x000000101e1072a4 */ /* 0x000fe4000f8e021f */
[----:B------:R-:W-:Y:S01]  /*1730*/  UIMAD UR20, UR4, UR14, UR20 ;  /* 0x0000000e041472a4 */ /* 0x000fe2000f8e0214 */
[----:B------:R-:W-:Y:S02]  /*1740*/  @!UP0 UMOV UR5, UR6 ;  /* 0x0000000600058c82 */ /* 0x000fe40008000000 */
[----:B------:R-:W-:-:S12]  /*1750*/  UIMAD UR16, UR5, UR30, UR16 ;  /* 0x0000001e051072a4 */ /* 0x000fd8000f8e0210 */
.L_x_18:
[----:B------:R-:W-:-:S09]  /*1760*/  UISETP.NE.AND UP0, UPT, UR32, 0x1, UPT ;  /* 0x000000012000788c */ /* 0x000fd2000bf05270 */
[----:B------:R-:W-:Y:S05]  /*1770*/  BRA.U UP0, `(.L_x_19) ;  /* 0x0000000100447547 */ /* 0x000fea000b800000 */
[----:B------:R-:W2:Y:S01]  /*1780*/  LDCU.128 UR8, c[0x0][0xb10] ;  /* 0x00016200ff0877ac */ /* 0x000ea20008000c00 */
[----:B------:R-:W3:Y:S01]  /*1790*/  LDCU UR12, c[0x0][0xb0c] ;  /* 0x00016180ff0c77ac */ /* 0x000ee20008000800 */
[----:B------:R-:W4:Y:S01]  /*17a0*/  LDCU UR13, c[0x0][0xb20] ;  /* 0x00016400ff0d77ac */ /* 0x000f220008000800 */
[----:B--2---:R-:W-:Y:S02]  /*17b0*/  UIMAD.WIDE.U32 UR6, UR16, UR8, URZ ;  /* 0x00000008100672a5 */ /* 0x004fe4000f8e00ff */
[----:B------:R-:W-:Y:S02]  /*17c0*/  UIMAD.WIDE.U32 UR4, UR20, UR11, URZ ;  /* 0x0000000b140472a5 */ /* 0x000fe4000f8e00ff */
[----:B---3--:R-:W-:Y:S02]  /*17d0*/  UISETP.NE.AND UP1, UPT, UR12, 0x1, UPT ;  /* 0x000000010c00788c */ /* 0x008fe4000bf25270 */
[----:B------:R-:W-:Y:S01]  /*17e0*/  UISETP.NE.AND UP0, UPT, UR10, 0x1, UPT ;  /* 0x000000010a00788c */ /* 0x000fe2000bf05270 */
[----:B------:R-:W-:-:S02]  /*17f0*/  UMOV UR6, UR7 ;  /* 0x0000000700067c82 */ /* 0x000fc40008000000 */
[----:B------:R-:W-:Y:S01]  /*1800*/  UMOV UR4, UR5 ;  /* 0x0000000500047c82 */ /* 0x000fe20008000000 */
[----:B------:R-:W-:Y:S02]  /*1810*/  USHF.R.U32.HI UR9, URZ, UR9, UR6 ;  /* 0x00000009ff097299 */ /* 0x000fe40008011606 */
[----:B----4-:R-:W-:Y:S02]  /*1820*/  USHF.R.U32.HI UR4, URZ, UR13, UR4 ;  /* 0x0000000dff047299 */ /* 0x010fe40008011604 */
[----:B------:R-:W-:Y:S02]  /*1830*/  USEL UR5, UR16, UR9, !UP1 ;  /* 0x0000000910057287 */ /* 0x000fe4000c800000 */
[----:B------:R-:W-:-:S04]  /*1840*/  USEL UR4, UR20, UR4, !UP0 ;  /* 0x0000000414047287 */ /* 0x000fc8000c000000 */
[----:B------:R-:W-:Y:S02]  /*1850*/  UIADD3 UR6, UPT, UPT, -UR4, UR5, URZ ;  /* 0x0000000504067290 */ /* 0x000fe4000fffe1ff */
[----:B------:R-:W-:Y:S02]  /*1860*/  UIADD3 UR4, UPT, UPT, UR4, -UR5, URZ ;  /* 0x8000000504047290 */ /* 0x000fe4000fffe0ff */
[----:B------:R-:W-:Y:S02]  /*1870*/  UIMAD UR20, UR6, UR10, UR20 ;  /* 0x0000000a061472a4 */ /* 0x000fe4000f8e0214 */
[----:B------:R-:W-:-:S12]  /*1880*/  UIMAD UR16, UR4, UR12, UR16 ;  /* 0x0000000c041072a4 */ /* 0x000fd8000f8e0210 */
.L_x_19:
[----:B------:R-:W-:-:S09]  /*1890*/  UISETP.EQ.U32.AND UP0, UPT, UR33, 0x1, UPT ;  /* 0x000000012100788c */ /* 0x000fd2000bf02070 */
[----:B------:R-:W-:Y:S05]  /*18a0*/  BRA.U !UP0, `(.L_x_20) ;  /* 0x00000001080c7547 */ /* 0x000fea000b800000 */
[----:B------:R-:W-:Y:S01]  /*18b0*/  UCGABAR_WAIT ;  /* 0x0000000000007dc7 */ /* 0x000fe20008000000 */
[----:B------:R-:W-:Y:S01]  /*18c0*/  CCTL.IVALL ;  /* 0x00000000ff00798f */ /* 0x000fe20002000000 */
[----:B------:R-:W-:Y:S05]  /*18d0*/  BRA `(.L_x_21) ;  /* 0x0000000000047947 */ /* 0x000fea0003800000 */
.L_x_20:
[----:B------:R-:W-:Y:S06]  /*18e0*/  BAR.SYNC.DEFER_BLOCKING 0x0 ;  /* 0x0000000000007b1d */ /* 0x000fec0000010000 */
.L_x_21:
[----:B------:R-:W-:Y:S05]  /*18f0*/  BRA.U UP3, `(.L_x_22) ;  /* 0x0000001503307547 */ /* 0x000fea000b800000 */
[----:B------:R-:W2:Y:S01]  /*1900*/  LDCU UR6, c[0x0][0x38c] ;  /* 0x00007180ff0677ac */ /* 0x000ea20008000800 */
[----:B------:R-:W-:Y:S01]  /*1910*/  PLOP3.LUT P1, PT, PT, PT, UP5, 0x80, 0x8 ;  /* 0x000000000008781c */ /* 0x000fe20003f2f058 */
[----:B------:R-:W-:Y:S01]  /*1920*/  IMAD.MOV.U32 R12, RZ, RZ, 0x1 ;  /* 0x00000001ff0c7424 */ /* 0x000fe200078e00ff */
[----:B------:R-:W-:Y:S01]  /*1930*/  ISETP.NE.AND P2, PT, R0, RZ, P3 ;  /* 0x000000ff0000720c */ /* 0x000fe20001f45270 */
[----:B------:R-:W-:Y:S01]  /*1940*/  USHF.L.U32 UR7, UR31, 0x7, URZ ;  /* 0x000000071f077899 */ /* 0x000fe200080006ff */
[----:B------:R-:W-:Y:S01]  /*1950*/  PLOP3.LUT P1, PT, P1, PT, PT, 0x8, 0x80 ;  /* 0x000000000080781c */ /* 0x000fe20000f2e170 */
[----:B------:R-:W-:Y:S01]  /*1960*/  UISETP.NE.AND UP1, UPT, UR25, URZ, UPT ;  /* 0x000000ff1900728c */ /* 0x000fe2000bf25270 */
[----:B------:R-:W-:Y:S01]  /*1970*/  CS2R R10, SRZ ;  /* 0x00000000000a7805 */ /* 0x000fe2000001ff00 */
[----:B------:R-:W-:Y:S01]  /*1980*/  IMAD.MOV.U32 R9, RZ, RZ, RZ ;  /* 0x000000ffff097224 */ /* 0x000fe200078e00ff */
[----:B------:R-:W3:Y:S01]  /*1990*/  LDCU UR40, c[0x0][0x370] ;  /* 0x00006e00ff2877ac */ /* 0x000ee20008000800 */
[----:B------:R-:W-:Y:S01]  /*19a0*/  IMAD.MOV.U32 R8, RZ, RZ, 0x1 ;  /* 0x00000001ff087424 */ /* 0x000fe200078e00ff */
[----:B------:R-:W-:Y:S01]  /*19b0*/  USEL UR25, UR46, 0x2, UP1 ;  /* 0x000000022e197887 */ /* 0x000fe20008800000 */
[----:B------:R-:W4:Y:S01]  /*19c0*/  LDCU.64 UR30, c[0x0][0x348] ;  /* 0x00006900ff1e77ac */ /* 0x000f220008000a00 */
[----:B--2---:R-:W-:-:S02]  /*19d0*/  UIADD3 UR5, UPT, UPT, UR6, 0x1f, URZ ;  /* 0x0000001f06057890 */ /* 0x004fc4000fffe0ff */
[----:B------:R-:W-:Y:S02]  /*19e0*/  UIADD3 UR48, UPT, UPT, UR6, 0x3e, URZ ;  /* 0x0000003e06307890 */ /* 0x000fe4000fffe0ff */
[----:B------:R-:W-:Y:S01]  /*19f0*/  USHF.R.S32.HI UR4, URZ, 0x1f, UR5 ;  /* 0x0000001fff047899 */ /* 0x000fe20008011405 */
[----:B------:R-:W2:Y:S03]  /*1a00*/  LDCU UR39, c[0x0][0x374] ;  /* 0x00006e80ff2777ac */ /* 0x000ea60008000800 */
[----:B------:R-:W-:Y:S02]  /*1a10*/  ULEA.HI UR4, UR4, UR5, URZ, 0x5 ;  /* 0x0000000504047291 */ /* 0x000fe4000f8f28ff */
[----:B------:R-:W-:Y:S02]  /*1a20*/  ULOP3.LUT UR5, UR7, 0x80, URZ, 0xc0, !UPT ;  /* 0x0000008007057892 */ /* 0x000fe4000f8ec0ff */
[----:B------:R-:W-:-:S02]  /*1a30*/  USHF.R.S32.HI UR42, URZ, 0x5, UR4 ;  /* 0x00000005ff2a7899 */ /* 0x000fc40008011404 */
[----:B------:R-:W-:Y:S02]  /*1a40*/  UIADD3 UR4, UPT, UPT, UR6, -0x1, URZ ;  /* 0xffffffff06047890 */ /* 0x000fe4000fffe0ff */
[----:B------:R-:W-:Y:S02]  /*1a50*/  UISETP.LT.U32.AND UP0, UPT, UR42, 0x5, UPT ;  /* 0x000000052a00788c */ /* 0x000fe4000bf01070 */
[----:B------:R-:W-:Y:S02]  /*1a60*/  UISETP.GE.U32.AND UP2, UPT, UR4, -0x3f, UPT ;  /* 0xffffffc10400788c */ /* 0x000fe4000bf46070 */
[----:B------:R-:W-:Y:S02]  /*1a70*/  USEL UR41, UR42, 0x5, UP0 ;  /* 0x000000052a297887 */ /* 0x000fe40008000000 */
[----:B------:R-:W-:Y:S02]  /*1a80*/  ULEA UR47, UR29, UR5, 0x6 ;  /* 0x000000051d2f7291 */ /* 0x000fe4000f8e30ff */
[----:B------:R-:W-:-:S02]  /*1a90*/  UIADD3 UR4, UPT, UPT, UR41, -0x1, URZ ;  /* 0xffffffff29047890 */ /* 0x000fc4000fffe0ff */
[----:B------:R-:W-:Y:S02]  /*1aa0*/  ULEA UR44, UR44, UR5, 0x6 ;  /* 0x000000052c2c7291 */ /* 0x000fe4000f8e30ff */
[----:B------:R-:W-:Y:S02]  /*1ab0*/  UIADD3 UR46, UPT, UPT, UR42, -UR41, URZ ;  /* 0x800000292a2e7290 */ /* 0x000fe4000fffe0ff */
[----:B------:R-:W-:Y:S01]  /*1ac0*/  @UP2 UIADD3 UR4, UPT, UPT, UR41, URZ, URZ ;  /* 0x000000ff29042290 */ /* 0x000fe2000fffe0ff */
[----:B------:R-:W-:-:S03]  /*1ad0*/  UMOV UR7, URZ ;  /* 0x000000ff00077c82 */ /* 0x000fc60008000000 */
[----:B------:R-:W-:Y:S02]  /*1ae0*/  UIADD3 UR29, UPT, UPT, UR4, 0x1, URZ ;  /* 0x00000001041d7890 */ /* 0x000fe4000fffe0ff */
[----:B--234-:R-:W-:-:S12]  /*1af0*/  UIADD3 UR43, UPT, UPT, -UR4, URZ, URZ ;  /* 0x000000ff042b7290 */ /* 0x01cfd8000fffe1ff */
.L_x_42:
[----:B------:R-:W-:Y:S01]  /*1b00*/  UISETP.NE.AND UP0, UPT, UR52, URZ, UPT ;  /* 0x000000ff3400728c */ /* 0x000fe2000bf05270 */
[----:B------:R-:W2:Y:S08]  /*1b10*/  S2UR UR52, SR_CgaCtaId ;  /* 0x00000000003479c3 */ /* 0x000eb00000008800 */
[----:B-1----:R-:W-:Y:S05]  /*1b20*/  BRA.U UP0, `(.L_x_23) ;  /* 0x0000000100347547 */ /* 0x002fea000b800000 */
[----:B------:R-:W3:Y:S01]  /*1b30*/  S2R R0, SR_CgaCtaId ;  /* 0x0000000000007919 */ /* 0x000ee20000008800 */
[----:B------:R-:W-:Y:S02]  /*1b40*/  MOV R3, 0x400 ;  /* 0x0000040000037802 */ /* 0x000fe40000000f00 */
[----:B------:R-:W-:Y:S02]  /*1b50*/  SHF.L.U32 R2, R8, 0x1f, RZ ;  /* 0x0000001f08027819 */ /* 0x000fe400000006ff */
[----:B---3--:R-:W-:-:S05]  /*1b60*/  LEA R0, R0, R3, 0x18 ;  /* 0x0000000300007211 */ /* 0x008fca00078ec0ff */
[----:B------:R-:W-:-:S04]  /*1b70*/  IMAD R3, R9, 0x8, R0 ;  /* 0x0000000809037824 */ /* 0x000fc800078e0200 */
[----:B------:R-:W3:Y:S02]  /*1b80*/  SYNCS.PHASECHK.TRANS64.TRYWAIT P0, [R3+URZ+0xf0], R2 ;  /* 0x0000f002030075a7 */ /* 0x000ee400080011ff */
[----:B---3--:R-:W-:Y:S05]  /*1b90*/  @!P0 BRA `(.L_x_24) ;  /* 0x000000c800008947 */ /* 0x008fea0003800000 */
.L_x_184:
[----:B------:R-:W-:Y:S01]  /*1ba0*/  VIADD R9, R9, 0x1 ;  /* 0x0000000109097836 */ /* 0x000fe20000000000 */
[----:B------:R3:W-:Y:S04]  /*1bb0*/  SYNCS.ARRIVE.TRANS64.A1T0 RZ, [R3+URZ+0xe0], RZ ;  /* 0x0000e0ff03ff79a7 */ /* 0x0007e800081000ff */
[----:B------:R-:W-:-:S04]  /*1bc0*/  ISETP.NE.AND P0, PT, R9, 0x2, PT ;  /* 0x000000020900780c */ /* 0x000fc80003f05270 */
[----:B------:R-:W-:Y:S02]  /*1bd0*/  SEL R9, R9, RZ, P0 ;  /* 0x000000ff09097207 */ /* 0x000fe40000000000 */
[----:B---3--:R-:W-:-:S04]  /*1be0*/  SEL R3, RZ, 0x1, P0 ;  /* 0x00000001ff037807 */ /* 0x008fc80000000000 */
[----:B------:R-:W-:-:S07]  /*1bf0*/  LOP3.LUT R8, R8, R3, RZ, 0x3c, !PT ;  /* 0x0000000308087212 */ /* 0x000fce00078e3cff */
.L_x_23:
[----:B------:R-:W-:Y:S01]  /*1c00*/  UMOV UR6, 0x400 ;  /* 0x0000040000067882 */ /* 0x000fe20000000000 */
[----:B------:R-:W-:Y:S01]  /*1c10*/  SHF.L.U32 R0, R12, 0x1f, RZ ;  /* 0x0000001f0c007819 */ /* 0x000fe200000006ff */
[----:B--2---:R-:W-:Y:S02]  /*1c20*/  ULEA UR6, UR52, UR6, 0x18 ;  /* 0x0000000634067291 */ /* 0x004fe4000f8ec0ff */
[----:B------:R-:W-:Y:S02]  /*1c30*/  UISETP.GE.U32.AND UP0, UPT, UR48, 0x3f, UPT ;  /* 0x0000003f3000788c */ /* 0x000fe4000bf06070 */
[----:B------:R-:W-:Y:S02]  /*1c40*/  ULEA UR4, UR7, UR6, 0x3 ;  /* 0x0000000607047291 */ /* 0x000fe4000f8e18ff */
[----:B------:R-:W-:Y:S01]  /*1c50*/  ULEA UR11, UR20, UR47, 0x8 ;  /* 0x0000002f140b7291 */ /* 0x000fe2000f8e40ff */
[----:B------:R-:W-:-:S06]  /*1c60*/  UMOV UR13, URZ ;  /* 0x000000ff000d7c82 */ /* 0x000fcc0008000000 */
[----:B------:R2:W3:Y:S01]  /*1c70*/  SYNCS.PHASECHK.TRANS64.TRYWAIT P0, [UR4+0x28], R0 ;  /* 0x00002800ff0075a7 */ /* 0x0004e20008001104 */
[----:B------:R-:W-:-:S04]  /*1c80*/  ULEA.HI UR4, UR16, UR16, URZ, 0x1 ;  /* 0x0000001010047291 */ /* 0x000fc8000f8f08ff */
[----:B------:R-:W-:-:S04]  /*1c90*/  USHF.L.U32 UR4, UR4, 0x7, URZ ;  /* 0x0000000704047899 */ /* 0x000fc800080006ff */
[----:B------:R-:W-:-:S04]  /*1ca0*/  ULOP3.LUT UR35, UR4, 0xffffff00, URZ, 0xc0, !UPT ;  /* 0xffffff0004237892 */ /* 0x000fc8000f8ec0ff */
[----:B------:R-:W-:Y:S01]  /*1cb0*/  UIADD3 UR35, UPT, UPT, UR44, UR35, URZ ;  /* 0x000000232c237290 */ /* 0x000fe2000fffe0ff */
[----:B------:R-:W-:Y:S11]  /*1cc0*/  BRA.U !UP0, `(.L_x_25) ;  /* 0x0000000108d47547 */ /* 0x000ff6000b800000 */
[----:B------:R-:W-:Y:S01]  /*1cd0*/  UMOV UR18, UR43 ;  /* 0x0000002b00127c82 */ /* 0x000fe20008000000 */
[----:B------:R-:W-:Y:S01]  /*1ce0*/  UMOV UR4, UR7 ;  /* 0x0000000700047c82 */ /* 0x000fe20008000000 */
[----:B------:R-:W-:-:S05]  /*1cf0*/  UMOV UR34, URZ ;  /* 0x000000ff00227c82 */ /* 0x000fca0008000000 */
.L_x_31:
[----:B------:R-:W-:Y:S01]  /*1d00*/  ULEA UR33, UR4, UR6, 0x3 ;  /* 0x0000000604217291 */ /* 0x000fe2000f8e18ff */
[----:B------:R-:W-:Y:S01]  /*1d10*/  @P3 MOV R2, 0x10000 ;  /* 0x0001000000023802 */ /* 0x000fe20000000f00 */
[----:B-1-3--:R-:W-:Y:S10]  /*1d20*/  @P0 BRA `(.L_x_26) ;  /* 0x00000000000c0947 */ /* 0x00aff40003800000 */
[----:B------:R-:W-:-:S04]  /*1d30*/  SHF.L.U32 R3, R12, 0x1f, RZ ;  /* 0x0000001f0c037819 */ /* 0x000fc800000006ff */
[----:B------:R-:W3:Y:S02]  /*1d40*/  SYNCS.PHASECHK.TRANS64.TRYWAIT P0, [UR33+0x28], R3 ;  /* 0x00002803ff0075a7 */ /* 0x000ee40008001121 */
[----:B---3--:R-:W-:Y:S05]  /*1d50*/  @!P0 BRA `(.L_x_27) ;  /* 0x000000c400a48947 */ /* 0x008fea0003800000 */
.L_x_26:
[----:B------:R3:W-:Y:S01]  /*1d60*/  @P3 SYNCS.ARRIVE.TRANS64 RZ, [UR33], R2 ;  /* 0x00000002ffff39a7 */ /* 0x0007e20008000021 */
[----:B------:R-:W-:Y:S02]  /*1d70*/  ULOP3.LUT UR5, UR25, 0x2, URZ, 0xfc, !UPT ;  /* 0x0000000219057892 */ /* 0x000fe4000f8efcff */
[----:B------:R-:W-:Y:S02]  /*1d80*/  UIADD3 UR18, UPT, UPT, UR18, 0x1, URZ ;  /* 0x0000000112127890 */ /* 0x000fe4000fffe0ff */
[----:B------:R-:W-:Y:S02]  /*1d90*/  UISETP.NE.AND UP0, UPT, UR5, 0x2, UPT ;  /* 0x000000020500788c */ /* 0x000fe4000bf05270 */
[----:B------:R-:W-:-:S07]  /*1da0*/  UISETP.NE.AND UP2, UPT, UR18, 0x1, UPT ;  /* 0x000000011200788c */ /* 0x000fce000bf45270 */
[----:B------:R-:W-:Y:S05]  /*1db0*/  BRA.U UP0, `(.L_x_28) ;  /* 0x0000000100047547 */ /* 0x000fea000b800000 */
[----:B-1----:R-:W-:Y:S05]  /*1dc0*/  BPT.TRAP 0x1 ;  /* 0x000000040000795c */ /* 0x002fea0000300000 */
.L_x_28:
[----:B------:R-:W-:Y:S04]  /*1dd0*/  BSSY.RECONVERGENT B0, `(.L_x_29) ;  /* 0x0000003000007945 */ /* 0x000fe80003800200 */
[----:B------:R-:W-:Y:S05]  /*1de0*/  @!P2 BRA `(.L_x_30) ;  /* 0x000000000004a947 */ /* 0x000fea0003800000 */
[----:B-1----:R-:W-:Y:S05]  /*1df0*/  BPT.TRAP 0x1 ;  /* 0x000000040000795c */ /* 0x002fea0000300000 */
.L_x_30:
[----:B-1----:R-:W-:Y:S05]  /*1e00*/  BSYNC.RECONVERGENT B0 ;  /* 0x0000000000007941 */ /* 0x002fea0003800200 */
.L_x_29:
[----:B------:R-:W-:Y:S02]  /*1e10*/  UIADD3 UR5, UPT, UPT, UR4, 0x1, URZ ;  /* 0x0000000104057890 */ /* 0x000fe4000fffe0ff */
[----:B------:R-:W-:Y:S02]  /*1e20*/  USHF.L.U32 UR4, UR4, 0xc, URZ ;  /* 0x0000000c04047899 */ /* 0x000fe400080006ff */
[----:B------:R-:W-:Y:S02]  /*1e30*/  UISETP.NE.AND UP0, UPT, UR5, 0x5, UPT ;  /* 0x000000050500788c */ /* 0x000fe4000bf05270 */
[----:B------:R-:W-:Y:S02]  /*1e40*/  ULOP3.LUT UR32, UR27, UR4, URZ, 0xfc, !UPT ;  /* 0x000000041b207292 */ /* 0x000fe4000f8efcff */
[----:B------:R-:W-:Y:S02]  /*1e50*/  USEL UR8, URZ, 0x1, UP0 ;  /* 0x00000001ff087887 */ /* 0x000fe40008000000 */
[----:B------:R-:W-:-:S02]  /*1e60*/  USEL UR7, UR5, URZ, UP0 ;  /* 0x000000ff05077287 */ /* 0x000fc40008000000 */
[----:B------:R-:W-:Y:S02]  /*1e70*/  UIADD3 UR16, UP1, UPT, UR30, 0x80, URZ ;  /* 0x000000801e107890 */ /* 0x000fe4000ff3e0ff */
[----:B------:R-:W-:Y:S01]  /*1e80*/  ULEA UR5, UR7, UR6, 0x3 ;  /* 0x0000000607057291 */ /* 0x000fe2000f8e18ff */
[----:B------:R-:W-:Y:S01]  /*1e90*/  LOP3.LUT R12, R12, UR8, RZ, 0x3c, !PT ;  /* 0x000000080c0c7c12 */ /* 0x000fe2000f8e3cff */
[----:B------:R-:W-:Y:S02]  /*1ea0*/  ULOP3.LUT UR8, UR26, UR4, URZ, 0xfc, !UPT ;  /* 0x000000041a087292 */ /* 0x000fe4000f8efcff */
[----:B------:R-:W-:Y:S01]  /*1eb0*/  ULEA UR32, UR32, UR6, 0x2 ;  /* 0x0000000620207291 */ /* 0x000fe2000f8e10ff */
[----:B--2---:R-:W-:Y:S01]  /*1ec0*/  SHF.L.U32 R0, R12, 0x1f, RZ ;  /* 0x0000001f0c007819 */ /* 0x004fe200000006ff */
[----:B------:R-:W-:Y:S02]  /*1ed0*/  UIADD3 UR14, UP0, UPT, UR30, 0x180, URZ ;  /* 0x000001801e0e7890 */ /* 0x000fe4000ff1e0ff */
[----:B------:R-:W-:Y:S01]  /*1ee0*/  ULEA UR8, UR8, UR6, 0x2 ;  /* 0x0000000608087291 */ /* 0x000fe2000f8e10ff */
[----:B------:R4:W1:Y:S01]  /*1ef0*/  SYNCS.PHASECHK.TRANS64.TRYWAIT P0, [UR5+0x28], R0 ;  /* 0x00002800ff0075a7 */ /* 0x0008620008001105 */
[----:B------:R-:W-:-:S02]  /*1f00*/  ULOP3.LUT UR33, UR33, 0xfefffff8, URZ, 0xc0, !UPT ;  /* 0xfefffff821217892 */ /* 0x000fc4000f8ec0ff */
[----:B------:R-:W-:Y:S02]  /*1f10*/  UIADD3.X UR17, UPT, UPT, URZ, UR31, URZ, UP1, !UPT ;  /* 0x0000001fff117290 */ /* 0x000fe40008ffe4ff */
[----:B------:R-:W-:Y:S02]  /*1f20*/  UIADD3 UR32, UPT, UPT, UR32, 0x10800, URZ ;  /* 0x0001080020207890 */ /* 0x000fe4000fffe0ff */
[----:B------:R-:W-:Y:S02]  /*1f30*/  UPRMT UR5, URZ, 0x5410, UR24 ;  /* 0x00005410ff057896 */ /* 0x000fe40008000018 */
[----:B------:R-:W-:Y:S02]  /*1f40*/  UIADD3 UR8, UPT, UPT, UR8, 0x24800, URZ ;  /* 0x0002480008087890 */ /* 0x000fe4000fffe0ff */
[----:B------:R-:W-:Y:S02]  /*1f50*/  UIADD3.X UR15, UPT, UPT, URZ, UR31, URZ, UP0, !UPT ;  /* 0x0000001fff0f7290 */ /* 0x000fe400087fe4ff */
[----:B------:R-:W-:Y:S01]  /*1f60*/  UPRMT UR4, URZ, 0x5410, UR21 ;  /* 0x00005410ff047896 */ /* 0x000fe20008000015 */
[----:B------:R-:W-:Y:S01]  /*1f70*/  UMOV UR22, 0x0 ;  /* 0x0000000000167882 */ /* 0x000fe20000000000 */
[----:B------:R-:W-:Y:S01]  /*1f80*/  UMOV UR23, 0x10000000 ;  /* 0x1000000000177882 */ /* 0x000fe20000000000 */
[----:B------:R-:W-:Y:S01]  /*1f90*/  UMOV UR10, UR34 ;  /* 0x00000022000a7c82 */ /* 0x000fe20008000000 */
[----:B------:R-:W-:Y:S01]  /*1fa0*/  UMOV UR12, UR36 ;  /* 0x00000024000c7c82 */ /* 0x000fe20008000000 */
[----:B------:R-:W-:Y:S01]  /*1fb0*/  UMOV UR9, UR33 ;  /* 0x0000002100097c82 */ /* 0x000fe20008000000 */
[----:B------:R2:W-:Y:S01]  /*1fc0*/  UTMALDG.3D.MULTICAST.2CTA [UR32], [UR16], UR5, desc[UR22] ;  /* 0x00001620100073b4 */ /* 0x0005e20008211805 */
[----:B------:R-:W-:-:S02]  /*1fd0*/  UMOV UR13, UR29 ;  /* 0x0000001d000d7c82 */ /* 0x000fc40008000000 */
[----:B------:R3:W-:Y:S01]  /*1fe0*/  UTMALDG.3D.MULTICAST.2CTA [UR8], [UR14], UR4, desc[UR22] ;  /* 0x000016080e0073b4 */ /* 0x0007e20008211804 */
[----:B--2---:R-:W-:Y:S01]  /*1ff0*/  UIADD3 UR34, UPT, UPT, UR34, 0x20, URZ ;  /* 0x0000002022227890 */ /* 0x004fe2000fffe0ff */
[----:B---3--:R-:W-:Y:S01]  /*2000*/  UMOV UR4, UR7 ;  /* 0x0000000700047c82 */ /* 0x008fe20008000000 */
[----:B----4-:R-:W-:Y:S10]  /*2010*/  BRA.U UP2, `(.L_x_31) ;  /* 0xfffffffd02387547 */ /* 0x010ff4000b83ffff */
.L_x_25:
[----:B------:R-:W-:Y:S01]  /*2020*/  ULEA UR4, UR7, UR6, 0x3 ;  /* 0x0000000607047291 */ /* 0x000fe2000f8e18ff */
[----:B--2---:R-:W-:Y:S01]  /*2030*/  SHF.L.U32 R0, R12, 0x1f, RZ ;  /* 0x0000001f0c007819 */ /* 0x004fe200000006ff */
[----:B------:R-:W-:Y:S01]  /*2040*/  @!P1 SYNCS.ARRIVE.TRANS64.A1T0 RZ, [UR6+0x98], RZ ;  /* 0x000098ffffff99a7 */ /* 0x000fe20008100006 */
[----:B------:R-:W-:-:S06]  /*2050*/  UISETP.GT.AND UP0, UPT, UR42, UR41, UPT ;  /* 0x000000292a00728c */ /* 0x000fcc000bf04270 */
[----:B-1-3--:R1:W2:Y:S03]  /*2060*/  SYNCS.PHASECHK.TRANS64.TRYWAIT P0, [UR4+0x28], R0 ;  /* 0x00002800ff0075a7 */ /* 0x00a2a60008001104 */
[----:B------:R-:W-:Y:S05]  /*2070*/  BRA.U !UP0, `(.L_x_32) ;  /* 0x0000000108d47547 */ /* 0x000fea000b800000 */
[----:B------:R-:W-:Y:S01]  /*2080*/  UIADD3 UR28, UPT, UPT, UR46, UR13, URZ ;  /* 0x0000000d2e1c7290 */ /* 0x000fe2000fffe0ff */
[----:B------:R-:W-:-:S11]  /*2090*/  UMOV UR4, UR7 ;  /* 0x0000000700047c82 */ /* 0x000fd60008000000 */
.L_x_38:
[----:B------:R-:W-:Y:S01]  /*20a0*/  ULEA UR17, UR4, UR6, 0x3 ;  /* 0x0000000604117291 */ /* 0x000fe2000f8e18ff */
[----:B--2---:R-:W-:Y:S01]  /*20b0*/  @P3 MOV R2, 0x10000 ;  /* 0x0001000000023802 */ /* 0x004fe20000000f00 */
[----:B--2-4-:R-:W-:Y:S10]  /*20c0*/  @P0 BRA `(.L_x_33) ;  /* 0x00000000000c0947 */ /* 0x014ff40003800000 */
[----:B------:R-:W-:-:S04]  /*20d0*/  SHF.L.U32 R3, R12, 0x1f, RZ ;  /* 0x0000001f0c037819 */ /* 0x000fc800000006ff */
[----:B------:R-:W2:Y:S02]  /*20e0*/  SYNCS.PHASECHK.TRANS64.TRYWAIT P0, [UR17+0x28], R3 ;  /* 0x00002803ff0075a7 */ /* 0x000ea40008001111 */
[----:B--2---:R-:W-:Y:S05]  /*20f0*/  @!P0 BRA `(.L_x_34) ;  /* 0x000000c000d48947 */ /* 0x004fea0003800000 */
.L_x_33:
[----:B------:R2:W-:Y:S01]  /*2100*/  @P3 SYNCS.ARRIVE.TRANS64 RZ, [UR17], R2 ;  /* 0x00000002ffff39a7 */ /* 0x0005e20008000011 */
[----:B------:R-:W-:-:S04]  /*2110*/  ULOP3.LUT UR5, UR25, 0x2, URZ, 0xfc, !UPT ;  /* 0x0000000219057892 */ /* 0x000fc8000f8efcff */
[----:B------:R-:W-:-:S09]  /*2120*/  UISETP.NE.AND UP0, UPT, UR5, 0x2, UPT ;  /* 0x000000020500788c */ /* 0x000fd2000bf05270 */
[----:B------:R-:W-:Y:S05]  /*2130*/  BRA.U UP0, `(.L_x_35) ;  /* 0x0000000100047547 */ /* 0x000fea000b800000 */
[----:B------:R-:W-:Y:S05]  /*2140*/  BPT.TRAP 0x1 ;  /* 0x000000040000795c */ /* 0x000fea0000300000 */
.L_x_35:
[----:B------:R-:W-:Y:S04]  /*2150*/  BSSY.RECONVERGENT B0, `(.L_x_36) ;  /* 0x0000003000007945 */ /* 0x000fe80003800200 */
[----:B------:R-:W-:Y:S05]  /*2160*/  @!P2 BRA `(.L_x_37) ;  /* 0x000000000004a947 */ /* 0x000fea0003800000 */
[----:B------:R-:W-:Y:S05]  /*2170*/  BPT.TRAP 0x1 ;  /* 0x000000040000795c */ /* 0x000fea0000300000 */
.L_x_37:
[----:B------:R-:W-:Y:S05]  /*2180*/  BSYNC.RECONVERGENT B0 ;  /* 0x0000000000007941 */ /* 0x000fea0003800200 */
.L_x_36:
[----:B------:R-:W-:Y:S02]  /*2190*/  UIADD3 UR5, UPT, UPT, UR4, 0x1, URZ ;  /* 0x0000000104057890 */ /* 0x000fe4000fffe0ff */
[----:B------:R-:W-:Y:S02]  /*21a0*/  USHF.L.U32 UR4, UR4, 0xc, URZ ;  /* 0x0000000c04047899 */ /* 0x000fe400080006ff */
[----:B------:R-:W-:Y:S02]  /*21b0*/  UISETP.NE.AND UP0, UPT, UR5, 0x5, UPT ;  /* 0x000000050500788c */ /* 0x000fe4000bf05270 */
[----:B------:R-:W-:Y:S02]  /*21c0*/  USHF.L.U32 UR18, UR13, 0x5, URZ ;  /* 0x000000050d127899 */ /* 0x000fe400080006ff */
[----:B------:R-:W-:Y:S02]  /*21d0*/  USEL UR8, URZ, 0x1, UP0 ;  /* 0x00000001ff087887 */ /* 0x000fe40008000000 */
[----:B------:R-:W-:-:S02]  /*21e0*/  USEL UR7, UR5, URZ, UP0 ;  /* 0x000000ff05077287 */ /* 0x000fc40008000000 */
[----:B------:R-:W-:Y:S02]  /*21f0*/  UIADD3 UR22, UP0, UPT, UR30, 0x180, URZ ;  /* 0x000001801e167890 */ /* 0x000fe4000ff1e0ff */
[----:B------:R-:W-:Y:S01]  /*2200*/  ULEA UR5, UR7, UR6, 0x3 ;  /* 0x0000000607057291 */ /* 0x000fe2000f8e18ff */
[----:B------:R-:W-:Y:S01]  /*2210*/  LOP3.LUT R12, R12, UR8, RZ, 0x3c, !PT ;  /* 0x000000080c0c7c12 */ /* 0x000fe2000f8e3cff */
[----:B------:R-:W-:Y:S02]  /*2220*/  UIADD3 UR13, UPT, UPT, UR13, 0x1, URZ ;  /* 0x000000010d0d7890 */ /* 0x000fe4000fffe0ff */
[----:B------:R-:W-:Y:S01]  /*2230*/  UIADD3 UR14, UP1, UPT, UR30, 0x80, URZ ;  /* 0x000000801e0e7890 */ /* 0x000fe2000ff3e0ff */
[----:B-1----:R-:W-:Y:S01]  /*2240*/  SHF.L.U32 R0, R12, 0x1f, RZ ;  /* 0x0000001f0c007819 */ /* 0x002fe200000006ff */
[----:B------:R-:W-:Y:S02]  /*2250*/  UIADD3.X UR23, UPT, UPT, URZ, UR31, URZ, UP0, !UPT ;  /* 0x0000001fff177290 */ /* 0x000fe400087fe4ff */
[----:B------:R-:W-:Y:S01]  /*2260*/  UISETP.NE.AND UP0, UPT, UR13, UR28, UPT ;  /* 0x0000001c0d00728c */ /* 0x000fe2000bf05270 */
[----:B------:R3:W4:Y:S01]  /*2270*/  SYNCS.PHASECHK.TRANS64.TRYWAIT P0, [UR5+0x28], R0 ;  /* 0x00002800ff0075a7 */ /* 0x0007220008001105 */
[----:B------:R-:W-:-:S02]  /*2280*/  ULOP3.LUT UR5, UR27, UR4, URZ, 0xfc, !UPT ;  /* 0x000000041b057292 */ /* 0x000fc4000f8efcff */
[----:B------:R-:W-:Y:S02]  /*2290*/  ULOP3.LUT UR4, UR26, UR4, URZ, 0xfc, !UPT ;  /* 0x000000041a047292 */ /* 0x000fe4000f8efcff */
[----:B------:R-:W-:Y:S02]  /*22a0*/  ULEA UR5, UR5, UR6, 0x2 ;  /* 0x0000000605057291 */ /* 0x000fe4000f8e10ff */
[----:B------:R-:W-:Y:S02]  /*22b0*/  ULEA UR4, UR4, UR6, 0x2 ;  /* 0x0000000604047291 */ /* 0x000fe4000f8e10ff */
[----:B------:R-:W-:Y:S02]  /*22c0*/  UIADD3 UR16, UPT, UPT, UR5, 0x10800, URZ ;  /* 0x0001080005107890 */ /* 0x000fe4000fffe0ff */
[----:B------:R-:W-:Y:S02]  /*22d0*/  ULOP3.LUT UR17, UR17, 0xfefffff8, URZ, 0xc0, !UPT ;  /* 0xfefffff811117892 */ /* 0x000fe4000f8ec0ff */
[----:B------:R-:W-:-:S02]  /*22e0*/  UIADD3.X UR15, UPT, UPT, URZ, UR31, URZ, UP1, !UPT ;  /* 0x0000001fff0f7290 */ /* 0x000fc40008ffe4ff */
[----:B------:R-:W-:Y:S02]  /*22f0*/  UPRMT UR5, URZ, 0x5410, UR24 ;  /* 0x00005410ff057896 */ /* 0x000fe40008000018 */
[----:B------:R-:W-:Y:S02]  /*2300*/  UIADD3 UR8, UPT, UPT, UR4, 0x24800, URZ ;  /* 0x0002480004087890 */ /* 0x000fe4000fffe0ff */
[----:B------:R-:W-:Y:S01]  /*2310*/  UPRMT UR4, URZ, 0x5410, UR21 ;  /* 0x00005410ff047896 */ /* 0x000fe20008000015 */
[----:B------:R-:W-:Y:S01]  /*2320*/  UMOV UR32, 0x0 ;  /* 0x0000000000207882 */ /* 0x000fe20000000000 */
[----:B------:R-:W-:Y:S01]  /*2330*/  UMOV UR33, 0x10000000 ;  /* 0x1000000000217882 */ /* 0x000fe20000000000 */
[----:B------:R-:W-:Y:S01]  /*2340*/  UMOV UR19, UR35 ;  /* 0x0000002300137c82 */ /* 0x000fe20008000000 */
[----:B------:R-:W-:Y:S01]  /*2350*/  UMOV UR20, UR36 ;  /* 0x0000002400147c82 */ /* 0x000fe20008000000 */
[----:B------:R-:W-:Y:S01]  /*2360*/  UMOV UR12, UR36 ;  /* 0x00000024000c7c82 */ /* 0x000fe20008000000 */
[----:B------:R-:W-:Y:S01]  /*2370*/  UMOV UR9, UR17 ;  /* 0x0000001100097c82 */ /* 0x000fe20008000000 */
[----:B------:R-:W-:Y:S01]  /*2380*/  UMOV UR10, UR18 ;  /* 0x00000012000a7c82 */ /* 0x000fe20008000000 */
[----:B------:R-:W-:Y:S01]  /*2390*/  UTMALDG.3D.MULTICAST.2CTA [UR16], [UR14], UR5, desc[UR32] ;  /* 0x000020100e0073b4 */ /* 0x000fe20008211805 */
[----:B------:R1:W-:Y:S02]  /*23a0*/  UTMALDG.3D.MULTICAST.2CTA [UR8], [UR22], UR4, desc[UR32] ;  /* 0x00002008160073b4 */ /* 0x0003e40008211804 */
[----:B-1----:R-:W-:Y:S01]  /*23b0*/  UMOV UR4, UR7 ;  /* 0x0000000700047c82 */ /* 0x002fe20008000000 */
[----:B---3--:R-:W-:Y:S05]  /*23c0*/  BRA.U UP0, `(.L_x_38) ;  /* 0xfffffffd00347547 */ /* 0x008fea000b83ffff */
.L_x_32:
[C---:B------:R-:W-:Y:S01]  /*23d0*/  LEA R3, R11.reuse, UR6, 0x3 ;  /* 0x000000060b037c11 */ /* 0x040fe2000f8e18ff */
[----:B------:R-:W-:Y:S01]  /*23e0*/  NOP ;  /* 0x0000000000007918 */ /* 0x000fe20000000000 */
[----:B-1----:R-:W-:Y:S02]  /*23f0*/  SHF.L.U32 R0, R10, 0x1f, RZ ;  /* 0x0000001f0a007819 */ /* 0x002fe400000006ff */
[----:B------:R-:W-:Y:S02]  /*2400*/  LEA R5, R11, UR6, 0x4 ;  /* 0x000000060b057c11 */ /* 0x000fe4000f8e20ff */
[----:B--2-4-:R-:W1:Y:S02]  /*2410*/  SYNCS.PHASECHK.TRANS64.TRYWAIT P0, [R3+URZ+0xa0], R0 ;  /* 0x0000a000030075a7 */ /* 0x014e6400080011ff */
[----:B-1----:R-:W-:Y:S05]  /*2420*/  @!P0 BRA `(.L_x_39) ;  /* 0x000000c000208947 */ /* 0x002fea0003800000 */
.L_x_187:
[----:B------:R-:W2:Y:S01]  /*2430*/  LDS.128 R4, [R5+0x110] ;  /* 0x0001100005047984 */ /* 0x000ea20000000c00 */
[----:B------:R-:W-:Y:S01]  /*2440*/  UISETP.GE.AND UP0, UPT, UR45, 0x1, UPT ;  /* 0x000000012d00788c */ /* 0x000fe2000bf06270 */
[----:B------:R-:W-:Y:S01]  /*2450*/  @!PT LDS RZ, [RZ] ;  /* 0x00000000fffff984 */ /* 0x000fe20000000800 */
[----:B------:R-:W-:Y:S01]  /*2460*/  @!PT LDS RZ, [RZ] ;  /* 0x00000000fffff984 */ /* 0x000fe20000000800 */
[----:B------:R-:W-:Y:S01]  /*2470*/  @!PT LDS RZ, [RZ] ;  /* 0x00000000fffff984 */ /* 0x000fe20000000800 */
[----:B------:R-:W-:Y:S01]  /*2480*/  @!PT LDS RZ, [RZ] ;  /* 0x00000000fffff984 */ /* 0x000fe20000000800 */
[----:B------:R3:W-:Y:S06]  /*2490*/  MEMBAR.ALL.CTA ;  /* 0x0000000000007992 */ /* 0x0007ec0000008000 */
[----:B---3--:R-:W3:Y:S01]  /*24a0*/  FENCE.VIEW.ASYNC.S ;  /* 0x00000000000073c6 */ /* 0x008ee20000000000 */
[----:B--2---:R-:W-:-:S13]  /*24b0*/  LOP3.LUT P0, RZ, R6, 0x1, RZ, 0xc0, !PT ;  /* 0x0000000106ff7812 */ /* 0x004fda000780c0ff */
[----:B---3--:R-:W-:Y:S01]  /*24c0*/  VOTEU.ANY UP1, P0 ;  /* 0x0000000000ff7886 */ /* 0x008fe20000020100 */
[----:B------:R-:W-:-:S13]  /*24d0*/  PLOP3.LUT P0, PT, PT, PT, UP1, 0x80, 0x8 ;  /* 0x000000000008781c */ /* 0x000fda0003f0f018 */
[----:B-1----:R-:W-:Y:S02]  /*24e0*/  @P0 LOP3.LUT R0, R5, 0xffff, RZ, 0xc0, !PT ;  /* 0x0000ffff05000812 */ /* 0x002fe400078ec0ff */
[----:B------:R-:W-:Y:S02]  /*24f0*/  @P0 MOV R2, R4 ;  /* 0x0000000400020202 */ /* 0x000fe40000000f00 */
[----:B------:R-:W-:Y:S01]  /*2500*/  @P0 R2UR UR5, R0 ;  /* 0x00000000000502ca */ /* 0x000fe200000e0000 */
[----:B------:R-:W-:Y:S01]  /*2510*/  VIADD R0, R3, 0xb0 ;  /* 0x000000b003007836 */ /* 0x000fe20000000000 */
[----:B------:R-:W-:Y:S02]  /*2520*/  @P0 SHF.R.U32.HI R4, RZ, 0x10, R5 ;  /* 0x00000010ff040819 */ /* 0x000fe40000011605 */
[----:B------:R-:W-:Y:S02]  /*2530*/  @P0 R2UR UR8, R2 ;  /* 0x00000000020802ca */ /* 0x000fe400000e0000 */
[----:B------:R-:W-:-:S02]  /*2540*/  PRMT R0, RZ, 0x654, R0 ;  /* 0x00000654ff007816 */ /* 0x000fc40000000000 */
[----:B------:R-:W-:Y:S02]  /*2550*/  @P0 R2UR UR4, R4 ;  /* 0x00000000040402ca */ /* 0x000fe400000e0000 */
[----:B------:R1:W-:Y:S03]  /*2560*/  SYNCS.ARRIVE.TRANS64.RED.A1T0 RZ, [R0+URZ], RZ ;  /* 0x000000ff00ff79a7 */ /* 0x0003e600081004ff */
[----:B------:R-:W-:-:S04]  /*2570*/  @UP1 UMOV UR37, UR5 ;  /* 0x0000000500251c82 */ /* 0x000fc80008000000 */
[----:B------:R-:W-:-:S04]  /*2580*/  @UP1 UMOV UR38, UR8 ;  /* 0x0000000800261c82 */ /* 0x000fc80008000000 */
[----:B------:R-:W-:Y:S01]  /*2590*/  @UP1 UMOV UR36, UR4 ;  /* 0x0000000400241c82 */ /* 0x000fe20008000000 */
[----:B------:R-:W-:Y:S05]  /*25a0*/  BRA.U !UP0, `(.L_x_40) ;  /* 0x0000000108d47547 */ /* 0x000fea000b800000 */
[----:B------:R-:W2:Y:S01]  /*25b0*/  LDCU.128 UR12, c[0x0][0xb10] ;  /* 0x00016200ff0c77ac */ /* 0x000ea20008000c00 */
[----:B------:R-:W3:Y:S01]  /*25c0*/  LDCU UR28, c[0x0][0xb20] ;  /* 0x00016400ff1c77ac */ /* 0x000ee20008000800 */
[----:B------:R-:W4:Y:S01]  /*25d0*/  LDCU UR20, c[0x0][0xb0c] ;  /* 0x00016180ff1477ac */ /* 0x000f220008000800 */
[----:B------:R-:W1:Y:S01]  /*25e0*/  LDCU.64 UR10, c[0x0][0xb28] ;  /* 0x00016500ff0a77ac */ /* 0x000e620008000a00 */
[----:B------:R-:W-:Y:S02]  /*25f0*/  UISETP.NE.AND UP3, UPT, UR45, 0x1, UPT ;  /* 0x000000012d00788c */ /* 0x000fe4000bf65270 */
[----:B--2---:R-:W-:Y:S02]  /*2600*/  UIMAD.WIDE.U32 UR8, UR39, UR15, URZ ;  /* 0x0000000f270872a5 */ /* 0x004fe4000f8e00ff */
[----:B------:R-:W-:Y:S02]  /*2610*/  UIMAD.WIDE.U32 UR4, UR40, UR12, URZ ;  /* 0x0000000c280472a5 */ /* 0x000fe4000f8e00ff */
[----:B------:R-:W-:-:S02]  /*2620*/  UISETP.NE.AND UP0, UPT, UR14, 0x1, UPT ;  /* 0x000000010e00788c */ /* 0x000fc4000bf05270 */
[----:B------:R-:W-:Y:S01]  /*2630*/  UIMAD.WIDE.U32 UR22, UR37, UR15, URZ ;  /* 0x0000000f251672a5 */ /* 0x000fe2000f8e00ff */
[----:B------:R-:W-:Y:S02]  /*2640*/  UMOV UR8, UR9 ;  /* 0x0000000900087c82 */ /* 0x000fe40008000000 */
[----:B------:R-:W-:Y:S01]  /*2650*/  UMOV UR4, UR5 ;  /* 0x0000000500047c82 */ /* 0x000fe20008000000 */
[----:B---3--:R-:W-:Y:S02]  /*2660*/  USHF.R.U32.HI UR8, URZ, UR28, UR8 ;  /* 0x0000001cff087299 */ /* 0x008fe40008011608 */
[----:B----4-:R-:W-:Y:S02]  /*2670*/  UISETP.NE.AND UP2, UPT, UR20, 0x1, UPT ;  /* 0x000000011400788c */ /* 0x010fe4000bf45270 */
[----:B------:R-:W-:Y:S02]  /*2680*/  USHF.R.U32.HI UR4, URZ, UR13, UR4 ;  /* 0x0000000dff047299 */ /* 0x000fe40008011604 */
[----:B------:R-:W-:-:S02]  /*2690*/  USEL UR5, UR39, UR8, !UP0 ;  /* 0x0000000827057287 */ /* 0x000fc4000c000000 */
[----:B------:R-:W-:Y:S02]  /*26a0*/  USEL UR8, UR40, UR4, !UP2 ;  /* 0x0000000428087287 */ /* 0x000fe4000d000000 */
[----:B-1----:R-:W-:Y:S01]  /*26b0*/  UIMAD.WIDE.U32 UR16, UR5, UR10, URZ ;  /* 0x0000000a051072a5 */ /* 0x002fe2000f8e00ff */
[----:B------:R-:W-:Y:S01]  /*26c0*/  UMOV UR4, UR23 ;  /* 0x0000001700047c82 */ /* 0x000fe20008000000 */
[----:B------:R-:W-:Y:S02]  /*26d0*/  UIMAD.WIDE.U32 UR18, UR38, UR12, URZ ;  /* 0x0000000c261272a5 */ /* 0x000fe4000f8e00ff */
[----:B------:R-:W-:-:S03]  /*26e0*/  UIMAD.WIDE.U32 UR22, UR8, UR10, URZ ;  /* 0x0000000a081672a5 */ /* 0x000fc6000f8e00ff */
[----:B------:R-:W-:Y:S01]  /*26f0*/  UMOV UR16, UR17 ;  /* 0x0000001100107c82 */ /* 0x000fe20008000000 */
[----:B------:R-:W-:Y:S02]  /*2700*/  USHF.R.U32.HI UR4, URZ, UR28, UR4 ;  /* 0x0000001cff047299 */ /* 0x000fe40008011604 */
[----:B------:R-:W-:Y:S01]  /*2710*/  @UP3 USHF.R.U32.HI UR5, URZ, UR11, UR16 ;  /* 0x0000000bff053299 */ /* 0x000fe20008011610 */
[----:B------:R-:W-:Y:S01]  /*2720*/  UMOV UR18, UR19 ;  /* 0x0000001300127c82 */ /* 0x000fe20008000000 */
[----:B------:R-:W-:Y:S01]  /*2730*/  UMOV UR22, UR23 ;  /* 0x0000001700167c82 */ /* 0x000fe20008000000 */
[----:B------:R-:W-:Y:S02]  /*2740*/  USHF.R.U32.HI UR13, URZ, UR13, UR18 ;  /* 0x0000000dff0d7299 */ /* 0x000fe40008011612 */
[----:B------:R-:W-:Y:S02]  /*2750*/  USEL UR4, UR37, UR4, !UP0 ;  /* 0x0000000425047287 */ /* 0x000fe4000c000000 */
[----:B------:R-:W-:-:S02]  /*2760*/  @UP3 USHF.R.U32.HI UR8, URZ, UR11, UR22 ;  /* 0x0000000bff083299 */ /* 0x000fc40008011616 */
[----:B------:R-:W-:Y:S02]  /*2770*/  UIMAD UR9, UR45, UR5, URZ ;  /* 0x000000052d0972a4 */ /* 0x000fe4000f8e02ff */
[----:B------:R-:W-:Y:S02]  /*2780*/  USEL UR5, UR38, UR13, !UP2 ;  /* 0x0000000d26057287 */ /* 0x000fe4000d000000 */
[----:B------:R-:W-:Y:S02]  /*2790*/  UIMAD UR12, UR45, UR8, URZ ;  /* 0x000000082d0c72a4 */ /* 0x000fe4000f8e02ff */
[----:B------:R-:W-:Y:S02]  /*27a0*/  UISETP.GE.AND UP0, UPT, UR4, UR9, UPT ;  /* 0x000000090400728c */ /* 0x000fe4000bf06270 */
[----:B------:R-:W-:Y:S02]  /*27b0*/  UIMAD.WIDE.U32 UR16, UR4, UR10, URZ ;  /* 0x0000000a041072a5 */ /* 0x000fe4000f8e00ff */
[----:B------:R-:W-:-:S02]  /*27c0*/  UISETP.GE.OR UP0, UPT, UR5, UR12, UP0 ;  /* 0x0000000c0500728c */ /* 0x000fc40008706670 */
        /* <DEDUP_REMOVED lines=19> */
.L_x_40:
[----:B------:R-:W2:Y:S02]  /*2900*/  LDCU UR4, c[0x0][0xb30] ;  /* 0x00016600ff0477ac */ /* 0x000ea40008000800 */
[----:B--2---:R-:W-:-:S09]  /*2910*/  UISETP.NE.AND UP0, UPT, UR4, 0x1, UPT ;  /* 0x000000010400788c */ /* 0x004fd2000bf05270 */
        /* <DEDUP_REMOVED lines=14> */
[----:B------:R-:W-:Y:S02]  /*2a00*/  UIADD3 UR8, UPT, UPT, UR5, -UR4, URZ ;  /* 0x8000000405087290 */ /* 0x000fe4000fffe0ff */
[----:B------:R-:W-:Y:S02]  /*2a10*/  UIADD3 UR4, UPT, UPT, -UR5, UR4, URZ ;  /* 0x0000000405047290 */ /* 0x000fe4000fffe1ff */
[----:B------:R-:W-:Y:S02]  /*2a20*/  UIMAD UR37, UR8, UR14, UR37 ;  /* 0x0000000e082572a4 */ /* 0x000fe4000f8e0225 */
[----:B------:R-:W-:-:S12]  /*2a30*/  UIMAD UR38, UR4, UR10, UR38 ;  /* 0x0000000a042672a4 */ /* 0x000fd8000f8e0226 */
.L_x_41:
[----:B------:R-:W-:Y:S01]  /*2a40*/  VIADD R11, R11, 0x1 ;  /* 0x000000010b0b7836 */ /* 0x000fe20000000000 */
[----:B------:R-:W-:Y:S02]  /*2a50*/  R2UR UR5, R97 ;  /* 0x00000000610572ca */ /* 0x000fe400000e0000 */
[----:B------:R-:W-:Y:S02]  /*2a60*/  R2UR UR4, R96 ;  /* 0x00000000600472ca */ /* 0x000fe400000e0000 */
[C---:B------:R-:W-:Y:S02]  /*2a70*/  ISETP.NE.AND P0, PT, R11.reuse, 0x2, PT ;  /* 0x000000020b00780c */ /* 0x040fe40003f05270 */
[----:B------:R-:W-:Y:S02]  /*2a80*/  PLOP3.LUT P1, PT, PT, PT, PT, 0x80, 0x8 ;  /* 0x000000000008781c */ /* 0x000fe40003f2f070 */
[----:B------:R-:W-:Y:S02]  /*2a90*/  SEL R3, RZ, 0x1, P0 ;  /* 0x00000001ff037807 */ /* 0x000fe40000000000 */
[----:B------:R-:W-:-:S02]  /*2aa0*/  SEL R11, R11, RZ, P0 ;  /* 0x000000ff0b0b7207 */ /* 0x000fc40000000000 */
[----:B------:R-:W-:Y:S01]  /*2ab0*/  LOP3.LUT R10, R10, R3, RZ, 0x3c, !PT ;  /* 0x000000030a0a7212 */ /* 0x000fe200078e3cff */
[----:B------:R-:W-:Y:S02]  /*2ac0*/  UIADD3 UR16, UPT, UPT, UR38, UR5, URZ ;  /* 0x0000000526107290 */ /* 0x000fe4000fffe0ff */
[----:B------:R-:W-:Y:S01]  /*2ad0*/  UIADD3 UR20, UPT, UPT, UR37, UR4, URZ ;  /* 0x0000000425147290 */ /* 0x000fe2000fffe0ff */
[----:B------:R-:W-:Y:S11]  /*2ae0*/  BRA.U UP1, `(.L_x_42) ;  /* 0xfffffff101047547 */ /* 0x000ff6000b83ffff */
[----:B------:R-:W-:Y:S01]  /*2af0*/  UIADD3 UR8, UPT, UPT, UR6, 0x28, URZ ;  /* 0x0000002806087890 */ /* 0x000fe2000fffe0ff */
[----:B------:R-:W-:-:S03]  /*2b00*/  SHF.L.U32 R3, R12, 0x1f, RZ ;  /* 0x0000001f0c037819 */ /* 0x000fc600000006ff */
[----:B------:R-:W-:-:S09]  /*2b10*/  ULEA UR4, UR7, UR8, 0x3 ;  /* 0x0000000807047291 */ /* 0x000fd2000f8e18ff */
[----:B------:R-:W2:Y:S02]  /*2b20*/  SYNCS.PHASECHK.TRANS64.TRYWAIT P0, [UR4], R3 ;  /* 0x00000003ff0075a7 */ /* 0x000ea40008001104 */
[----:B--2---:R-:W-:Y:S05]  /*2b30*/  @!P0 BRA `(.L_x_43) ;  /* 0x000000b800708947 */ /* 0x004fea0003800000 */
.L_x_189:
[----:B------:R-:W-:-:S04]  /*2b40*/  UIADD3 UR4, UPT, UPT, UR7, 0x1, URZ ;  /* 0x0000000107047890 */ /* 0x000fc8000fffe0ff */
[----:B------:R-:W-:-:S04]  /*2b50*/  UISETP.NE.AND UP0, UPT, UR4, 0x5, UPT ;  /* 0x000000050400788c */ /* 0x000fc8000bf05270 */
[----:B------:R-:W-:Y:S02]  /*2b60*/  USEL UR6, URZ, 0x1, UP0 ;  /* 0x00000001ff067887 */ /* 0x000fe40008000000 */
[----:B------:R-:W-:-:S04]  /*2b70*/  USEL UR4, UR4, URZ, UP0 ;  /* 0x000000ff04047287 */ /* 0x000fc80008000000 */
[----:B------:R-:W-:Y:S01]  /*2b80*/  ULEA UR5, UR4, UR8, 0x3 ;  /* 0x0000000804057291 */ /* 0x000fe2000f8e18ff */
[----:B------:R-:W-:-:S04]  /*2b90*/  LOP3.LUT R2, R12, UR6, RZ, 0x3c, !PT ;  /* 0x000000060c027c12 */ /* 0x000fc8000f8e3cff */
[----:B-1----:R-:W-:-:S04]  /*2ba0*/  SHF.L.U32 R3, R2, 0x1f, RZ ;  /* 0x0000001f02037819 */ /* 0x002fc800000006ff */
[----:B------:R-:W1:Y:S02]  /*2bb0*/  SYNCS.PHASECHK.TRANS64.TRYWAIT P0, [UR5], R3 ;  /* 0x00000003ff0075a7 */ /* 0x000e640008001105 */
[----:B-1----:R-:W-:Y:S05]  /*2bc0*/  @!P0 BRA `(.L_x_44) ;  /* 0x000000b800648947 */ /* 0x002fea0003800000 */
.L_x_191:
        /* <DEDUP_REMOVED lines=9> */
.L_x_193:
        /* <DEDUP_REMOVED lines=9> */
.L_x_195:
[----:B------:R-:W-:-:S04]  /*2cf0*/  UIADD3 UR4, UPT, UPT, UR4, 0x1, URZ ;  /* 0x0000000104047890 */ /* 0x000fc8000fffe0ff */
[----:B------:R-:W-:-:S04]  /*2d00*/  UISETP.NE.AND UP0, UPT, UR4, 0x5, UPT ;  /* 0x000000050400788c */ /* 0x000fc8000bf05270 */
[----:B------:R-:W-:Y:S02]  /*2d10*/  USEL UR5, URZ, 0x1, UP0 ;  /* 0x00000001ff057887 */ /* 0x000fe40008000000 */
[----:B------:R-:W-:-:S04]  /*2d20*/  USEL UR4, UR4, URZ, UP0 ;  /* 0x000000ff04047287 */ /* 0x000fc80008000000 */
[----:B------:R-:W-:Y:S01]  /*2d30*/  ULEA UR4, UR4, UR8, 0x3 ;  /* 0x0000000804047291 */ /* 0x000fe2000f8e18ff */
[----:B-1----:R-:W-:-:S04]  /*2d40*/  LOP3.LUT R3, R2, UR5, RZ, 0x3c, !PT ;  /* 0x0000000502037c12 */ /* 0x002fc8000f8e3cff */
[----:B------:R-:W-:Y:S01]  /*2d50*/  SHF.L.U32 R3, R3, 0x1f, RZ ;  /* 0x0000001f03037819 */ /* 0x000fe200000006ff */
[----:B------:R-:W-:-:S07]  /*2d60*/  IMAD.U32 R0, RZ, RZ, UR4 ;  /* 0x00000004ff007e24 */ /* 0x000fce000f8e00ff */
.L_x_47:
[----:B-1----:R1:W2:Y:S02]  /*2d70*/  SYNCS.PHASECHK.TRANS64.TRYWAIT P0, [R0+URZ], R3 ;  /* 0x00000003000075a7 */ /* 0x0022a400080011ff */
[----:B--2---:R-:W-:Y:S05]  /*2d80*/  @!P0 NANOSLEEP.SYNCS 0x989680 ;  /* 0x009896800000895d */ /* 0x004fea0003900000 */
[----:B------:R-:W2:Y:S02]  /*2d90*/  @!P0 SYNCS.PHASECHK.TRANS64 P0, [R0+URZ], R3 ;  /* 0x00000003000085a7 */ /* 0x000ea400080010ff */
[----:B--2---:R-:W-:Y:S05]  /*2da0*/  @P0 EXIT ;  /* 0x000000000000094d */ /* 0x004fea0003800000 */
[----:B------:R-:W-:Y:S05]  /*2db0*/  BRA `(.L_x_47) ;  /* 0xfffffffc00ec7947 */ /* 0x000fea000383ffff */
.L_x_22:
[----:B------:R-:W-:-:S04]  /*2dc0*/  UISETP.NE.AND UP0, UPT, UR52, URZ, UPT ;  /* 0x000000ff3400728c */ /* 0x000fc8000bf05270 */
[----:B------:R-:W-:-:S09]  /*2dd0*/  UISETP.NE.OR UP0, UPT, UR25, 0x1, UP0 ;  /* 0x000000011900788c */ /* 0x000fd20008705670 */
[----:B------:R-:W-:Y:S05]  /*2de0*/  BRA.U UP0, `(.L_x_48) ;  /* 0x0000000500487547 */ /* 0x000fea000b800000 */
[----:B------:R-:W-:Y:S01]  /*2df0*/  ISETP.GE.U32.AND P2, PT, R0, 0x8, PT ;  /* 0x000000080000780c */ /* 0x000fe20003f46070 */
[----:B------:R-:W-:Y:S01]  /*2e00*/  IMAD.MOV.U32 R12, RZ, RZ, 0x1 ;  /* 0x00000001ff0c7424 */ /* 0x000fe200078e00ff */
[----:B------:R-:W-:Y:S02]  /*2e10*/  CS2R R10, SRZ ;  /* 0x00000000000a7805 */ /* 0x000fe4000001ff00 */
[----:B------:R-:W-:Y:S01]  /*2e20*/  CS2R R8, SRZ ;  /* 0x0000000000087805 */ /* 0x000fe2000001ff00 */
[----:B------:R-:W-:Y:S01]  /*2e30*/  UMOV UR6, 0x400 ;  /* 0x0000040000067882 */ /* 0x000fe20000000000 */
[----:B------:R-:W-:Y:S01]  /*2e40*/  UMOV UR5, URZ ;  /* 0x000000ff00057c82 */ /* 0x000fe20008000000 */
[----:B------:R-:W-:-:S12]  /*2e50*/  ULEA UR6, UR52, UR6, 0x18 ;  /* 0x0000000634067291 */ /* 0x000fd8000f8ec0ff */
.L_x_52:
[----:B------:R-:W-:Y:S02]  /*2e60*/  LEA R2, R8, UR6, 0x3 ;  /* 0x0000000608027c11 */ /* 0x000fe4000f8e18ff */
[----:B------:R-:W-:-:S03]  /*2e70*/  SHF.L.U32 R5, R9, 0x1f, RZ ;  /* 0x0000001f09057819 */ /* 0x000fc600000006ff */
[----:B------:R-:W-:Y:S01]  /*2e80*/  VIADD R4, R2, 0xf0 ;  /* 0x000000f002047836 */ /* 0x000fe20000000000 */
[----:B------:R-:W2:Y:S02]  /*2e90*/  SYNCS.PHASECHK.TRANS64.TRYWAIT P0, [R2+URZ+0xe0], R5 ;  /* 0x0000e005020075a7 */ /* 0x000ea400080011ff */
[----:B--2---:R-:W-:Y:S05]  /*2ea0*/  @!P0 BRA `(.L_x_49) ;  /* 0x000000b400f48947 */ /* 0x004fea0003800000 */
.L_x_196:
[----:B------:R-:W-:Y:S01]  /*2eb0*/  ULEA UR4, UR5, UR6, 0x3 ;  /* 0x0000000605047291 */ /* 0x000fe2000f8e18ff */
[----:B------:R-:W-:Y:S02]  /*2ec0*/  PRMT R4, RZ, 0x654, R4 ;  /* 0x00000654ff047816 */ /* 0x000fe40000000004 */
[----:B--2---:R-:W-:Y:S01]  /*2ed0*/  SHF.L.U32 R5, R12, 0x1f, RZ ;  /* 0x0000001f0c057819 */ /* 0x004fe200000006ff */
[----:B------:R-:W-:Y:S01]  /*2ee0*/  UIADD3 UR7, UPT, UPT, UR4, 0xa0, URZ ;  /* 0x000000a004077890 */ /* 0x000fe2000fffe0ff */
[----:B------:R2:W-:Y:S05]  /*2ef0*/  SYNCS.ARRIVE.TRANS64.RED.A1T0 RZ, [R4+URZ], RZ ;  /* 0x000000ff04ff79a7 */ /* 0x0005ea00081004ff */
[----:B------:R-:W-:Y:S01]  /*2f00*/  IMAD.U32 R7, RZ, RZ, UR7 ;  /* 0x00000007ff077e24 */ /* 0x000fe2000f8e00ff */
[----:B------:R-:W3:Y:S04]  /*2f10*/  SYNCS.PHASECHK.TRANS64.TRYWAIT P0, [UR4+0xb0], R5 ;  /* 0x0000b005ff0075a7 */ /* 0x000ee80008001104 */
[----:B------:R-:W-:Y:S01]  /*2f20*/  PRMT R6, R0, 0x654, R7 ;  /* 0x0000065400067816 */ /* 0x000fe20000000007 */
[----:B--2---:R-:W-:Y:S01]  /*2f30*/  @!P2 IMAD.MOV.U32 R4, RZ, RZ, 0x10 ;  /* 0x00000010ff04a424 */ /* 0x004fe200078e00ff */
[----:B---3--:R-:W-:Y:S06]  /*2f40*/  @!P0 BRA `(.L_x_50) ;  /* 0x000000b400e08947 */ /* 0x008fec0003800000 */
.L_x_198:
[----:B------:R-:W-:Y:S01]  /*2f50*/  ULEA UR8, UR5, UR6, 0x4 ;  /* 0x0000000605087291 */ /* 0x000fe2000f8e20ff */
[----:B------:R-:W-:Y:S01]  /*2f60*/  SEL R3, R6, R3, !P2 ;  /* 0x0000000306037207 */ /* 0x000fe20005000000 */
[----:B------:R-:W-:Y:S01]  /*2f70*/  UIADD3 UR9, UPT, UPT, UR4, 0xa0, URZ ;  /* 0x000000a004097890 */ /* 0x000fe2000fffe0ff */
[----:B--2---:R-:W-:Y:S01]  /*2f80*/  LEA R2, R11, UR6, 0x3 ;  /* 0x000000060b027c11 */ /* 0x004fe2000f8e18ff */
[----:B------:R-:W-:Y:S01]  /*2f90*/  UIADD3 UR8, UPT, UPT, UR8, 0x110, URZ ;  /* 0x0000011008087890 */ /* 0x000fe2000fffe0ff */
[----:B------:R-:W-:Y:S01]  /*2fa0*/  SHF.L.U32 R5, R10, 0x1f, RZ ;  /* 0x0000001f0a057819 */ /* 0x000fe200000006ff */
[----:B------:R2:W-:Y:S01]  /*2fb0*/  @!P2 SYNCS.ARRIVE.TRANS64.RED RZ, [R3+URZ], R4 ;  /* 0x0000000403ffa9a7 */ /* 0x0005e200080004ff */
[----:B------:R-:W-:Y:S01]  /*2fc0*/  UIADD3 UR4, UPT, UPT, UR5, 0x1, URZ ;  /* 0x0000000105047890 */ /* 0x000fe2000fffe0ff */
[----:B------:R-:W-:-:S03]  /*2fd0*/  VIADD R8, R8, 0x1 ;  /* 0x0000000108087836 */ /* 0x000fc60000000000 */
[----:B------:R-:W-:Y:S02]  /*2fe0*/  UISETP.NE.AND UP0, UPT, UR4, 0x2, UPT ;  /* 0x000000020400788c */ /* 0x000fe4000bf05270 */
[----:B------:R-:W-:Y:S06]  /*2ff0*/  UGETNEXTWORKID.BROADCAST [UR8], [UR9] ;  /* 0x00000000080073ca */ /* 0x000fec0008000100 */
[----:B------:R-:W-:Y:S01]  /*3000*/  USEL UR7, URZ, 0x1, UP0 ;  /* 0x00000001ff077887 */ /* 0x000fe20008000000 */
[----:B------:R-:W-:Y:S01]  /*3010*/  ISETP.NE.AND P0, PT, R8, 0x2, PT ;  /* 0x000000020800780c */ /* 0x000fe20003f05270 */
[----:B------:R-:W-:Y:S01]  /*3020*/  USEL UR5, UR4, URZ, UP0 ;  /* 0x000000ff04057287 */ /* 0x000fe20008000000 */
[----:B------:R-:W3:Y:S03]  /*3030*/  SYNCS.PHASECHK.TRANS64.TRYWAIT P1, [R2+URZ+0xa0], R5 ;  /* 0x0000a005020075a7 */ /* 0x000ee600080211ff */
[----:B------:R-:W-:Y:S01]  /*3040*/  LOP3.LUT R12, R12, UR7, RZ, 0x3c, !PT ;  /* 0x000000070c0c7c12 */ /* 0x000fe2000f8e3cff */
[----:B--23--:R-:W-:Y:S07]  /*3050*/  @!P1 BRA `(.L_x_51) ;  /* 0x000000b400b49947 */ /* 0x00cfee0003800000 */
.L_x_199:
[C---:B------:R-:W-:Y:S01]  /*3060*/  LEA R4, R11.reuse, UR6, 0x4 ;  /* 0x000000060b047c11 */ /* 0x040fe2000f8e20ff */
[----:B--2---:R-:W-:Y:S01]  /*3070*/  VIADD R2, R2, 0xb0 ;  /* 0x000000b002027836 */ /* 0x004fe20000000000 */
[----:B------:R-:W-:Y:S01]  /*3080*/  SEL R8, R8, RZ, P0 ;  /* 0x000000ff08087207 */ /* 0x000fe20000000000 */
[----:B------:R-:W-:-:S03]  /*3090*/  VIADD R11, R11, 0x1 ;  /* 0x000000010b0b7836 */ /* 0x000fc60000000000 */
[----:B------:R-:W2:Y:S01]  /*30a0*/  LDS.128 R4, [R4+0x110] ;  /* 0x0001100004047984 */ /* 0x000ea20000000c00 */
[----:B------:R-:W-:Y:S02]  /*30b0*/  PRMT R2, RZ, 0x654, R2 ;  /* 0x00000654ff027816 */ /* 0x000fe40000000002 */
[C---:B------:R-:W-:Y:S01]  /*30c0*/  ISETP.NE.AND P1, PT, R11.reuse, 0x2, PT ;  /* 0x000000020b00780c */ /* 0x040fe20003f25270 */
[----:B------:R-:W-:Y:S01]  /*30d0*/  @!PT LDS RZ, [RZ] ;  /* 0x00000000fffff984 */ /* 0x000fe20000000800 */
[----:B------:R-:W-:Y:S01]  /*30e0*/  @!PT LDS RZ, [RZ] ;  /* 0x00000000fffff984 */ /* 0x000fe20000000800 */
[----:B------:R-:W-:Y:S01]  /*30f0*/  @!PT LDS RZ, [RZ] ;  /* 0x00000000fffff984 */ /* 0x000fe20000000800 */
[----:B------:R-:W-:Y:S01]  /*3100*/  @!PT LDS RZ, [RZ] ;  /* 0x00000000fffff984 */ /* 0x000fe20000000800 */
[----:B------:R3:W-:Y:S06]  /*3110*/  MEMBAR.ALL.CTA ;  /* 0x0000000000007992 */ /* 0x0007ec0000008000 */
[----:B---3--:R-:W3:Y:S01]  /*3120*/  FENCE.VIEW.ASYNC.S ;  /* 0x00000000000073c6 */ /* 0x008ee20000000000 */
[----:B------:R-:W-:Y:S01]  /*3130*/  SEL R11, R11, RZ, P1 ;  /* 0x000000ff0b0b7207 */ /* 0x000fe20000800000 */
[----:B---3--:R3:W-:Y:S01]  /*3140*/  SYNCS.ARRIVE.TRANS64.RED.A1T0 RZ, [R2+URZ], RZ ;  /* 0x000000ff02ff79a7 */ /* 0x0087e200081004ff */
[----:B--2---:R-:W-:-:S02]  /*3150*/  LOP3.LUT P3, RZ, R6, 0x1, RZ, 0xc0, !PT ;  /* 0x0000000106ff7812 */ /* 0x004fc4000786c0ff */
[----:B------:R-:W-:-:S04]  /*3160*/  SEL R5, RZ, 0x1, P1 ;  /* 0x00000001ff057807 */ /* 0x000fc80000800000 */
[----:B------:R-:W-:Y:S02]  /*3170*/  LOP3.LUT R10, R10, R5, RZ, 0x3c, !PT ;  /* 0x000000050a0a7212 */ /* 0x000fe400078e3cff */
[----:B---3--:R-:W-:-:S04]  /*3180*/  SEL R2, RZ, 0x1, P0 ;  /* 0x00000001ff027807 */ /* 0x008fc80000000000 */
[----:B------:R-:W-:Y:S01]  /*3190*/  LOP3.LUT R9, R9, R2, RZ, 0x3c, !PT ;  /* 0x0000000209097212 */ /* 0x000fe200078e3cff */
[----:B------:R-:W-:Y:S06]  /*31a0*/  @P3 BRA `(.L_x_52) ;  /* 0xfffffffc002c3947 */ /* 0x000fec000383ffff */
[----:B------:R-:W-:Y:S01]  /*31b0*/  ULEA UR4, UR5, UR6, 0x3 ;  /* 0x0000000605047291 */ /* 0x000fe2000f8e18ff */
[----:B------:R-:W-:-:S08]  /*31c0*/  SHF.L.U32 R3, R12, 0x1f, RZ ;  /* 0x0000001f0c037819 */ /* 0x000fd000000006ff */
[----:B------:R-:W2:Y:S02]  /*31d0*/  SYNCS.PHASECHK.TRANS64 P0, [UR4+0xb0], R3 ;  /* 0x0000b003ff0075a7 */ /* 0x000ea40008001004 */
[----:B--2---:R-:W-:Y:S05]  /*31e0*/  @P0 BRA `(.L_x_53) ;  /* 0x0000000000080947 */ /* 0x004fea0003800000 */
[----:B------:R-:W2:Y:S02]  /*31f0*/  SYNCS.PHASECHK.TRANS64.TRYWAIT P0, [UR4+0xb0], R3 ;  /* 0x0000b003ff0075a7 */ /* 0x000ea40008001104 */
[----:B--2---:R-:W-:Y:S05]  /*3200*/  @!P0 BRA `(.L_x_54) ;  /* 0x000000b4005c8947 */ /* 0x004fea0003800000 */
.L_x_53:
[----:B------:R-:W-:-:S04]  /*3210*/  UIADD3 UR7, UPT, UPT, UR5, 0x1, URZ ;  /* 0x0000000105077890 */ /* 0x000fc8000fffe0ff */
[----:B------:R-:W-:-:S04]  /*3220*/  UISETP.NE.AND UP0, UPT, UR7, 0x2, UPT ;  /* 0x000000020700788c */ /* 0x000fc8000bf05270 */
[----:B------:R-:W-:Y:S02]  /*3230*/  USEL UR8, URZ, 0x1, UP0 ;  /* 0x00000001ff087887 */ /* 0x000fe40008000000 */
[----:B------:R-:W-:-:S04]  /*3240*/  USEL UR7, UR7, URZ, UP0 ;  /* 0x000000ff07077287 */ /* 0x000fc80008000000 */
[----:B------:R-:W-:Y:S01]  /*3250*/  ULEA UR7, UR7, UR6, 0x3 ;  /* 0x0000000607077291 */ /* 0x000fe2000f8e18ff */
[----:B--2---:R-:W-:-:S04]  /*3260*/  LOP3.LUT R3, R12, UR8, RZ, 0x3c, !PT ;  /* 0x000000080c037c12 */ /* 0x004fc8000f8e3cff */
[----:B------:R-:W-:-:S04]  /*3270*/  SHF.L.U32 R0, R3, 0x1f, RZ ;  /* 0x0000001f03007819 */ /* 0x000fc800000006ff */
[----:B------:R-:W2:Y:S02]  /*3280*/  SYNCS.PHASECHK.TRANS64 P0, [UR7+0xb0], R0 ;  /* 0x0000b000ff0075a7 */ /* 0x000ea40008001007 */
[----:B-12---:R-:W-:Y:S05]  /*3290*/  @P0 EXIT ;  /* 0x000000000000094d */ /* 0x006fea0003800000 */
[----:B------:R-:W-:Y:S02]  /*32a0*/  SHF.L.U32 R3, R3, 0x1f, RZ ;  /* 0x0000001f03037819 */ /* 0x000fe400000006ff */
[----:B------:R-:W-:-:S07]  /*32b0*/  MOV R0, UR7 ;  /* 0x0000000700007c02 */ /* 0x000fce0008000f00 */
.L_x_55:
[----:B-1----:R1:W2:Y:S02]  /*32c0*/  SYNCS.PHASECHK.TRANS64.TRYWAIT P0, [R0+URZ+0xb0], R3 ;  /* 0x0000b003000075a7 */ /* 0x0022a400080011ff */
[----:B--2---:R-:W-:Y:S05]  /*32d0*/  @!P0 NANOSLEEP.SYNCS 0x989680 ;  /* 0x009896800000895d */ /* 0x004fea0003900000 */
[----:B------:R-:W2:Y:S02]  /*32e0*/  @!P0 SYNCS.PHASECHK.TRANS64 P0, [R0+URZ+0xb0], R3 ;  /* 0x0000b003000085a7 */ /* 0x000ea400080010ff */
[----:B--2---:R-:W-:Y:S05]  /*32f0*/  @P0 EXIT ;  /* 0x000000000000094d */ /* 0x004fea0003800000 */
[----:B------:R-:W-:Y:S05]  /*3300*/  BRA `(.L_x_55) ;  /* 0xfffffffc00ec7947 */ /* 0x000fea000383ffff */
.L_x_48:
[----:B------:R-:W-:Y:S05]  /*3310*/  BRA.U UP6, `(.L_x_56) ;  /* 0x0000001106907547 */ /* 0x000fea000b800000 */
[----:B------:R-:W-:Y:S01]  /*3320*/  UMOV UR4, 0x40 ;  /* 0x0000004000047882 */ /* 0x000fe20000000000 */
[----:B------:R-:W-:Y:S01]  /*3330*/  NOP ;  /* 0x0000000000007918 */ /* 0x000fe20000000000 */
[----:B------:R-:W-:Y:S01]  /*3340*/  ULEA UR5, UR52, UR4, 0x18 ;  /* 0x0000000434057291 */ /* 0x000fe2000f8ec0ff */
[----:B------:R-:W-:Y:S02]  /*3350*/  UMOV UR6, 0x400 ;  /* 0x0000040000067882 */ /* 0x000fe40000000000 */
[----:B------:R-:W-:-:S06]  /*3360*/  ULEA UR6, UR52, UR6, 0x18 ;  /* 0x0000000634067291 */ /* 0x000fcc000f8ec0ff */
[----:B------:R-:W2:Y:S02]  /*3370*/  LDS.U8 R0, [UR5+0x1c] ;  /* 0x00001c05ff007984 */ /* 0x000ea40008000000 */
[----:B--2---:R-:W-:-:S13]  /*3380*/  ISETP.NE.AND P0, PT, R0, RZ, PT ;  /* 0x000000ff0000720c */ /* 0x004fda0003f05270 */
[----:B------:R-:W-:Y:S05]  /*3390*/  @P0 BRA `(.L_x_57) ;  /* 0x0000000400080947 */ /* 0x000fea0003800000 */
[----:B------:R-:W-:Y:S02]  /*33a0*/  UISETP.NE.U32.AND UP1, UPT, UR48, 0x1, UPT ;  /* 0x000000013000788c */ /* 0x000fe4000bf25070 */
[----:B------:R-:W-:-:S07]  /*33b0*/  UIADD3 UR7, UPT, UPT, UR5, 0x8, URZ ;  /* 0x0000000805077890 */ /* 0x000fce000fffe0ff */
[----:B------:R-:W-:Y:S05]  /*33c0*/  BRA.U !UP1, `(.L_x_58) ;  /* 0x00000001099c7547 */ /* 0x000fea000b800000 */
[----:B------:R-:W-:Y:S01]  /*33d0*/  ELECT P0, URZ, PT ;  /* 0x0000000000ff782f */ /* 0x000fe20003800000 */
[----:B------:R-:W-:-:S12]  /*33e0*/  BSSY B0, `(.L_x_58) ;  /* 0x0000025000007945 */ /* 0x000fd80003800000 */
[----:B------:R-:W-:Y:S05]  /*33f0*/  @!P0 BRA `(.L_x_59) ;  /* 0x00000000008c8947 */ /* 0x000fea0003800000 */
[----:B------:R-:W-:-:S05]  /*3400*/  UMOV UR4, 0x10 ;  /* 0x0000001000047882 */ /* 0x000fca0000000000 */
[----:B------:R-:W-:Y:S04]  /*3410*/  DEPBAR.LE SB2, 0x36 ;  /* 0x0000ad800000791a */ /* 0x000fe80000000000 */
[----:B------:R-:W2:Y:S02]  /*3420*/  UTCATOMSWS.2CTA.FIND_AND_SET.ALIGN UP0, UR4, UR4 ;  /* 0x00000004000475e3 */ /* 0x000ea40008200800 */
[----:B--2---:R-:W-:Y:S01]  /*3430*/  MOV R11, UR4 ;  /* 0x00000004000b7c02 */ /* 0x004fe20008000f00 */
[----:B------:R-:W-:Y:S06]  /*3440*/  BRA.U UP0, `(.L_x_60) ;  /* 0x0000000100187547 */ /* 0x000fec000b800000 */
.L_x_61:
[----:B------:R-:W-:Y:S05]  /*3450*/  NANOSLEEP 0x64 ;  /* 0x000000640000795d */ /* 0x000fea0003800000 */
[----:B------:R-:W-:-:S05]  /*3460*/  UMOV UR4, 0x10 ;  /* 0x0000001000047882 */ /* 0x000fca0000000000 */
[----:B------:R-:W-:Y:S04]  /*3470*/  DEPBAR.LE SB2, 0x36 ;  /* 0x0000ad800000791a */ /* 0x000fe80000000000 */
[----:B------:R-:W2:Y:S02]  /*3480*/  UTCATOMSWS.2CTA.FIND_AND_SET.ALIGN UP0, UR4, UR4 ;  /* 0x00000004000475e3 */ /* 0x000ea40008200800 */
[----:B--2---:R-:W-:Y:S01]  /*3490*/  MOV R11, UR4 ;  /* 0x00000004000b7c02 */ /* 0x004fe20008000f00 */
[----:B------:R-:W-:Y:S05]  /*34a0*/  BRA.U !UP0, `(.L_x_61) ;  /* 0xfffffffd08e87547 */ /* 0x000fea000b83ffff */
.L_x_60:
[----:B------:R-:W2:Y:S01]  /*34b0*/  LDS R7, [UR5+0x10] ;  /* 0x00001005ff077984 */ /* 0x000ea20008000800 */
[----:B------:R-:W-:Y:S01]  /*34c0*/  IMAD.U32 R5, RZ, RZ, UR6 ;  /* 0x00000006ff057e24 */ /* 0x000fe2000f8e00ff */
[----:B------:R-:W-:-:S03]  /*34d0*/  MOV R4, UR47 ;  /* 0x0000002f00047c02 */ /* 0x000fc60008000f00 */
[----:B------:R-:W-:Y:S01]  /*34e0*/  VIADD R5, R5, 0x130 ;  /* 0x0000013005057836 */ /* 0x000fe20000000000 */
[----:B--2---:R-:W-:-:S04]  /*34f0*/  SHF.L.U32 R7, R7, 0x1f, RZ ;  /* 0x0000001f07077819 */ /* 0x004fc800000006ff */
[----:B------:R-:W2:Y:S02]  /*3500*/  SYNCS.PHASECHK.TRANS64.TRYWAIT P0, [UR5+0x8], R7 ;  /* 0x00000807ff0075a7 */ /* 0x000ea40008001105 */
[----:B--2---:R-:W-:Y:S05]  /*3510*/  @P0 BRA `(.L_x_62) ;  /* 0x0000000000080947 */ /* 0x004fea0003800000 */
[----:B------:R-:W2:Y:S02]  /*3520*/  SYNCS.PHASECHK.TRANS64.TRYWAIT P0, [UR5+0x8], R7 ;  /* 0x00000807ff0075a7 */ /* 0x000ea40008001105 */
[----:B--2---:R-:W-:Y:S05]  /*3530*/  @!P0 BRA `(.L_x_63) ;  /* 0x000000b000a88947 */ /* 0x004fea0003800000 */
.L_x_62:
[----:B--2---:R-:W-:Y:S01]  /*3540*/  HFMA2 R0, -RZ, RZ, 0, 5.9604644775390625e-08 ;  /* 0x00000001ff007431 */ /* 0x004fe200000001ff */
[----:B------:R-:W-:Y:S01]  /*3550*/  UPRMT UR4, UR47, 0x654, UR7 ;  /* 0x000006542f047896 */ /* 0x000fe20008000007 */
[----:B------:R-:W-:Y:S01]  /*3560*/  IMAD.MOV.U32 R8, RZ, RZ, 0xffff ;  /* 0x0000ffffff087424 */ /* 0x000fe200078e00ff */
[----:B------:R-:W-:Y:S01]  /*3570*/  PRMT R4, R4, 0x654, R5 ;  /* 0x0000065404047816 */ /* 0x000fe20000000005 */
[----:B------:R-:W-:Y:S02]  /*3580*/  IMAD.MOV.U32 R6, RZ, RZ, 0x4 ;  /* 0x00000004ff067424 */ /* 0x000fe400078e00ff */
[----:B------:R-:W-:Y:S01]  /*3590*/  IMAD.SHL.U32 R9, R11, 0x20, RZ ;  /* 0x000000200b097824 */ /* 0x000fe200078e00ff */
[----:B------:R-:W-:Y:S02]  /*35a0*/  MOV R5, UR4 ;  /* 0x0000000400057c02 */ /* 0x000fe40008000f00 */
[-C--:B------:R-:W-:Y:S01]  /*35b0*/  SHF.L.U32 R8, R8, R11.reuse, RZ ;  /* 0x0000000b08087219 */ /* 0x080fe200000006ff */
[----:B------:R2:W-:Y:S01]  /*35c0*/  SYNCS.ARRIVE.TRANS64.RED RZ, [UR4], R6 ;  /* 0x00000006ffff79a7 */ /* 0x0005e20008000404 */
[----:B------:R-:W-:Y:S01]  /*35d0*/  SHF.L.U32 R7, R0, R11, RZ ;  /* 0x0000000b00077219 */ /* 0x000fe200000006ff */
[----:B------:R2:W-:Y:S04]  /*35e0*/  STS [UR6+0x130], R9 ;  /* 0x00013009ff007988 */ /* 0x0005e80008000806 */
[----:B------:R2:W-:Y:S04]  /*35f0*/  STAS [R4.64], R11 ;  /* 0x0000000b04007dbd */ /* 0x0005e8000c0008ff */
[----:B------:R2:W-:Y:S04]  /*3600*/  ATOMS.OR RZ, [UR5+0x14], R8 ;  /* 0x00001408ffff798c */ /* 0x0005e8000b000005 */
[----:B------:R2:W-:Y:S04]  /*3610*/  ATOMS.OR RZ, [UR5+0x18], R7 ;  /* 0x00001807ffff798c */ /* 0x0005e8000b000005 */
[----:B------:R2:W-:Y:S02]  /*3620*/  ATOMS.XOR RZ, [UR5+0x10], R0 ;  /* 0x00001000ffff798c */ /* 0x0005e4000b800005 */
.L_x_59:
[----:B-1----:R-:W-:Y:S05]  /*3630*/  BSYNC B0 ;  /* 0x0000000000007941 */ /* 0x002fea0003800000 */
.L_x_58:
[----:B------:R-:W-:Y:S05]  /*3640*/  BRA.U UP1, `(.L_x_64) ;  /* 0x00000001016c7547 */ /* 0x000fea000b800000 */
[----:B------:R-:W-:-:S03]  /*3650*/  UMOV UR4, 0xffffffff ;  /* 0xffffffff00047882 */ /* 0x000fc60000000000 */
[----:B------:R-:W-:Y:S05]  /*3660*/  BRA.DIV UR4, `(.L_x_65) ;  /* 0x000000b204747947 */ /* 0x000fea000b800000 */
[----:B------:R-:W-:-:S13]  /*3670*/  ELECT P6, URZ, PT ;  /* 0x0000000000ff782f */ /* 0x000fda00038c0000 */
.L_x_203:
[----:B------:R-:W-:Y:S05]  /*3680*/  @!P6 BRA `(.L_x_64) ;  /* 0x00000000005ce947 */ /* 0x000fea0003800000 */
[----:B--2---:R-:W2:Y:S02]  /*3690*/  LDS R5, [UR5+0x10] ;  /* 0x00001005ff057984 */ /* 0x004ea40008000800 */
[----:B--2---:R-:W-:-:S04]  /*36a0*/  SHF.L.U32 R5, R5, 0x1f, RZ ;  /* 0x0000001f05057819 */ /* 0x004fc800000006ff */
[----:B------:R-:W2:Y:S02]  /*36b0*/  SYNCS.PHASECHK.TRANS64.TRYWAIT P0, [UR5+0x8], R5 ;  /* 0x00000805ff0075a7 */ /* 0x000ea40008001105 */
[----:B--2---:R-:W-:Y:S05]  /*36c0*/  @P0 BRA `(.L_x_66) ;  /* 0x0000000000080947 */ /* 0x004fea0003800000 */
[----:B------:R-:W2:Y:S02]  /*36d0*/  SYNCS.PHASECHK.TRANS64.TRYWAIT P0, [UR5+0x8], R5 ;  /* 0x00000805ff0075a7 */ /* 0x000ea40008001105 */
[----:B--2---:R-:W-:Y:S05]  /*36e0*/  @!P0 BRA `(.L_x_67) ;  /* 0x000000b000748947 */ /* 0x004fea0003800000 */
.L_x_66:
[----:B------:R-:W3:Y:S01]  /*36f0*/  LDS R7, [UR6+0x130] ;  /* 0x00013006ff077984 */ /* 0x000ee20008000800 */
[----:B--2---:R-:W-:Y:S02]  /*3700*/  HFMA2 R0, -RZ, RZ, 0, 5.9604644775390625e-08 ;  /* 0x00000001ff007431 */ /* 0x004fe400000001ff */
[----:B------:R-:W-:Y:S01]  /*3710*/  IMAD.MOV.U32 R4, RZ, RZ, 0xffff ;  /* 0x0000ffffff047424 */ /* 0x000fe200078e00ff */
[----:B------:R-:W-:Y:S01]  /*3720*/  UPRMT UR4, UR47, 0x654, UR7 ;  /* 0x000006542f047896 */ /* 0x000fe20008000007 */
[----:B---3--:R-:W-:-:S03]  /*3730*/  IMAD.SHL.U32 R5, R7, 0x20, RZ ;  /* 0x0000002007057824 */ /* 0x008fc600078e00ff */
[-C--:B------:R-:W-:Y:S02]  /*3740*/  SHF.L.U32 R4, R4, R7.reuse, RZ ;  /* 0x0000000704047219 */ /* 0x080fe400000006ff */
[----:B------:R-:W-:Y:S01]  /*3750*/  SHF.L.U32 R7, R0, R7, RZ ;  /* 0x0000000700077219 */ /* 0x000fe200000006ff */
[----:B------:R3:W-:Y:S04]  /*3760*/  STS [UR6+0x130], R5 ;  /* 0x00013005ff007988 */ /* 0x0007e80008000806 */
[----:B------:R3:W-:Y:S04]  /*3770*/  ATOMS.OR RZ, [UR5+0x14], R4 ;  /* 0x00001404ffff798c */ /* 0x0007e8000b000005 */
[----:B------:R3:W-:Y:S01]  /*3780*/  ATOMS.OR RZ, [UR5+0x18], R7 ;  /* 0x00001807ffff798c */ /* 0x0007e2000b000005 */
[----:B------:R-:W-:Y:S03]  /*3790*/  SYNCS.ARRIVE.TRANS64.RED.A1T0 RZ, [UR4], RZ ;  /* 0x000000ffffff79a7 */ /* 0x000fe60008100404 */
[----:B------:R3:W-:Y:S01]  /*37a0*/  ATOMS.XOR RZ, [UR5+0x10], R0 ;  /* 0x00001000ffff798c */ /* 0x0007e2000b800005 */
[----:B------:R-:W-:Y:S05]  /*37b0*/  BRA `(.L_x_64) ;  /* 0x0000000000107947 */ /* 0x000fea0003800000 */
.L_x_57:
[----:B------:R-:W-:Y:S02]  /*37c0*/  MOV R0, 0xffffffff ;  /* 0xffffffff00007802 */ /* 0x000fe40000000f00 */
[----:B------:R-:W-:-:S03]  /*37d0*/  MOV R4, 0x3800 ;  /* 0x0000380000047802 */ /* 0x000fc60000000f00 */
[----:B------:R2:W-:Y:S04]  /*37e0*/  STS [UR6+0x130], R0 ;  /* 0x00013000ff007988 */ /* 0x0005e80008000806 */
[----:B-12--5:R-:W-:Y:S05]  /*37f0*/  CALL.REL.NOINC `($__internal_1_$__cuda_sm10x_tcgen05_guardrail_trap_phase_invalid_during_alloc) ;  /* 0x000000b800c87944 */ /* 0x026fea0003c00000 */
.L_x_64:
[----:B------:R-:W-:Y:S05]  /*3800*/  WARPSYNC.ALL ;  /* 0x0000000000007948 */ /* 0x000fea0003800000 */
[----:B------:R-:W4:Y:S01]  /*3810*/  S2UR UR4, SR_CgaCtaId ;  /* 0x00000000000479c3 */ /* 0x000f220000008800 */
[----:B------:R-:W-:Y:S01]  /*3820*/  UMOV UR26, 0x400 ;  /* 0x00000400001a7882 */ /* 0x000fe20000000000 */
[----:B------:R-:W-:-:S06]  /*3830*/  NOP ;  /* 0x0000000000007918 */ /* 0x000fcc0000000000 */
[----:B------:R-:W-:Y:S06]  /*3840*/  BAR.ARV 0x6, 0xa0 ;  /* 0x0182800000007b1d */ /* 0x000fec0000002000 */
[----:B------:R-:W1:Y:S01]  /*3850*/  LDCU UR6, c[0x0][0x38c] ;  /* 0x00007180ff0677ac */ /* 0x000e620008000800 */
[----:B------:R-:W-:Y:S01]  /*3860*/  LOP3.LUT R3, R3, 0xffff, RZ, 0xc0, !PT ;  /* 0x0000ffff03037812 */ /* 0x000fe200078ec0ff */
[----:B--2---:R-:W-:Y:S01]  /*3870*/  IMAD.MOV.U32 R9, RZ, RZ, 0x1 ;  /* 0x00000001ff097424 */ /* 0x004fe200078e00ff */
[----:B------:R-:W-:Y:S01]  /*3880*/  LOP3.LUT R2, R2, 0xffff, RZ, 0xc0, !PT ;  /* 0x0000ffff02027812 */ /* 0x000fe200078ec0ff */
[----:B------:R-:W-:Y:S01]  /*3890*/  IMAD.MOV.U32 R8, RZ, RZ, RZ ;  /* 0x000000ffff087224 */ /* 0x000fe200078e00ff */
[----:B------:R-:W-:Y:S01]  /*38a0*/  R2UR UR28, R3 ;  /* 0x00000000031c72ca */ /* 0x000fe200000e0000 */
[----:B------:R-:W-:Y:S01]  /*38b0*/  UMOV UR32, URZ ;  /* 0x000000ff00207c82 */ /* 0x000fe20008000000 */
[----:B------:R-:W-:-:S02]  /*38c0*/  R2UR UR42, R2 ;  /* 0x00000000022a72ca */ /* 0x000fc400000e0000 */
[----:B------:R-:W-:Y:S01]  /*38d0*/  CS2R R2, SRZ ;  /* 0x0000000000027805 */ /* 0x000fe2000001ff00 */
[----:B------:R-:W-:Y:S01]  /*38e0*/  UMOV UR23, URZ ;  /* 0x000000ff00177c82 */ /* 0x000fe20008000000 */
[----:B----4-:R-:W-:Y:S01]  /*38f0*/  ULEA UR26, UR4, UR26, 0x18 ;  /* 0x0000001a041a7291 */ /* 0x010fe2000f8ec0ff */
[----:B------:R-:W-:Y:S01]  /*3900*/  UMOV UR22, URZ ;  /* 0x000000ff00167c82 */ /* 0x000fe20008000000 */
[----:B------:R-:W-:Y:S02]  /*3910*/  UISETP.NE.AND UP3, UPT, UR48, URZ, UPT ;  /* 0x000000ff3000728c */ /* 0x000fe4000bf65270 */
[----:B------:R-:W-:Y:S02]  /*3920*/  UIADD3 UR5, UPT, UPT, UR26, 0x10800, URZ ;  /* 0x000108001a057890 */ /* 0x000fe4000fffe0ff */
[----:B------:R-:W-:-:S03]  /*3930*/  UIADD3 UR4, UPT, UPT, UR26, 0x24800, URZ ;  /* 0x000248001a047890 */ /* 0x000fc6000fffe0ff */
[----:B---3--:R-:W2:Y:S01]  /*3940*/  LDS R0, [UR26+0x130] ;  /* 0x0001301aff007984 */ /* 0x008ea20008000800 */
[----:B-1----:R-:W-:Y:S02]  /*3950*/  UIADD3 UR6, UPT, UPT, UR6, 0x1f, URZ ;  /* 0x0000001f06067890 */ /* 0x002fe4000fffe0ff */
[----:B------:R-:W-:Y:S02]  /*3960*/  USHF.R.U32.HI UR5, URZ, 0x4, UR5 ;  /* 0x00000004ff057899 */ /* 0x000fe40008011605 */
[----:B------:R-:W-:Y:S02]  /*3970*/  USHF.R.S32.HI UR33, URZ, 0x1f, UR6 ;  /* 0x0000001fff217899 */ /* 0x000fe40008011406 */
[----:B------:R-:W-:Y:S02]  /*3980*/  USHF.R.U32.HI UR4, URZ, 0x4, UR4 ;  /* 0x00000004ff047899 */ /* 0x000fe40008011604 */
[----:B------:R-:W-:Y:S02]  /*3990*/  ULEA.HI UR33, UR33, UR6, URZ, 0x5 ;  /* 0x0000000621217291 */ /* 0x000fe4000f8f28ff */
[----:B------:R-:W-:-:S02]  /*39a0*/  ULOP3.LUT UR5, UR5, 0x3fff, URZ, 0xc0, !UPT ;  /* 0x00003fff05057892 */ /* 0x000fc4000f8ec0ff */
[----:B------:R-:W-:Y:S02]  /*39b0*/  USHF.R.S32.HI UR33, URZ, 0x5, UR33 ;  /* 0x00000005ff217899 */ /* 0x000fe40008011421 */
[----:B------:R-:W-:Y:S02]  /*39c0*/  ULOP3.LUT UR30, UR4, 0x3fff, URZ, 0xc0, !UPT ;  /* 0x00003fff041e7892 */ /* 0x000fe4000f8ec0ff */
[----:B------:R-:W-:Y:S01]  /*39d0*/  UISETP.LT.AND UP0, UPT, UR33, 0x1, UPT ;  /* 0x000000012100788c */ /* 0x000fe2000bf01270 */
[----:B------:R-:W-:Y:S01]  /*39e0*/  UMOV UR40, 0x0 ;  /* 0x0000000000287882 */ /* 0x000fe20000000000 */
[----:B------:R-:W-:Y:S01]  /*39f0*/  UMOV UR41, 0x10400910 ;  /* 0x1040091000297882 */ /* 0x000fe20000000000 */
[----:B------:R-:W-:Y:S02]  /*3a00*/  ULOP3.LUT UR29, UR5, 0x10000, URZ, 0xfc, !UPT ;  /* 0x00010000051d7892 */ /* 0x000fe4000f8efcff */
[----:B------:R-:W-:Y:S02]  /*3a10*/  ULOP3.LUT UR30, UR30, 0x10000, URZ, 0xfc, !UPT ;  /* 0x000100001e1e7892 */ /* 0x000fe4000f8efcff */
[----:B------:R-:W-:Y:S01]  /*3a20*/  USEL UR43, UR33, 0x1, !UP0 ;  /* 0x00000001212b7887 */ /* 0x000fe2000c000000 */
[----:B------:R-:W-:Y:S01]  /*3a30*/  UMOV UR38, 0x0 ;  /* 0x0000000000267882 */ /* 0x000fe20000000000 */
[----:B------:R-:W-:Y:S01]  /*3a40*/  UMOV UR39, 0x10400910 ;  /* 0x1040091000277882 */ /* 0x000fe20000000000 */
[----:B------:R-:W-:Y:S01]  /*3a50*/  UMOV UR36, 0x0 ;  /* 0x0000000000247882 */ /* 0x000fe20000000000 */
[----:B------:R-:W-:Y:S01]  /*3a60*/  UMOV UR37, 0x10400910 ;  /* 0x1040091000257882 */ /* 0x000fe20000000000 */
[----:B------:R-:W-:Y:S01]  /*3a70*/  UMOV UR34, 0x0 ;  /* 0x0000000000227882 */ /* 0x000fe20000000000 */
[----:B------:R-:W-:Y:S01]  /*3a80*/  UMOV UR35, 0x10400910 ;  /* 0x1040091000237882 */ /* 0x000fe20000000000 */
[----:B--2---:R-:W-:-:S15]  /*3a90*/  R2UR UR44, R0 ;  /* 0x00000000002c72ca */ /* 0x004fde00000e0000 */
.L_x_75:
[C---:B------:R-:W-:Y:S02]  /*3aa0*/  LEA R0, R8.reuse, UR26, 0x3 ;  /* 0x0000001a08007c11 */ /* 0x040fe4000f8e18ff */
[----:B------:R-:W-:Y:S02]  /*3ab0*/  SHF.L.U32 R5, R3, 0x1f, RZ ;  /* 0x0000001f03057819 */ /* 0x000fe400000006ff */
[----:B------:R-:W-:Y:S02]  /*3ac0*/  LEA R4, R8, UR26, 0x4 ;  /* 0x0000001a08047c11 */ /* 0x000fe4000f8e20ff */
[----:B------:R-:W1:Y:S02]  /*3ad0*/  SYNCS.PHASECHK.TRANS64.TRYWAIT P0, [R0+URZ+0xa0], R5 ;  /* 0x0000a005000075a7 */ /* 0x000e6400080011ff */
[----:B-1-3--:R-:W-:Y:S05]  /*3ae0*/  @!P0 BRA `(.L_x_68) ;  /* 0x000000ac008c8947 */ /* 0x00afea0003800000 */
.L_x_204:
[----:B-1----:R-:W1:Y:S01]  /*3af0*/  LDS.128 R4, [R4+0x110] ;  /* 0x0001100004047984 */ /* 0x002e620000000c00 */
[----:B------:R-:W-:Y:S02]  /*3b00*/  VIADD R0, R0, 0xb0 ;  /* 0x000000b000007836 */ /* 0x000fe40000000000 */
[----:B------:R-:W-:Y:S01]  /*3b10*/  VIADD R8, R8, 0x1 ;  /* 0x0000000108087836 */ /* 0x000fe20000000000 */
[----:B------:R-:W-:Y:S01]  /*3b20*/  @!PT LDS RZ, [RZ] ;  /* 0x00000000fffff984 */ /* 0x000fe20000000800 */
[----:B------:R-:W-:Y:S01]  /*3b30*/  @!PT LDS RZ, [RZ] ;  /* 0x00000000fffff984 */ /* 0x000fe20000000800 */
[----:B------:R-:W-:Y:S01]  /*3b40*/  @!PT LDS RZ, [RZ] ;  /* 0x00000000fffff984 */ /* 0x000fe20000000800 */
[----:B------:R-:W-:Y:S01]  /*3b50*/  @!PT LDS RZ, [RZ] ;  /* 0x00000000fffff984 */ /* 0x000fe20000000800 */
[----:B------:R2:W-:Y:S06]  /*3b60*/  MEMBAR.ALL.CTA ;  /* 0x0000000000007992 */ /* 0x0005ec0000008000 */
[----:B--2---:R-:W2:Y:S01]  /*3b70*/  FENCE.VIEW.ASYNC.S ;  /* 0x00000000000073c6 */ /* 0x004ea20000000000 */
[----:B------:R-:W-:-:S04]  /*3b80*/  PRMT R0, RZ, 0x654, R0 ;  /* 0x00000654ff007816 */ /* 0x000fc80000000000 */
[----:B--2---:R2:W-:Y:S01]  /*3b90*/  SYNCS.ARRIVE.TRANS64.RED.A1T0 RZ, [R0+URZ], RZ ;  /* 0x000000ff00ff79a7 */ /* 0x0045e200081004ff */
[----:B-1----:R-:W-:Y:S01]  /*3ba0*/  LOP3.LUT P1, RZ, R6, 0x1, RZ, 0xc0, !PT ;  /* 0x0000000106ff7812 */ /* 0x002fe2000782c0ff */
[----:B--2---:R-:W-:-:S12]  /*3bb0*/  BRA.U UP3, `(.L_x_69) ;  /* 0x0000000503087547 */ /* 0x004fd8000b800000 */
[----:B------:R-:W1:Y:S01]  /*3bc0*/  LDCU UR4, c[0x0][0x38c] ;  /* 0x00007180ff0477ac */ /* 0x000e620008000800 */
[----:B------:R-:W-:Y:S02]  /*3bd0*/  PLOP3.LUT P2, PT, PT, PT, PT, 0x80, 0x8 ;  /* 0x000000000008781c */ /* 0x000fe40003f4f070 */
[----:B------:R-:W-:Y:S01]  /*3be0*/  SHF.L.U32 R5, R9, 0x1f, RZ ;  /* 0x0000001f09057819 */ /* 0x000fe200000006ff */
[----:B------:R-:W-:Y:S02]  /*3bf0*/  ULEA UR31, UR32, UR26, 0x3 ;  /* 0x0000001a201f7291 */ /* 0x000fe4000f8e18ff */
[----:B------:R-:W-:Y:S02]  /*3c00*/  ULEA UR11, UR32, UR44, 0x8 ;  /* 0x0000002c200b7291 */ /* 0x000fe4000f8e40ff */
[----:B-1----:R-:W-:-:S06]  /*3c10*/  UISETP.GE.AND UP0, UPT, UR4, 0x1, UPT ;  /* 0x000000010400788c */ /* 0x002fcc000bf06270 */
[----:B------:R-:W-:-:S05]  /*3c20*/  PLOP3.LUT P0, PT, PT, PT, UP0, 0x80, 0x8 ;  /* 0x000000000008781c */ /* 0x000fca0003f0f008 */
[----:B------:R-:W-:-:S08]  /*3c30*/  @UP0 ULEA UR4, UR23, UR26, 0x3 ;  /* 0x0000001a17040291 */ /* 0x000fd0000f8e18ff */
[----:B------:R-:W-:-:S04]  /*3c40*/  @P0 SHF.L.U32 R0, R2, 0x1f, RZ ;  /* 0x0000001f02000819 */ /* 0x000fc800000006ff */
[----:B------:R1:W2:Y:S01]  /*3c50*/  @P0 SYNCS.PHASECHK.TRANS64.TRYWAIT P2, [UR4], R0 ;  /* 0x00000000ff0005a7 */ /* 0x0002a20008041104 */
[----:B------:R-:W3:Y:S02]  /*3c60*/  SYNCS.PHASECHK.TRANS64.TRYWAIT P0, [UR31+0xd0], R5 ;  /* 0x0000d005ff0075a7 */ /* 0x000ee4000800111f */
[----:B-123--:R-:W-:Y:S05]  /*3c70*/  @!P0 BRA `(.L_x_70) ;  /* 0x000000ac003c8947 */ /* 0x00efea0003800000 */
.L_x_206:
[----:B------:R-:W-:Y:S01]  /*3c80*/  UMOV UR27, UR22 ;  /* 0x00000016001b7c82 */ /* 0x000fe20008000000 */
[----:B------:R-:W-:Y:S05]  /*3c90*/  BRA.U !UP0, `(.L_x_71) ;  /* 0x0000000108c07547 */ /* 0x000fea000b800000 */
[----:B------:R-:W-:Y:S02]  /*3ca0*/  UIADD3 UR27, UPT, UPT, UR43, UR22, URZ ;  /* 0x000000162b1b7290 */ /* 0x000fe4000fffe0ff */
[----:B------:R-:W-:Y:S01]  /*3cb0*/  UPLOP3.LUT UP2, UPT, UPT, UPT, UPT, 0x40, 0x4 ;  /* 0x000000000004789c */ /* 0x000fe20003f4e870 */
[----:B------:R-:W-:Y:S01]  /*3cc0*/  UMOV UR24, UR33 ;  /* 0x0000002100187c82 */ /* 0x000fe20008000000 */
[----:B------:R-:W-:-:S09]  /*3cd0*/  UMOV UR10, UR23 ;  /* 0x00000017000a7c82 */ /* 0x000fd20008000000 */
.L_x_74:
[----:B--2---:R-:W-:Y:S01]  /*3ce0*/  ULEA UR5, UR10, UR26, 0x3 ;  /* 0x0000001a0a057291 */ /* 0x004fe2000f8e18ff */
[----:B---3--:R-:W-:Y:S11]  /*3cf0*/  @P2 BRA `(.L_x_72) ;  /* 0x00000000000c2947 */ /* 0x008ff60003800000 */
[----:B-1----:R-:W-:Y:S04]  /*3d00*/  SHF.L.U32 R5, R2, 0x1f, RZ ;  /* 0x0000001f02057819 */ /* 0x002fe800000006ff */
[----:B------:R-:W1:Y:S02]  /*3d10*/  SYNCS.PHASECHK.TRANS64.TRYWAIT P0, [UR5], R5 ;  /* 0x00000005ff0075a7 */ /* 0x000e640008001105 */
[----:B-1----:R-:W-:Y:S05]  /*3d20*/  @!P0 BRA `(.L_x_73) ;  /* 0x000000ac00288947 */ /* 0x002fea0003800000 */
.L_x_72:
[----:B------:R-:W-:Y:S01]  /*3d30*/  UISETP.NE.AND UP0, UPT, UR24, 0x1, UPT ;  /* 0x000000011800788c */ /* 0x000fe2000bf05270 */
[----:B------:R-:W-:Y:S01]  /*3d40*/  PLOP3.LUT P2, PT, PT, PT, PT, 0x80, 0x8 ;  /* 0x000000000008781c */ /* 0x000fe20003f4f070 */
[----:B------:R-:W-:Y:S02]  /*3d50*/  UIADD3 UR4, UPT, UPT, UR10, 0x1, URZ ;  /* 0x000000010a047890 */ /* 0x000fe4000fffe0ff */
[----:B------:R-:W-:Y:S02]  /*3d60*/  UIADD3 UR25, UPT, UPT, UR5, 0x28, URZ ;  /* 0x0000002805197890 */ /* 0x000fe4000fffe0ff */
[----:B------:R-:W-:Y:S01]  /*3d70*/  UISETP.NE.AND UP1, UPT, UR4, 0x5, UPT ;  /* 0x000000050400788c */ /* 0x000fe2000bf25270 */
[----:B------:R-:W-:Y:S01]  /*3d80*/  PLOP3.LUT P0, PT, PT, PT, UP0, 0x80, 0x8 ;  /* 0x000000000008781c */ /* 0x000fe20003f0f008 */
[----:B------:R-:W-:Y:S02]  /*3d90*/  UIADD3 UR22, UPT, UPT, UR22, 0x1, URZ ;  /* 0x0000000116167890 */ /* 0x000fe4000fffe0ff */
[----:B------:R-:W-:Y:S02]  /*3da0*/  USEL UR6, URZ, 0x1, UP1 ;  /* 0x00000001ff067887 */ /* 0x000fe40008800000 */
[----:B------:R-:W-:Y:S02]  /*3db0*/  USEL UR23, UR4, URZ, UP1 ;  /* 0x000000ff04177287 */ /* 0x000fe40008800000 */
[----:B------:R-:W-:Y:S02]  /*3dc0*/  UIADD3 UR24, UPT, UPT, UR24, -0x1, URZ ;  /* 0xffffffff18187890 */ /* 0x000fe4000fffe0ff */
[----:B------:R-:W-:Y:S01]  /*3dd0*/  @UP0 ULEA UR4, UR23, UR26, 0x3 ;  /* 0x0000001a17040291 */ /* 0x000fe2000f8e18ff */
[----:B------:R-:W-:Y:S01]  /*3de0*/  LOP3.LUT R2, R2, UR6, RZ, 0x3c, !PT ;  /* 0x0000000602027c12 */ /* 0x000fe2000f8e3cff */
[----:B------:R-:W-:Y:S02]  /*3df0*/  ULEA UR6, UR10, UR30, 0xa ;  /* 0x0000001e0a067291 */ /* 0x000fe4000f8e50ff */
[----:B------:R-:W-:Y:S01]  /*3e00*/  UISETP.NE.AND UP0, UPT, UR22, UR27, UPT ;  /* 0x0000001b1600728c */ /* 0x000fe2000bf05270 */
[----:B-1----:R-:W-:Y:S01]  /*3e10*/  @P0 SHF.L.U32 R0, R2, 0x1f, RZ ;  /* 0x0000001f02000819 */ /* 0x002fe200000006ff */
[----:B------:R-:W-:Y:S02]  /*3e20*/  UIADD3 UR20, UPT, UPT, UR6, 0x2, URZ ;  /* 0x0000000206147890 */ /* 0x000fe4000fffe0ff */
[----:B------:R-:W-:Y:S01]  /*3e30*/  UIADD3 UR16, UPT, UPT, UR6, 0x4, URZ ;  /* 0x0000000406107890 */ /* 0x000fe2000fffe0ff */
[----:B------:R2:W3:Y:S01]  /*3e40*/  @P0 SYNCS.PHASECHK.TRANS64.TRYWAIT P2, [UR4], R0 ;  /* 0x00000000ff0005a7 */ /* 0x0004e20008041104 */
[----:B------:R-:W-:Y:S02]  /*3e50*/  ULEA UR4, UR10, UR29, 0xa ;  /* 0x0000001d0a047291 */ /* 0x000fe4000f8e50ff */
[----:B------:R-:W-:Y:S02]  /*3e60*/  UIADD3 UR12, UPT, UPT, UR6, 0x6, URZ ;  /* 0x00000006060c7890 */ /* 0x000fe4000fffe0ff */
[----:B------:R-:W-:Y:S02]  /*3e70*/  UIADD3 UR18, UPT, UPT, UR4, 0x2, URZ ;  /* 0x0000000204127890 */ /* 0x000fe4000fffe0ff */
[----:B------:R-:W-:Y:S02]  /*3e80*/  UIADD3 UR14, UPT, UPT, UR4, 0x4, URZ ;  /* 0x00000004040e7890 */ /* 0x000fe4000fffe0ff */
[----:B------:R-:W-:Y:S01]  /*3e90*/  UIADD3 UR8, UPT, UPT, UR4, 0x6, URZ ;  /* 0x0000000604087890 */ /* 0x000fe2000fffe0ff */
[----:B------:R-:W-:Y:S01]  /*3ea0*/  UMOV UR7, 0x40004040 ;  /* 0x4000404000077882 */ /* 0x000fe20000000000 */
[----:B------:R-:W-:Y:S01]  /*3eb0*/  UMOV UR5, 0x40004040 ;  /* 0x4000404000057882 */ /* 0x000fe20000000000 */
[----:B------:R-:W-:Y:S01]  /*3ec0*/  UMOV UR21, 0x40004040 ;  /* 0x4000404000157882 */ /* 0x000fe20000000000 */
[----:B------:R2:W-:Y:S01]  /*3ed0*/  UTCHMMA.2CTA gdesc[UR4], gdesc[UR6], tmem[UR11], tmem[UR40], idesc[UR41], UP2 ;  /* 0x00ff2806040075ea */ /* 0x0005e2000920000b */
[----:B------:R-:W-:Y:S01]  /*3ee0*/  UPLOP3.LUT UP2, UPT, UPT, UPT, UPT, 0x80, 0x8 ;  /* 0x000000000008789c */ /* 0x000fe20003f4f070 */
[----:B------:R-:W-:Y:S01]  /*3ef0*/  UMOV UR19, 0x40004040 ;  /* 0x4000404000137882 */ /* 0x000fe20000000000 */
[----:B------:R-:W-:Y:S01]  /*3f00*/  UMOV UR17, 0x40004040 ;  /* 0x4000404000117882 */ /* 0x000fe20000000000 */
[----:B------:R2:W-:Y:S01]  /*3f10*/  UTCHMMA.2CTA gdesc[UR18], gdesc[UR20], tmem[UR11], tmem[UR38], idesc[UR39], UPT ;  /* 0x00ff2614120075ea */ /* 0x0005e2000ba0000b */
[----:B------:R-:W-:Y:S01]  /*3f20*/  UMOV UR15, 0x40004040 ;  /* 0x40004040000f7882 */ /* 0x000fe20000000000 */
[----:B------:R-:W-:Y:S01]  /*3f30*/  UMOV UR13, 0x40004040 ;  /* 0x40004040000d7882 */ /* 0x000fe20000000000 */
[----:B------:R-:W-:Y:S01]  /*3f40*/  UMOV UR9, 0x40004040 ;  /* 0x4000404000097882 */ /* 0x000fe20000000000 */
[----:B------:R2:W-:Y:S01]  /*3f50*/  UTCHMMA.2CTA gdesc[UR14], gdesc[UR16], tmem[UR11], tmem[UR36], idesc[UR37], UPT ;  /* 0x00ff24100e0075ea */ /* 0x0005e2000ba0000b */
[----:B------:R2:W-:Y:S01]  /*3f60*/  UTCHMMA.2CTA gdesc[UR8], gdesc[UR12], tmem[UR11], tmem[UR34], idesc[UR35], UPT ;  /* 0x00ff220c080075ea */ /* 0x0005e2000ba0000b */
[----:B------:R2:W-:Y:S01]  /*3f70*/  UTCBAR.2CTA.MULTICAST [UR25], URZ, UR28 ;  /* 0x000000ff190073e9 */ /* 0x0005e2000820081c */
[----:B------:R-:W-:Y:S01]  /*3f80*/  UMOV UR10, UR23 ;  /* 0x00000017000a7c82 */ /* 0x000fe20008000000 */
[----:B------:R-:W-:Y:S05]  /*3f90*/  BRA.U UP0, `(.L_x_74) ;  /* 0xfffffffd00507547 */ /* 0x000fea000b83ffff */
.L_x_71:
[----:B--2---:R-:W-:Y:S01]  /*3fa0*/  UIADD3 UR4, UPT, UPT, UR31, 0xc0, URZ ;  /* 0x000000c01f047890 */ /* 0x004fe2000fffe0ff */
[----:B------:R-:W-:-:S08]  /*3fb0*/  UMOV UR22, UR27 ;  /* 0x0000001b00167c82 */ /* 0x000fd00008000000 */
[----:B------:R2:W-:Y:S01]  /*3fc0*/  UTCBAR.2CTA.MULTICAST [UR4], URZ, UR42 ;  /* 0x000000ff040073e9 */ /* 0x0005e2000820082a */
[----:B------:R-:W-:Y:S02]  /*3fd0*/  NOP ;  /* 0x0000000000007918 */ /* 0x000fe40000000000 */
.L_x_69:
[----:B--2---:R-:W-:Y:S01]  /*3fe0*/  UIADD3 UR4, UPT, UPT, UR32, 0x1, URZ ;  /* 0x0000000120047890 */ /* 0x004fe2000fffe0ff */
[----:B------:R-:W-:-:S03]  /*3ff0*/  ISETP.NE.AND P0, PT, R8, 0x2, PT ;  /* 0x000000020800780c */ /* 0x000fc60003f05270 */
[----:B------:R-:W-:Y:S01]  /*4000*/  UISETP.NE.AND UP0, UPT, UR4, 0x2, UPT ;  /* 0x000000020400788c */ /* 0x000fe2000bf05270 */
[----:B-1----:R-:W-:Y:S02]  /*4010*/  SEL R0, RZ, 0x1, P0 ;  /* 0x00000001ff007807 */ /* 0x002fe40000000000 */
[----:B------:R-:W-:Y:S01]  /*4020*/  SEL R8, R8, RZ, P0 ;  /* 0x000000ff08087207 */ /* 0x000fe20000000000 */
[----:B------:R-:W-:Y:S01]  /*4030*/  USEL UR5, URZ, 0x1, UP0 ;  /* 0x00000001ff057887 */ /* 0x000fe20008000000 */
[----:B------:R-:W-:Y:S01]  /*4040*/  LOP3.LUT R3, R3, R0, RZ, 0x3c, !PT ;  /* 0x0000000003037212 */ /* 0x000fe200078e3cff */
[----:B------:R-:W-:-:S04]  /*4050*/  USEL UR32, UR4, URZ, UP0 ;  /* 0x000000ff04207287 */ /* 0x000fc80008000000 */
[----:B------:R-:W-:Y:S01]  /*4060*/  LOP3.LUT R9, R9, UR5, RZ, 0x3c, !PT ;  /* 0x0000000509097c12 */ /* 0x000fe2000f8e3cff */
[----:B------:R-:W-:Y:S07]  /*4070*/  @P1 BRA `(.L_x_75) ;  /* 0xfffffff800881947 */ /* 0x000fee000383ffff */
[----:B------:R-:W1:Y:S01]  /*4080*/  S2UR UR8, SR_CgaCtaId ;  /* 0x00000000000879c3 */ /* 0x000e620000008800 */
[----:B------:R-:W-:Y:S01]  /*4090*/  ELECT P0, URZ, PT ;  /* 0x0000000000ff782f */ /* 0x000fe20003800000 */
[----:B------:R-:W-:Y:S01]  /*40a0*/  HFMA2 R0, -RZ, RZ, 0, 5.9604644775390625e-08 ;  /* 0x00000001ff007431 */ /* 0x000fe200000001ff */
[----:B------:R-:W-:-:S05]  /*40b0*/  UMOV UR4, 0x40 ;  /* 0x0000004000047882 */ /* 0x000fca0000000000 */
[----:B------:R-:W-:Y:S01]  /*40c0*/  UVIRTCOUNT.DEALLOC.SMPOOL 0x80 ;  /* 0x000000800000784c */ /* 0x000fe20000000000 */
[----:B------:R-:W-:Y:S02]  /*40d0*/  UISETP.NE.AND UP0, UPT, UR48, URZ, UPT ;  /* 0x000000ff3000728c */ /* 0x000fe4000bf05270 */
[----:B-1----:R-:W-:-:S09]  /*40e0*/  ULEA UR8, UR8, UR4, 0x18 ;  /* 0x0000000408087291 */ /* 0x002fd2000f8ec0ff */
[----:B------:R1:W-:Y:S01]  /*40f0*/  @P0 STS.U8 [UR8+0x1c], R0 ;  /* 0x00001c00ff000988 */ /* 0x0003e20008000008 */
[----:B------:R-:W-:Y:S05]  /*4100*/  BRA.U UP0, `(.L_x_76) ;  /* 0x0000000100587547 */ /* 0x000fea000b800000 */
[----:B------:R-:W-:Y:S01]  /*4110*/  UIADD3 UR5, UPT, UPT, UR26, 0xd0, URZ ;  /* 0x000000d01a057890 */ /* 0x000fe2000fffe0ff */
[----:B------:R-:W-:-:S03]  /*4120*/  SHF.L.U32 R3, R9, 0x1f, RZ ;  /* 0x0000001f09037819 */ /* 0x000fc600000006ff */
[----:B------:R-:W-:-:S09]  /*4130*/  ULEA UR4, UR32, UR5, 0x3 ;  /* 0x0000000520047291 */ /* 0x000fd2000f8e18ff */
[----:B------:R-:W2:Y:S02]  /*4140*/  SYNCS.PHASECHK.TRANS64.TRYWAIT P0, [UR4], R3 ;  /* 0x00000003ff0075a7 */ /* 0x000ea40008001104 */
[----:B--2---:R-:W-:Y:S05]  /*4150*/  @!P0 BRA `(.L_x_77) ;  /* 0x000000a800348947 */ /* 0x004fea0003800000 */
.L_x_209:
[----:B------:R-:W-:-:S04]  /*4160*/  UIADD3 UR4, UPT, UPT, UR32, 0x1, URZ ;  /* 0x0000000120047890 */ /* 0x000fc8000fffe0ff */
[----:B------:R-:W-:-:S04]  /*4170*/  UISETP.NE.AND UP1, UPT, UR4, 0x2, UPT ;  /* 0x000000020400788c */ /* 0x000fc8000bf25270 */
[----:B------:R-:W-:Y:S02]  /*4180*/  USEL UR6, URZ, 0x1, UP1 ;  /* 0x00000001ff067887 */ /* 0x000fe40008800000 */
[----:B------:R-:W-:-:S04]  /*4190*/  USEL UR4, UR4, URZ, UP1 ;  /* 0x000000ff04047287 */ /* 0x000fc80008800000 */
[----:B------:R-:W-:Y:S01]  /*41a0*/  ULEA UR4, UR4, UR5, 0x3 ;  /* 0x0000000504047291 */ /* 0x000fe2000f8e18ff */
[----:B-1----:R-:W-:-:S04]  /*41b0*/  LOP3.LUT R3, R9, UR6, RZ, 0x3c, !PT ;  /* 0x0000000609037c12 */ /* 0x002fc8000f8e3cff */
[----:B------:R-:W-:Y:S01]  /*41c0*/  SHF.L.U32 R3, R3, 0x1f, RZ ;  /* 0x0000001f03037819 */ /* 0x000fe200000006ff */
[----:B------:R-:W-:-:S04]  /*41d0*/  IMAD.U32 R0, RZ, RZ, UR4 ;  /* 0x00000004ff007e24 */ /* 0x000fc8000f8e00ff */
[----:B------:R1:W2:Y:S03]  /*41e0*/  SYNCS.PHASECHK.TRANS64.TRYWAIT P0, [R0+URZ], R3 ;  /* 0x00000003000075a7 */ /* 0x0002a600080011ff */
[----:B--2---:R-:W-:Y:S05]  /*41f0*/  @!P0 NANOSLEEP.SYNCS 0x989680 ;  /* 0x009896800000895d */ /* 0x004fea0003900000 */
[----:B------:R-:W2:Y:S02]  /*4200*/  @!P0 SYNCS.PHASECHK.TRANS64 P0, [R0+URZ], R3 ;  /* 0x00000003000085a7 */ /* 0x000ea400080010ff */
[----:B--2---:R-:W-:Y:S05]  /*4210*/  @P0 BRA `(.L_x_78) ;  /* 0x0000000000200947 */ /* 0x004fea0003800000 */
.L_x_79:
[----:B--2---:R2:W4:Y:S02]  /*4220*/  SYNCS.PHASECHK.TRANS64.TRYWAIT P0, [R0+URZ], R3 ;  /* 0x00000003000075a7 */ /* 0x00452400080011ff */
[----:B----4-:R-:W-:Y:S05]  /*4230*/  @!P0 NANOSLEEP.SYNCS 0x989680 ;  /* 0x009896800000895d */ /* 0x010fea0003900000 */
[----:B------:R-:W4:Y:S02]  /*4240*/  @!P0 SYNCS.PHASECHK.TRANS64 P0, [R0+URZ], R3 ;  /* 0x00000003000085a7 */ /* 0x000f2400080010ff */
[----:B----4-:R-:W-:Y:S05]  /*4250*/  @!P0 BRA `(.L_x_79) ;  /* 0xfffffffc00f08947 */ /* 0x010fea000383ffff */
[----:B------:R-:W-:Y:S05]  /*4260*/  BRA `(.L_x_78) ;  /* 0x00000000000c7947 */ /* 0x000fea0003800000 */
.L_x_76:
[----:B------:R-:W-:-:S04]  /*4270*/  UIADD3 UR4, UPT, UPT, UR26, 0x100, URZ ;  /* 0x000001001a047890 */ /* 0x000fc8000fffe0ff */
[----:B------:R-:W-:-:S09]  /*4280*/  UPRMT UR4, UR47, 0x654, UR4 ;  /* 0x000006542f047896 */ /* 0x000fd20008000004 */
[----:B------:R-:W-:Y:S03]  /*4290*/  SYNCS.ARRIVE.TRANS64.RED.A1T0 RZ, [UR4], RZ ;  /* 0x000000ffffff79a7 */ /* 0x000fe60008100404 */
.L_x_78:
[----:B-12---:R-:W-:Y:S01]  /*42a0*/  SHF.L.U32 R3, RZ, 0x1f, RZ ;  /* 0x0000001fff037819 */ /* 0x006fe200000006ff */
[----:B------:R-:W-:Y:S01]  /*42b0*/  UIADD3 UR4, UPT, UPT, UR26, 0x100, URZ ;  /* 0x000001001a047890 */ /* 0x000fe2000fffe0ff */
[----:B------:R-:W-:Y:S02]  /*42c0*/  PLOP3.LUT P0, PT, PT, PT, UP0, 0x80, 0x8 ;  /* 0x000000000008781c */ /* 0x000fe40003f0f008 */
[----:B------:R-:W1:Y:S02]  /*42d0*/  SYNCS.PHASECHK.TRANS64.TRYWAIT P1, [UR26+0x100], R3 ;  /* 0x00010003ff0075a7 */ /* 0x000e64000802111a */
[----:B-1----:R-:W-:Y:S09]  /*42e0*/  @!P1 BRA `(.L_x_80) ;  /* 0x000000a400e89947 */ /* 0x002ff20003800000 */
.L_x_211:
[----:B------:R-:W-:Y:S01]  /*42f0*/  @!UP0 UPRMT UR4, UR47, 0x654, UR4 ;  /* 0x000006542f048896 */ /* 0x000fe20008000004 */
[----:B------:R-:W-:Y:S01]  /*4300*/  UMOV UR5, 0xffff ;  /* 0x0000ffff00057882 */ /* 0x000fe20000000000 */
[----:B------:R-:W-:-:S07]  /*4310*/  UMOV UR6, 0x1 ;  /* 0x0000000100067882 */ /* 0x000fce0000000000 */
[----:B------:R-:W-:Y:S01]  /*4320*/  @!P0 SYNCS.ARRIVE.TRANS64.RED.A1T0 RZ, [UR4], RZ ;  /* 0x000000ffffff89a7 */ /* 0x000fe20008100404 */
[----:B------:R-:W-:Y:S01]  /*4330*/  NOP ;  /* 0x0000000000007918 */ /* 0x000fe20000000000 */
[----:B-1----:R-:W1:Y:S01]  /*4340*/  LDS R0, [UR8+0x14] ;  /* 0x00001408ff007984 */ /* 0x002e620008000800 */
[----:B------:R-:W-:-:S04]  /*4350*/  ULOP3.LUT UR4, UR44, 0xffff, URZ, 0xc0, !UPT ;  /* 0x0000ffff2c047892 */ /* 0x000fc8000f8ec0ff */
[----:B------:R-:W-:-:S04]  /*4360*/  USHF.R.U32.HI UR4, URZ, 0x5, UR4 ;  /* 0x00000005ff047899 */ /* 0x000fc80008011604 */
[----:B------:R-:W-:Y:S02]  /*4370*/  USHF.L.U32 UR5, UR5, UR4, URZ ;  /* 0x0000000405057299 */ /* 0x000fe400080006ff */
[----:B------:R-:W-:-:S04]  /*4380*/  USHF.L.U32 UR4, UR6, UR4, URZ ;  /* 0x0000000406047299 */ /* 0x000fc800080006ff */
[----:B-1----:R-:W-:-:S04]  /*4390*/  LOP3.LUT R0, R0, UR5, RZ, 0xc0, !PT ;  /* 0x0000000500007c12 */ /* 0x002fc8000f8ec0ff */
[----:B------:R-:W-:-:S13]  /*43a0*/  ISETP.NE.AND P0, PT, R0, UR5, PT ;  /* 0x0000000500007c0c */ /* 0x000fda000bf05270 */
[----:B------:R-:W-:Y:S05]  /*43b0*/  @P0 BRA `(.L_x_81) ;  /* 0x0000000000580947 */ /* 0x000fea0003800000 */
[----:B------:R-:W1:Y:S02]  /*43c0*/  LDS R0, [UR8+0x18] ;  /* 0x00001808ff007984 */ /* 0x000e640008000800 */
[----:B-1----:R-:W-:-:S04]  /*43d0*/  LOP3.LUT R0, R0, UR4, RZ, 0xc0, !PT ;  /* 0x0000000400007c12 */ /* 0x002fc8000f8ec0ff */
[----:B------:R-:W-:-:S13]  /*43e0*/  ISETP.NE.AND P0, PT, R0, UR4, PT ;  /* 0x0000000400007c0c */ /* 0x000fda000bf05270 */
[----:B------:R-:W-:Y:S05]  /*43f0*/  @P0 BRA `(.L_x_82) ;  /* 0x00000000003c0947 */ /* 0x000fea0003800000 */
[----:B------:R-:W1:Y:S01]  /*4400*/  S2R R2, SR_LANEID ;  /* 0x0000000000027919 */ /* 0x000e620000000000 */
[----:B------:R-:W-:Y:S01]  /*4410*/  ULOP3.LUT UR5, URZ, UR5, URZ, 0x33, !UPT ;  /* 0x00000005ff057292 */ /* 0x000fe2000f8e33ff */
[----:B------:R-:W-:Y:S01]  /*4420*/  LOP3.LUT R4, RZ, UR4, RZ, 0x33, !PT ;  /* 0x00000004ff047c12 */ /* 0x000fe2000f8e33ff */
[----:B------:R-:W-:Y:S02]  /*4430*/  VOTEU.ANY UR4, UPT, PT ;  /* 0x0000000000047886 */ /* 0x000fe400038e0100 */
[----:B------:R-:W-:Y:S01]  /*4440*/  UFLO.U32 UR4, UR4 ;  /* 0x00000004000472bd */ /* 0x000fe200080e0000 */
[----:B------:R-:W2:Y:S01]  /*4450*/  REDUX UR6, R4 ;  /* 0x00000000040673c4 */ /* 0x000ea20000000000 */
[----:B------:R-:W-:-:S06]  /*4460*/  IMAD.U32 R0, RZ, RZ, UR5 ;  /* 0x00000005ff007e24 */ /* 0x000fcc000f8e00ff */
[----:B------:R4:W-:Y:S01]  /*4470*/  UTCATOMSWS.AND URZ, UR5 ;  /* 0x0000000500ff79e3 */ /* 0x0009e20008000000 */
[----:B------:R-:W3:Y:S01]  /*4480*/  REDUX UR7, R0 ;  /* 0x00000000000773c4 */ /* 0x000ee20000000000 */
[----:B-1----:R-:W-:Y:S01]  /*4490*/  ISETP.EQ.U32.AND P0, PT, R2, UR4, PT ;  /* 0x0000000402007c0c */ /* 0x002fe2000bf02070 */
[----:B--2---:R-:W-:Y:S01]  /*44a0*/  IMAD.U32 R2, RZ, RZ, UR6 ;  /* 0x00000006ff027e24 */ /* 0x004fe2000f8e00ff */
[----:B---3--:R-:W-:-:S11]  /*44b0*/  MOV R3, UR7 ;  /* 0x0000000700037c02 */ /* 0x008fd60008000f00 */
[----:B------:R4:W-:Y:S04]  /*44c0*/  @P0 ATOMS.AND RZ, [UR8+0x14], R3 ;  /* 0x00001403ffff098c */ /* 0x0009e8000a800008 */
[----:B------:R4:W-:Y:S01]  /*44d0*/  @P0 ATOMS.AND RZ, [UR8+0x18], R2 ;  /* 0x00001802ffff098c */ /* 0x0009e2000a800008 */
[----:B------:R-:W-:Y:S05]  /*44e0*/  BRA `(.L_x_83) ;  /* 0x0000000000147947 */ /* 0x000fea0003800000 */
.L_x_82:
[----:B------:R-:W-:Y:S02]  /*44f0*/  MOV R2, 0x4510 ;  /* 0x0000451000027802 */ /* 0x000fe40000000f00 */
[----:B---3-5:R-:W-:Y:S05]  /*4500*/  CALL.REL.NOINC `($__internal_0_$__cuda_sm10x_tcgen05_guardrail_trap_col_being_dealloced_not_returned_by_alloc) ;  /* 0x000000ac00787944 */ /* 0x028fea0003c00000 */
[----:B------:R-:W-:Y:S05]  /*4510*/  BRA `(.L_x_83) ;  /* 0x0000000000087947 */ /* 0x000fea0003800000 */
.L_x_81:
[----:B------:R-:W-:Y:S02]  /*4520*/  MOV R2, 0x4540 ;  /* 0x0000454000027802 */ /* 0x000fe40000000f00 */
[----:B---3-5:R-:W-:Y:S05]  /*4530*/  CALL.REL.NOINC `($__internal_2_$__cuda_sm10x_tcgen05_guardrail_trap_unallocated_columns_being_dealloced) ;  /* 0x000000ac00847944 */ /* 0x028fea0003c00000 */
.L_x_83:
[----:B------:R-:W-:Y:S01]  /*4540*/  NOP ;  /* 0x0000000000007918 */ /* 0x000fe20000000000 */
[----:B----4-:R-:W-:Y:S05]  /*4550*/  EXIT ;  /* 0x000000000000794d */ /* 0x010fea0003800000 */
.L_x_56:
[----:B------:R-:W-:-:S09]  /*4560*/  UISETP.NE.OR UP0, UPT, UR25, 0x3, !UP5 ;  /* 0x000000031900788c */ /* 0x000fd2000ef05670 */
[----:B------:R-:W-:Y:S05]  /*4570*/  BRA.U UP0, `(.L_x_84) ;  /* 0x0000001500d47547 */ /* 0x000fea000b800000 */
[----:B------:R-:W2:Y:S01]  /*4580*/  LDCU UR37, c[0x0][0x370] ;  /* 0x00006e00ff2577ac */ /* 0x000ea20008000800 */
[----:B------:R-:W3:Y:S01]  /*4590*/  LDC.64 R16, c[0x0][0x348] ;  /* 0x0000d200ff107b82 */ /* 0x000ee20000000a00 */
[----:B------:R-:W-:Y:S01]  /*45a0*/  HFMA2 R14, -RZ, RZ, 0, 0 ;  /* 0x00000000ff0e7431 */ /* 0x000fe200000001ff */
[----:B------:R-:W-:Y:S01]  /*45b0*/  MOV R13, RZ ;  /* 0x000000ff000d7202 */ /* 0x000fe20000000f00 */
[----:B------:R-:W2:Y:S01]  /*45c0*/  LDCU.128 UR48, c[0x0][0xb10] ;  /* 0x00016200ff3077ac */ /* 0x000ea20008000c00 */
[----:B------:R-:W-:Y:S01]  /*45d0*/  HFMA2 R7, -RZ, RZ, 0, 2 ;  /* 0x00004000ff077431 */ /* 0x000fe200000001ff */
[----:B------:R-:W4:Y:S03]  /*45e0*/  LDCU UR31, c[0x0][0x374] ;  /* 0x00006e80ff1f77ac */ /* 0x000f260008000800 */
[----:B------:R-:W1:Y:S01]  /*45f0*/  LDC.64 R2, c[0x0][0x888] ;  /* 0x00022200ff027b82 */ /* 0x000e620000000a00 */
[----:B------:R-:W4:Y:S01]  /*4600*/  LDCU UR15, c[0x0][0xb0c] ;  /* 0x00016180ff0f77ac */ /* 0x000f220008000800 */
[----:B------:R-:W3:Y:S06]  /*4610*/  LDCU UR47, c[0x0][0xb20] ;  /* 0x00016400ff2f77ac */ /* 0x000eec0008000800 */
[----:B------:R-:W1:Y:S01]  /*4620*/  LDC.64 R4, c[0x0][0x890] ;  /* 0x00022400ff047b82 */ /* 0x000e620000000a00 */
[----:B------:R-:W3:Y:S01]  /*4630*/  LDCU UR4, c[0x0][0xb30] ;  /* 0x00016600ff0477ac */ /* 0x000ee20008000800 */
[----:B--2---:R-:W-:-:S02]  /*4640*/  UIMAD.WIDE.U32 UR6, UR37, UR48, URZ ;  /* 0x00000030250672a5 */ /* 0x004fc4000f8e00ff */
[----:B----4-:R-:W-:Y:S01]  /*4650*/  UIMAD.WIDE.U32 UR8, UR31, UR51, URZ ;  /* 0x000000331f0872a5 */ /* 0x010fe2000f8e00ff */
[----:B------:R-:W-:Y:S01]  /*4660*/  UMOV UR21, 0x400 ;  /* 0x0000040000157882 */ /* 0x000fe20000000000 */
[----:B------:R-:W-:Y:S02]  /*4670*/  UPLOP3.LUT UP1, UPT, UPT, UPT, UPT, 0x40, 0x4 ;  /* 0x000000000004789c */ /* 0x000fe40003f2e870 */
[----:B------:R-:W-:Y:S01]  /*4680*/  ULEA UR21, UR52, UR21, 0x18 ;  /* 0x0000001534157291 */ /* 0x000fe2000f8ec0ff */
[----:B------:R-:W-:Y:S02]  /*4690*/  UMOV UR6, UR7 ;  /* 0x0000000700067c82 */ /* 0x000fe40008000000 */
[----:B------:R-:W-:Y:S01]  /*46a0*/  UMOV UR38, UR9 ;  /* 0x0000000900267c82 */ /* 0x000fe20008000000 */
[----:B------:R-:W-:Y:S02]  /*46b0*/  UISETP.GE.AND UP0, UPT, UR45, 0x1, UPT ;  /* 0x000000012d00788c */ /* 0x000fe4000bf06270 */
[----:B------:R-:W-:Y:S01]  /*46c0*/  UISETP.NE.AND UP4, UPT, UR45, 0x1, UPT ;  /* 0x000000012d00788c */ /* 0x000fe2000bf85270 */
[----:B------:R-:W2:Y:S01]  /*46d0*/  LDCU.64 UR22, c[0x0][0xb28] ;  /* 0x00016500ff1677ac */ /* 0x000ea20008000a00 */
[----:B------:R-:W-:-:S02]  /*46e0*/  UISETP.NE.AND UP6, UPT, UR15, 0x1, UPT ;  /* 0x000000010f00788c */ /* 0x000fc4000bfc5270 */
[----:B------:R-:W-:Y:S02]  /*46f0*/  UISETP.NE.AND UP5, UPT, UR50, 0x1, UPT ;  /* 0x000000013200788c */ /* 0x000fe4000bfa5270 */
[----:B------:R-:W-:Y:S02]  /*4700*/  UIADD3 UR41, UPT, UPT, UR21, 0x50, URZ ;  /* 0x0000005015297890 */ /* 0x000fe4000fffe0ff */
[----:B------:R-:W-:Y:S02]  /*4710*/  UIADD3 UR33, UPT, UPT, UR21, 0x58, URZ ;  /* 0x0000005815217890 */ /* 0x000fe4000fffe0ff */
[----:B------:R-:W-:Y:S02]  /*4720*/  UIADD3 UR25, UPT, UPT, UR21, 0x60, URZ ;  /* 0x0000006015197890 */ /* 0x000fe4000fffe0ff */
[----:B------:R-:W-:Y:S02]  /*4730*/  UIADD3 UR17, UPT, UPT, UR21, 0x68, URZ ;  /* 0x0000006815117890 */ /* 0x000fe4000fffe0ff */
[----:B------:R-:W-:-:S02]  /*4740*/  USHF.R.U32.HI UR39, URZ, UR49, UR6 ;  /* 0x00000031ff277299 */ /* 0x000fc40008011606 */
[----:B---3--:R-:W-:Y:S02]  /*4750*/  USHF.R.U32.HI UR38, URZ, UR47, UR38 ;  /* 0x0000002fff267299 */ /* 0x008fe40008011626 */
[----:B------:R-:W-:-:S11]  /*4760*/  UISETP.NE.AND UP3, UPT, UR4, 0x1, UPT ;  /* 0x000000010400788c */ /* 0x000fd6000bf65270 */
.L_x_99:
[C---:B------:R-:W-:Y:S02]  /*4770*/  LEA R12, R14.reuse, UR21, 0x3 ;  /* 0x000000150e0c7c11 */ /* 0x040fe4000f8e18ff */
[----:B------:R-:W-:Y:S02]  /*4780*/  SHF.L.U32 R9, R13, 0x1f, RZ ;  /* 0x0000001f0d097819 */ /* 0x000fe400000006ff */
[----:B------:R-:W-:Y:S02]  /*4790*/  LEA R10, R14, UR21, 0x4 ;  /* 0x000000150e0a7c11 */ /* 0x000fe4000f8e20ff */
[----:B---3--:R-:W3:Y:S02]  /*47a0*/  SYNCS.PHASECHK.TRANS64.TRYWAIT P0, [R12+URZ+0xa0], R9 ;  /* 0x0000a0090c0075a7 */ /* 0x008ee400080011ff */
[----:B---3--:R-:W-:Y:S05]  /*47b0*/  @!P0 BRA `(.L_x_85) ;  /* 0x000000a000cc8947 */ /* 0x008fea0003800000 */
.L_x_212:
[----:B---3--:R-:W3:Y:S01]  /*47c0*/  LDS.128 R8, [R10+0x110] ;  /* 0x000110000a087984 */ /* 0x008ee20000000c00 */
[----:B------:R-:W-:Y:S01]  /*47d0*/  UISETP.GE.AND UP0, UPT, UR45, 0x1, UPT ;  /* 0x000000012d00788c */ /* 0x000fe2000bf06270 */
[----:B------:R-:W-:Y:S01]  /*47e0*/  @!PT LDS RZ, [RZ] ;  /* 0x00000000fffff984 */ /* 0x000fe20000000800 */
[----:B------:R-:W-:Y:S01]  /*47f0*/  @!PT LDS RZ, [RZ] ;  /* 0x00000000fffff984 */ /* 0x000fe20000000800 */
[----:B------:R-:W-:Y:S01]  /*4800*/  @!PT LDS RZ, [RZ] ;  /* 0x00000000fffff984 */ /* 0x000fe20000000800 */
[----:B------:R-:W-:Y:S01]  /*4810*/  @!PT LDS RZ, [RZ] ;  /* 0x00000000fffff984 */ /* 0x000fe20000000800 */
[----:B------:R4:W-:Y:S06]  /*4820*/  MEMBAR.ALL.CTA ;  /* 0x0000000000007992 */ /* 0x0009ec0000008000 */
[----:B----4-:R-:W4:Y:S01]  /*4830*/  FENCE.VIEW.ASYNC.S ;  /* 0x00000000000073c6 */ /* 0x010f220000000000 */
[----:B---3--:R-:W-:Y:S11]  /*4840*/  LOP3.LUT P0, RZ, R10, 0x1, RZ, 0xc0, !PT ;  /* 0x000000010aff7812 */ /* 0x008ff6000780c0ff */
[----:B------:R-:W-:Y:S02]  /*4850*/  @!UPT UIADD3 URZ, UPT, UPT, URZ, URZ, URZ ;  /* 0x000000fffffff290 */ /* 0x000fe4000fffe0ff */
[----:B----4-:R-:W-:Y:S01]  /*4860*/  VOTEU.ANY UP2, P0 ;  /* 0x0000000000ff7886 */ /* 0x010fe20000040100 */
[----:B------:R-:W-:Y:S11]  /*4870*/  PLOP3.LUT P0, PT, PT, PT, UP2, 0x80, 0x8 ;  /* 0x000000000008781c */ /* 0x000ff60003f0f028 */
[----:B------:R-:W-:Y:S02]  /*4880*/  @!UPT UIADD3 URZ, UPT, UPT, URZ, URZ, URZ ;  /* 0x000000fffffff290 */ /* 0x000fe4000fffe0ff */
[----:B------:R-:W-:Y:S02]  /*4890*/  @P0 SHF.R.U32.HI R0, RZ, 0x10, R9 ;  /* 0x00000010ff000819 */ /* 0x000fe40000011609 */
[----:B------:R-:W-:Y:S02]  /*48a0*/  @P0 MOV R6, R8 ;  /* 0x0000000800060202 */ /* 0x000fe40000000f00 */
[----:B------:R-:W-:Y:S01]  /*48b0*/  @P0 R2UR UR4, R0 ;  /* 0x00000000000402ca */ /* 0x000fe200000e0000 */
[----:B------:R-:W-:Y:S01]  /*48c0*/  VIADD R0, R12, 0xb0 ;  /* 0x000000b00c007836 */ /* 0x000fe20000000000 */
[----:B------:R-:W-:Y:S02]  /*48d0*/  @P0 LOP3.LUT R8, R9, 0xffff, RZ, 0xc0, !PT ;  /* 0x0000ffff09080812 */ /* 0x000fe400078ec0ff */
[----:B------:R-:W-:Y:S02]  /*48e0*/  @P0 R2UR UR6, R6 ;  /* 0x00000000060602ca */ /* 0x000fe400000e0000 */
[----:B------:R-:W-:Y:S02]  /*48f0*/  PRMT R0, RZ, 0x654, R0 ;  /* 0x00000654ff007816 */ /* 0x000fe40000000000 */
[----:B------:R-:W-:Y:S02]  /*4900*/  @P0 R2UR UR5, R8 ;  /* 0x00000000080502ca */ /* 0x000fe400000e0000 */
[----:B------:R3:W-:Y:S03]  /*4910*/  SYNCS.ARRIVE.TRANS64.RED.A1T0 RZ, [R0+URZ], RZ ;  /* 0x000000ff00ff79a7 */ /* 0x0007e600081004ff */
[----:B------:R-:W-:Y:S04]  /*4920*/  @UP2 UMOV UR30, UR4 ;  /* 0x00000004001e2c82 */ /* 0x000fe80008000000 */
[----:B------:R-:W-:Y:S04]  /*4930*/  @UP2 UMOV UR14, UR6 ;  /* 0x00000006000e2c82 */ /* 0x000fe80008000000 */
[----:B------:R-:W-:Y:S01]  /*4940*/  @UP2 UMOV UR13, UR5 ;  /* 0x00000005000d2c82 */ /* 0x000fe20008000000 */
[----:B------:R-:W-:Y:S05]  /*4950*/  BRA.U !UP0, `(.L_x_86) ;  /* 0x0000000108a47547 */ /* 0x000fea000b800000 */
[----:B------:R-:W-:Y:S02]  /*4960*/  UIMAD.WIDE.U32 UR18, UR13, UR51, URZ ;  /* 0x000000330d1272a5 */ /* 0x000fe4000f8e00ff */
[----:B------:R-:W-:Y:S02]  /*4970*/  UIMAD.WIDE.U32 UR26, UR14, UR48, URZ ;  /* 0x000000300e1a72a5 */ /* 0x000fe4000f8e00ff */
[----:B------:R-:W-:Y:S02]  /*4980*/  USEL UR4, UR31, UR38, !UP5 ;  /* 0x000000261f047287 */ /* 0x000fe4000e800000 */
[----:B------:R-:W-:Y:S02]  /*4990*/  USEL UR7, UR37, UR39, !UP6 ;  /* 0x0000002725077287 */ /* 0x000fe4000f000000 */
[----:B--2---:R-:W-:Y:S02]  /*49a0*/  UIMAD.WIDE.U32 UR8, UR4, UR22, URZ ;  /* 0x00000016040872a5 */ /* 0x004fe4000f8e00ff */
[----:B------:R-:W-:Y:S01]  /*49b0*/  UIMAD.WIDE.U32 UR10, UR7, UR22, URZ ;  /* 0x00000016070a72a5 */ /* 0x000fe2000f8e00ff */
[----:B------:R-:W-:Y:S02]  /*49c0*/  UMOV UR5, UR19 ;  /* 0x0000001300057c82 */ /* 0x000fe40008000000 */
[----:B------:R-:W-:Y:S03]  /*49d0*/  USHF.R.U32.HI UR6, URZ, UR47, UR5 ;  /* 0x0000002fff067299 */ /* 0x000fe60008011605 */
[----:B------:R-:W-:Y:S01]  /*49e0*/  UMOV UR5, UR27 ;  /* 0x0000001b00057c82 */ /* 0x000fe20008000000 */
[----:B------:R-:W-:Y:S02]  /*49f0*/  USEL UR6, UR13, UR6, !UP5 ;  /* 0x000000060d067287 */ /* 0x000fe4000e800000 */
[----:B------:R-:W-:Y:S03]  /*4a00*/  USHF.R.U32.HI UR12, URZ, UR49, UR5 ;  /* 0x00000031ff0c7299 */ /* 0x000fe60008011605 */
[----:B------:R-:W-:Y:S02]  /*4a10*/  UMOV UR5, UR9 ;  /* 0x0000000900057c82 */ /* 0x000fe40008000000 */
[----:B------:R-:W-:Y:S03]  /*4a20*/  @UP4 USHF.R.U32.HI UR4, URZ, UR23, UR5 ;  /* 0x00000017ff044299 */ /* 0x000fe60008011605 */
[----:B------:R-:W-:Y:S01]  /*4a30*/  UMOV UR5, UR11 ;  /* 0x0000000b00057c82 */ /* 0x000fe20008000000 */
[----:B------:R-:W-:Y:S02]  /*4a40*/  UIMAD UR4, UR45, UR4, URZ ;  /* 0x000000042d0472a4 */ /* 0x000fe4000f8e02ff */
[----:B------:R-:W-:Y:S02]  /*4a50*/  @UP4 USHF.R.U32.HI UR7, URZ, UR23, UR5 ;  /* 0x00000017ff074299 */ /* 0x000fe40008011605 */
[----:B------:R-:W-:Y:S02]  /*4a60*/  UIMAD.WIDE.U32 UR10, UR6, UR22, URZ ;  /* 0x00000016060a72a5 */ /* 0x000fe4000f8e00ff */
[----:B------:R-:W-:Y:S02]  /*4a70*/  USEL UR5, UR14, UR12, !UP6 ;  /* 0x0000000c0e057287 */ /* 0x000fe4000f000000 */
[----:B------:R-:W-:Y:S02]  /*4a80*/  UIMAD UR8, UR45, UR7, URZ ;  /* 0x000000072d0872a4 */ /* 0x000fe4000f8e02ff */
[----:B------:R-:W-:Y:S03]  /*4a90*/  UISETP.GE.AND UP0, UPT, UR6, UR4, UPT ;  /* 0x000000040600728c */ /* 0x000fe6000bf06270 */
[----:B------:R-:W-:Y:S01]  /*4aa0*/  UMOV UR4, UR11 ;  /* 0x0000000b00047c82 */ /* 0x000fe20008000000 */
[----:B------:R-:W-:Y:S02]  /*4ab0*/  UISETP.GE.OR UP0, UPT, UR5, UR8, UP0 ;  /* 0x000000080500728c */ /* 0x000fe40008706670 */
[----:B------:R-:W-:Y:S02]  /*4ac0*/  USHF.R.U32.HI UR4, URZ, UR23, UR4 ;  /* 0x00000017ff047299 */ /* 0x000fe40008011604 */
[----:B------:R-:W-:Y:S02]  /*4ad0*/  UIMAD.WIDE.U32 UR8, UR5, UR22, URZ ;  /* 0x00000016050872a5 */ /* 0x000fe4000f8e00ff */
[----:B------:R-:W-:Y:S04]  /*4ae0*/  USEL UR10, UR6, UR4, !UP4 ;  /* 0x00000004060a7287 */ /* 0x000fe8000e000000 */
[----:B------:R-:W-:Y:S01]  /*4af0*/  UIADD3 UR11, UPT, UPT, -UR10, URZ, URZ ;  /* 0x000000ff0a0b7290 */ /* 0x000fe2000fffe1ff */
[----:B------:R-:W-:Y:S02]  /*4b00*/  @!UP0 UMOV UR4, UR9 ;  /* 0x0000000900048c82 */ /* 0x000fe40008000000 */
[----:B------:R-:W-:Y:S02]  /*4b10*/  @!UP0 USHF.R.U32.HI UR4, URZ, UR23, UR4 ;  /* 0x00000017ff048299 */ /* 0x000fe40008011604 */
[----:B------:R-:W-:Y:S02]  /*4b20*/  UIMAD UR8, UR45, UR11, UR6 ;  /* 0x0000000b2d0872a4 */ /* 0x000fe4000f8e0206 */
[----:B------:R-:W-:Y:S04]  /*4b30*/  @!UP0 USEL UR4, UR5, UR4, !UP4 ;  /* 0x0000000405048287 */ /* 0x000fe8000e000000 */
[----:B------:R-:W-:Y:S02]  /*4b40*/  @!UP0 UIMAD UR7, UR7, UR8, UR4 ;  /* 0x00000008070782a4 */ /* 0x000fe4000f8e0204 */
[----:B------:R-:W-:Y:S02]  /*4b50*/  @!UP0 UIADD3 UR9, UPT, UPT, UR10, -UR4, URZ ;  /* 0x800000040a098290 */ /* 0x000fe4000fffe0ff */
[----:B------:R-:W-:Y:S02]  /*4b60*/  UIADD3 UR8, UPT, UPT, -UR6, URZ, URZ ;  /* 0x000000ff06087290 */ /* 0x000fe4000fffe1ff */
[----:B------:R-:W-:Y:S02]  /*4b70*/  UIADD3 UR4, UPT, UPT, -UR5, URZ, URZ ;  /* 0x000000ff05047290 */ /* 0x000fe4000fffe1ff */
[----:B------:R-:W-:Y:S03]  /*4b80*/  @!UP0 UIMAD UR6, UR9, UR45, UR5 ;  /* 0x0000002d090682a4 */ /* 0x000fe6000f8e0205 */
[----:B------:R-:W-:Y:S01]  /*4b90*/  @!UP0 UMOV UR5, UR7 ;  /* 0x0000000700058c82 */ /* 0x000fe20008000000 */
[----:B------:R-:W-:Y:S02]  /*4ba0*/  UIMAD UR7, UR15, UR4, UR14 ;  /* 0x000000040f0772a4 */ /* 0x000fe4000f8e020e */
[----:B------:R-:W-:Y:S02]  /*4bb0*/  UIMAD UR4, UR50, UR8, UR13 ;  /* 0x00000008320472a4 */ /* 0x000fe4000f8e020d */
[----:B------:R-:W-:Y:S02]  /*4bc0*/  UIMAD UR14, UR5, UR15, UR7 ;  /* 0x0000000f050e72a4 */ /* 0x000fe4000f8e0207 */
[----:B------:R-:W-:Y:S11]  /*4bd0*/  UIMAD UR13, UR6, UR50, UR4 ;  /* 0x00000032060d72a4 */ /* 0x000ff6000f8e0204 */
[----:B------:R-:W-:Y:S01]  /*4be0*/  @!UPT UIADD3 URZ, UPT, UPT, URZ, URZ, URZ ;  /* 0x000000fffffff290 */ /* 0x000fe2000fffe0ff */
.L_x_86:
[----:B------:R-:W4:Y:S01]  /*4bf0*/  @!UP3 LDCU.128 UR8, c[0x0][0xb10] ;  /* 0x00016200ff08b7ac */ /* 0x000f220008000c00 */
[----:B------:R-:W-:Y:S01]  /*4c00*/  IMAD.MOV.U32 R10, RZ, RZ, 0x1 ;  /* 0x00000001ff0a7424 */ /* 0x000fe200078e00ff */
[C---:B-1----:R-:W-:Y:S02]  /*4c10*/  ISETP.NE.U32.AND P1, PT, R4.reuse, RZ, PT ;  /* 0x000000ff0400720c */ /* 0x042fe40003f25070 */
[----:B------:R-:W-:Y:S02]  /*4c20*/  ISETP.NE.U32.AND P0, PT, R4, RZ, PT ;  /* 0x000000ff0400720c */ /* 0x000fe40003f05070 */
[C---:B------:R-:W-:Y:S01]  /*4c30*/  ISETP.NE.AND.EX P1, PT, R5.reuse, RZ, PT, P1 ;  /* 0x000000ff0500720c */ /* 0x040fe20003f25310 */
[----:B------:R-:W1:Y:S01]  /*4c40*/  @!UP3 LDCU UR5, c[0x0][0xb0c] ;  /* 0x00016180ff05b7ac */ /* 0x000e620008000800 */
[----:B------:R-:W-:Y:S02]  /*4c50*/  ISETP.NE.AND.EX P0, PT, R5, RZ, PT, P0 ;  /* 0x000000ff0500720c */ /* 0x000fe40003f05300 */
[----:B------:R-:W-:Y:S01]  /*4c60*/  SHF.L.U32 R10, R10, 0x1f, RZ ;  /* 0x0000001f0a0a7819 */ /* 0x000fe200000006ff */
[----:B------:R-:W-:Y:S02]  /*4c70*/  USHF.L.U32 UR43, UR16, 0x7, URZ ;  /* 0x00000007102b7899 */ /* 0x000fe400080006ff */
[----:B------:R-:W-:Y:S02]  /*4c80*/  USHF.L.U32 UR42, UR20, 0x8, URZ ;  /* 0x00000008142a7899 */ /* 0x000fe400080006ff */
[----:B----4-:R-:W-:Y:S07]  /*4c90*/  UIMAD.WIDE.U32 UR6, UR14, UR8, URZ ;  /* 0x000000080e0672a5 */ /* 0x010fee000f8e00ff */
[----:B------:R-:W-:Y:S01]  /*4ca0*/  @!UP3 UMOV UR4, UR7 ;  /* 0x000000070004bc82 */ /* 0x000fe20008000000 */
[----:B-1----:R-:W-:Y:S02]  /*4cb0*/  @!UP3 UISETP.NE.AND UP0, UPT, UR5, 0x1, UPT ;  /* 0x000000010500b88c */ /* 0x002fe4000bf05270 */
[----:B------:R-:W-:Y:S02]  /*4cc0*/  @!UP3 USHF.R.U32.HI UR4, URZ, UR9, UR4 ;  /* 0x00000009ff04b299 */ /* 0x000fe40008011604 */
[----:B------:R-:W-:Y:S02]  /*4cd0*/  UIMAD.WIDE.U32 UR6, UR13, UR11, URZ ;  /* 0x0000000b0d0672a5 */ /* 0x000fe4000f8e00ff */
[----:B------:R-:W-:Y:S02]  /*4ce0*/  @!UP3 USEL UR8, UR14, UR4, !UP0 ;  /* 0x000000040e08b287 */ /* 0x000fe4000c000000 */
[----:B------:R-:W-:Y:S03]  /*4cf0*/  @!UP3 UISETP.NE.AND UP0, UPT, UR10, 0x1, UPT ;  /* 0x000000010a00b88c */ /* 0x000fe6000bf05270 */
[----:B------:R-:W-:Y:S02]  /*4d00*/  @!UP3 UMOV UR6, UR7 ;  /* 0x000000070006bc82 */ /* 0x000fe40008000000 */
[----:B------:R-:W1:Y:S02]  /*4d10*/  @!UP3 LDCU UR4, c[0x0][0xb20] ;  /* 0x00016400ff04b7ac */ /* 0x000e640008000800 */
[----:B-1----:R-:W-:Y:S04]  /*4d20*/  @!UP3 USHF.R.U32.HI UR6, URZ, UR4, UR6 ;  /* 0x00000004ff06b299 */ /* 0x002fe80008011606 */
[----:B------:R-:W-:Y:S04]  /*4d30*/  @!UP3 USEL UR6, UR13, UR6, !UP0 ;  /* 0x000000060d06b287 */ /* 0x000fe8000c000000 */
[----:B------:R-:W-:Y:S02]  /*4d40*/  @!UP3 UIADD3 UR4, UPT, UPT, -UR8, UR6, URZ ;  /* 0x000000060804b290 */ /* 0x000fe4000fffe1ff */
[----:B------:R-:W-:Y:S02]  /*4d50*/  @!UP3 UIADD3 UR6, UPT, UPT, UR8, -UR6, URZ ;  /* 0x800000060806b290 */ /* 0x000fe4000fffe0ff */
[----:B------:R-:W-:Y:S02]  /*4d60*/  @!UP3 UIMAD UR14, UR4, UR5, UR14 ;  /* 0x00000005040eb2a4 */ /* 0x000fe4000f8e020e */
[----:B------:R-:W-:Y:S01]  /*4d70*/  @!UP3 UIMAD UR13, UR6, UR10, UR13 ;  /* 0x0000000a060db2a4 */ /* 0x000fe2000f8e020d */
[----:B------:R-:W-:Y:S11]  /*4d80*/  BRA.U UP1, `(.L_x_87) ;  /* 0x0000000101107547 */ /* 0x000ff6000b800000 */
[----:B---3--:R-:W-:Y:S04]  /*4d90*/  MOV R0, UR46 ;  /* 0x0000002e00007c02 */ /* 0x008fe80008000f00 */
[----:B------:R-:W-:Y:S04]  /*4da0*/  SHF.L.U32 R9, R0, 0x1f, RZ ;  /* 0x0000001f00097819 */ /* 0x000fe800000006ff */
[----:B------:R-:W1:Y:S02]  /*4db0*/  SYNCS.PHASECHK.TRANS64.TRYWAIT P2, [UR21+0x98], R9 ;  /* 0x00009809ff0075a7 */ /* 0x000e640008041115 */
[----:B-1----:R-:W-:Y:S05]  /*4dc0*/  @!P2 BRA `(.L_x_88) ;  /* 0x0000009c005ca947 */ /* 0x002fea0003800000 */
.L_x_87:
[----:B------:R-:W-:Y:S05]  /*4dd0*/  @!P1 BRA `(.L_x_89) ;  /* 0x0000000000309947 */ /* 0x000fea0003800000 */
[----:B------:R-:W-:Y:S01]  /*4de0*/  ISETP.NE.U32.AND P1, PT, R2, RZ, PT ;  /* 0x000000ff0200720c */ /* 0x000fe20003f25070 */
[----:B------:R-:W4:Y:S01]  /*4df0*/  LDCU.64 UR4, c[0x0][0x358] ;  /* 0x00006b00ff0477ac */ /* 0x000f220008000a00 */
[----:B------:R-:W-:Y:S02]  /*4e00*/  IMAD.MOV.U32 R94, RZ, RZ, 0x1 ;  /* 0x00000001ff5e7424 */ /* 0x000fe400078e00ff */
[----:B------:R-:W-:Y:S11]  /*4e10*/  ISETP.NE.AND.EX P1, PT, R3, RZ, PT, P1 ;  /* 0x000000ff0300720c */ /* 0x000ff60003f25310 */
[----:B------:R-:W-:Y:S02]  /*4e20*/  @!UPT UIADD3 URZ, UPT, UPT, URZ, URZ, URZ ;  /* 0x000000fffffff290 */ /* 0x000fe4000fffe0ff */
[----:B-1----:R-:W1:Y:S01]  /*4e30*/  @P1 LDC.64 R8, c[0x0][0x888] ;  /* 0x00022200ff081b82 */ /* 0x002e620000000a00 */
[----:B---3--:R-:W-:Y:S04]  /*4e40*/  @P1 IMAD R0, R4, UR36, RZ ;  /* 0x0000002404001c24 */ /* 0x008fe8000f8e02ff */
[----:B-1----:R-:W-:Y:S04]  /*4e50*/  @P1 IMAD.WIDE R8, R0, 0x4, R8 ;  /* 0x0000000400081825 */ /* 0x002fe800078e0208 */
[----:B------:R-:W-:Y:S01]  /*4e60*/  HFMA2 R0, -RZ, RZ, 0, 5.9604644775390625e-08 ;  /* 0x00000001ff007431 */ /* 0x000fe200000001ff */
[----:B----45:R4:W5:Y:S04]  /*4e70*/  @P1 LDG.E R45, desc[UR4][R8.64] ;  /* 0x00000004082d1981 */ /* 0x030968000c1e1900 */
[----:B------:R-:W-:Y:S01]  /*4e80*/  @!P1 PRMT R94, R0, 0x7610, R94 ;  /* 0x00007610005e9816 */ /* 0x000fe2000000005e */
[----:B----4-:R-:W1:Y:S06]  /*4e90*/  @!P1 LDC R45, c[0x0][0x880] ;  /* 0x00022000ff2d9b82 */ /* 0x010e6c0000000800 */
.L_x_89:
[----:B-1---5:R-:W-:Y:S01]  /*4ea0*/  @!P0 FSETP.EQ.AND P1, PT, R45, RZ, PT ;  /* 0x000000ff2d00820b */ /* 0x022fe20003f22000 */
[----:B------:R-:W-:Y:S01]  /*4eb0*/  @!UPT UIADD3 URZ, UPT, UPT, URZ, URZ, URZ ;  /* 0x000000fffffff290 */ /* 0x000fe2000fffe0ff */
[----:B------:R-:W-:Y:S11]  /*4ec0*/  @!P0 BRA `(.L_x_90) ;  /* 0x0000000000188947 */ /* 0x000ff60003800000 */
[----:B------:R-:W-:Y:S02]  /*4ed0*/  LOP3.LUT P0, RZ, R94, 0xff, RZ, 0xc0, !PT ;  /* 0x000000ff5eff7812 */ /* 0x000fe4000780c0ff */
[----:B------:R-:W-:Y:S04]  /*4ee0*/  ISETP.NE.U32.AND P1, PT, R2, RZ, PT ;  /* 0x000000ff0200720c */ /* 0x000fe80003f25070 */
[----:B------:R-:W-:Y:S04]  /*4ef0*/  ISETP.NE.AND.EX P1, PT, R3, RZ, PT, P1 ;  /* 0x000000ff0300720c */ /* 0x000fe80003f25310 */
[----:B------:R-:W-:Y:S03]  /*4f00*/  PLOP3.LUT P1, PT, P1, PT, PT, 0x8, 0x80 ;  /* 0x000000000080781c */ /* 0x000fe60000f2e170 */
[----:B------:R-:W-:Y:S11]  /*4f10*/  @P0 FSETP.EQ.AND P1, PT, R45, RZ, PT ;  /* 0x000000ff2d00020b */ /* 0x000ff60003f22000 */
[----:B------:R-:W-:Y:S02]  /*4f20*/  @!UPT UIADD3 URZ, UPT, UPT, URZ, URZ, URZ ;  /* 0x000000fffffff290 */ /* 0x000fe4000fffe0ff */
.L_x_90:
[----:B------:R-:W1:Y:S01]  /*4f30*/  SYNCS.PHASECHK.TRANS64.TRYWAIT P2, [UR21+0x70], R10 ;  /* 0x0000700aff0075a7 */ /* 0x000e620008041115 */
[----:B------:R-:W-:Y:S04]  /*4f40*/  ELECT P0, URZ, PT ;  /* 0x0000000000ff782f */ /* 0x000fe80003800000 */
[----:B------:R-:W-:Y:S11]  /*4f50*/  PLOP3.LUT P1, PT, P1, P0, PT, 0xf2, 0x2f ;  /* 0x00000000002f781c */ /* 0x000ff60000f21e72 */
[----:B------:R-:W-:Y:S02]  /*4f60*/  @!UPT UIADD3 URZ, UPT, UPT, URZ, URZ, URZ ;  /* 0x000000fffffff290 */ /* 0x000fe4000fffe0ff */
[----:B------:R-:W-:Y:S05]  /*4f70*/  @!P1 IADD3 R6, P0, PT, R16, 0x580, RZ ;  /* 0x0000058010069810 */ /* 0x000fea0007f1e0ff */
[----:B---3--:R-:W-:Y:S01]  /*4f80*/  @!P1 IMAD.X R0, RZ, RZ, R17, P0 ;  /* 0x000000ffff009224 */ /* 0x008fe200000e0611 */
[----:B-1----:R-:W-:Y:S07]  /*4f90*/  @!P2 BRA `(.L_x_91) ;  /* 0x0000009c0000a947 */ /* 0x002fee0003800000 */
.L_x_215:
[----:B------:R-:W-:Y:S01]  /*4fa0*/  @!P1 R2UR UR5, R6 ;  /* 0x00000000060592ca */ /* 0x000fe200000e0000 */
[----:B------:R-:W-:Y:S01]  /*4fb0*/  VOTEU.ALL UP0, P1 ;  /* 0x0000000000ff7886 */ /* 0x000fe20000800000 */
[----:B------:R-:W-:Y:S01]  /*4fc0*/  @!P1 R2UR UR4, R0 ;  /* 0x00000000000492ca */ /* 0x000fe200000e0000 */
[----:B------:R-:W-:Y:S01]  /*4fd0*/  @!P1 IMAD.MOV.U32 R0, RZ, RZ, 0x4000 ;  /* 0x00004000ff009424 */ /* 0x000fe200078e00ff */
[----:B------:R-:W-:Y:S01]  /*4fe0*/  UMOV UR8, 0x0 ;  /* 0x0000000000087882 */ /* 0x000fe20000000000 */
[----:B------:R-:W-:Y:S01]  /*4ff0*/  UMOV UR9, 0x10000000 ;  /* 0x1000000000097882 */ /* 0x000fe20000000000 */
[----:B------:R-:W-:Y:S01]  /*5000*/  @!UP0 UIADD3 UR40, UPT, UPT, UR21, 0x400, URZ ;  /* 0x0000040015288890 */ /* 0x000fe2000fffe0ff */
[----:B------:R-:W-:Y:S01]  /*5010*/  @!P1 IADD3 R6, P0, PT, R16, 0x580, RZ ;  /* 0x0000058010069810 */ /* 0x000fe20007f1e0ff */
[----:B------:R-:W-:Y:S01]  /*5020*/  VOTEU.ALL UP0, P1 ;  /* 0x0000000000ff7886 */ /* 0x000fe20000800000 */
[----:B------:R-:W-:Y:S01]  /*5030*/  UMOV UR44, UR36 ;  /* 0x00000024002c7c82 */ /* 0x000fe20008000000 */
[----:B------:R-:W-:Y:S03]  /*5040*/  UPRMT UR6, UR52, 0x654, UR41 ;  /* 0x0000065434067896 */ /* 0x000fe60008000029 */
[----:B------:R-:W-:Y:S02]  /*5050*/  IMAD.U32 R8, RZ, RZ, UR5 ;  /* 0x00000005ff087e24 */ /* 0x000fe4000f8e00ff */
[----:B-1----:R-:W-:Y:S03]  /*5060*/  IMAD.U32 R9, RZ, RZ, UR4 ;  /* 0x00000004ff097e24 */ /* 0x002fe6000f8e00ff */
[----:B------:R-:W-:Y:S02]  /*5070*/  @!P1 R2UR UR4, R8 ;  /* 0x00000000080492ca */ /* 0x000fe400000e0000 */
[----:B------:R-:W-:Y:S11]  /*5080*/  @!P1 R2UR UR5, R9 ;  /* 0x00000000090592ca */ /* 0x000ff600000e0000 */
[----:B------:R-:W-:Y:S02]  /*5090*/  @!UPT UIADD3 URZ, UPT, UPT, URZ, URZ, URZ ;  /* 0x000000fffffff290 */ /* 0x000fe4000fffe0ff */
[----:B------:R1:W-:Y:S01]  /*50a0*/  @!UP0 UTMALDG.3D [UR40], [UR4], desc[UR8] ;  /* 0x00000828040085b4 */ /* 0x0003e20008011000 */
[----:B------:R3:W-:Y:S01]  /*50b0*/  @!P1 SYNCS.ARRIVE.TRANS64.RED.A0TR RZ, [UR21+0x50], R0 ;  /* 0x00005000ffff99a7 */ /* 0x0007e20008300415 */
[----:B------:R-:W-:Y:S01]  /*50c0*/  SYNCS.ARRIVE.TRANS64.RED.A1T0 RZ, [UR6], RZ ;  /* 0x000000ffffff79a7 */ /* 0x000fe20008100406 */
[----:B---3--:R-:W-:Y:S01]  /*50d0*/  @!P1 IMAD.X R0, RZ, RZ, R17, P0 ;  /* 0x000000ffff009224 */ /* 0x008fe200000e0611 */
[----:B------:R-:W3:Y:S02]  /*50e0*/  SYNCS.PHASECHK.TRANS64.TRYWAIT P2, [UR21+0x78], R10 ;  /* 0x0000780aff0075a7 */ /* 0x000ee40008041115 */
[----:B-1-3--:R-:W-:Y:S05]  /*50f0*/  @!P2 BRA `(.L_x_92) ;  /* 0x0000009800c0a947 */ /* 0x00afea0003800000 */
.L_x_217:
        /* <DEDUP_REMOVED lines=8> */
[----:B------:R-:W-:Y:S01]  /*5180*/  @!UP0 UIADD3 UR32, UPT, UPT, UR21, 0x4400, URZ ;  /* 0x0000440015208890 */ /* 0x000fe2000fffe0ff */
[----:B------:R-:W-:Y:S01]  /*5190*/  VOTEU.ALL UP0, P1 ;  /* 0x0000000000ff7886 */ /* 0x000fe20000800000 */
[----:B------:R-:W-:Y:S01]  /*51a0*/  UMOV UR35, UR43 ;  /* 0x0000002b00237c82 */ /* 0x000fe20008000000 */
[----:B------:R-:W-:Y:S02]  /*51b0*/  UPRMT UR7, UR52, 0x654, UR33 ;  /* 0x0000065434077896 */ /* 0x000fe40008000021 */
        /* <DEDUP_REMOVED lines=11> */
.L_x_219:
        /* <DEDUP_REMOVED lines=11> */
[----:B------:R-:W-:Y:S02]  /*5320*/  UMOV UR28, UR36 ;  /* 0x00000024001c7c82 */ /* 0x000fe40008000000 */
[----:B------:R-:W-:Y:S01]  /*5330*/  IMAD.U32 R8, RZ, RZ, UR5 ;  /* 0x00000005ff087e24 */ /* 0x000fe2000f8e00ff */
[----:B------:R-:W-:Y:S01]  /*5340*/  UPRMT UR29, UR52, 0x654, UR25 ;  /* 0x00000654341d7896 */ /* 0x000fe20008000019 */
        /* <DEDUP_REMOVED lines=10> */
.L_x_221:
[----:B------:R-:W-:Y:S01]  /*53f0*/  @!P1 R2UR UR5, R6 ;  /* 0x00000000060592ca */ /* 0x000fe200000e0000 */
[----:B------:R-:W-:Y:S01]  /*5400*/  VOTEU.ALL UP0, P1 ;  /* 0x0000000000ff7886 */ /* 0x000fe20000800000 */
[----:B------:R-:W-:Y:S01]  /*5410*/  @!P1 R2UR UR4, R0 ;  /* 0x00000000000492ca */ /* 0x000fe200000e0000 */
[----:B------:R-:W-:Y:S01]  /*5420*/  @!P1 IMAD.MOV.U32 R0, RZ, RZ, 0x4000 ;  /* 0x00004000ff009424 */ /* 0x000fe200078e00ff */
[----:B------:R-:W-:Y:S01]  /*5430*/  UMOV UR8, 0x0 ;  /* 0x0000000000087882 */ /* 0x000fe20000000000 */
[----:B------:R-:W-:Y:S01]  /*5440*/  UMOV UR9, 0x10000000 ;  /* 0x1000000000097882 */ /* 0x000fe20000000000 */
[----:B------:R-:W-:Y:S01]  /*5450*/  @!UP0 UIADD3 UR18, UPT, UPT, UR42, 0x60, URZ ;  /* 0x000000602a128890 */ /* 0x000fe2000fffe0ff */
[----:B-1----:R-:W-:Y:S01]  /*5460*/  SHF.L.U32 R9, RZ, 0x1f, RZ ;  /* 0x0000001fff097819 */ /* 0x002fe200000006ff */
[----:B------:R-:W-:Y:S01]  /*5470*/  @!UP0 UIADD3 UR16, UPT, UPT, UR21, 0xc400, URZ ;  /* 0x0000c40015108890 */ /* 0x000fe2000fffe0ff */
[----:B------:R-:W-:Y:S01]  /*5480*/  @!P1 IADD3 R8, P0, PT, R16, 0x580, RZ ;  /* 0x0000058010089810 */ /* 0x000fe20007f1e0ff */
[----:B------:R-:W-:Y:S01]  /*5490*/  VOTEU.ALL UP0, P1 ;  /* 0x0000000000ff7886 */ /* 0x000fe20000800000 */
[----:B------:R-:W-:Y:S01]  /*54a0*/  UMOV UR19, UR43 ;  /* 0x0000002b00137c82 */ /* 0x000fe20008000000 */
[----:B------:R-:W-:Y:S01]  /*54b0*/  UMOV UR20, UR36 ;  /* 0x0000002400147c82 */ /* 0x000fe20008000000 */
[----:B------:R-:W-:Y:S01]  /*54c0*/  IMAD.U32 R18, RZ, RZ, UR5 ;  /* 0x00000005ff127e24 */ /* 0x000fe2000f8e00ff */
[----:B------:R-:W-:Y:S01]  /*54d0*/  UPRMT UR24, UR52, 0x654, UR17 ;  /* 0x0000065434187896 */ /* 0x000fe20008000011 */
[----:B------:R-:W-:Y:S02]  /*54e0*/  IMAD.U32 R19, RZ, RZ, UR4 ;  /* 0x00000004ff137e24 */ /* 0x000fe4000f8e00ff */
[----:B------:R-:W-:Y:S01]  /*54f0*/  @!P1 IMAD.X R6, RZ, RZ, R17, P0 ;  /* 0x000000ffff069224 */ /* 0x000fe200000e0611 */
[----:B------:R-:W-:Y:S02]  /*5500*/  @!P1 R2UR UR4, R18 ;  /* 0x00000000120492ca */ /* 0x000fe400000e0000 */
[----:B------:R-:W-:Y:S11]  /*5510*/  @!P1 R2UR UR5, R19 ;  /* 0x00000000130592ca */ /* 0x000ff600000e0000 */
[----:B------:R-:W-:Y:S02]  /*5520*/  @!UPT UIADD3 URZ, UPT, UPT, URZ, URZ, URZ ;  /* 0x000000fffffff290 */ /* 0x000fe4000fffe0ff */
[----:B------:R1:W-:Y:S01]  /*5530*/  @!UP0 UTMALDG.3D [UR16], [UR4], desc[UR8] ;  /* 0x00000810040085b4 */ /* 0x0003e20008011000 */
[----:B------:R1:W-:Y:S01]  /*5540*/  @!P1 SYNCS.ARRIVE.TRANS64.RED.A0TR RZ, [UR21+0x68], R0 ;  /* 0x00006800ffff99a7 */ /* 0x0003e20008300415 */
[----:B------:R-:W-:Y:S01]  /*5550*/  SYNCS.ARRIVE.TRANS64.RED.A1T0 RZ, [UR24], RZ ;  /* 0x000000ffffff79a7 */ /* 0x000fe20008100418 */
[----:B------:R-:W3:Y:S02]  /*5560*/  SYNCS.PHASECHK.TRANS64.TRYWAIT P2, [UR21+0x70], R9 ;  /* 0x00007009ff0075a7 */ /* 0x000ee40008041115 */
[----:B-1-3--:R-:W-:Y:S05]  /*5570*/  @!P2 BRA `(.L_x_95) ;  /* 0x0000009400e8a947 */ /* 0x00afea0003800000 */
.L_x_223:
[----:B------:R-:W-:Y:S01]  /*5580*/  @!P1 R2UR UR5, R8 ;  /* 0x00000000080592ca */ /* 0x000fe200000e0000 */
[----:B------:R-:W-:Y:S01]  /*5590*/  VOTEU.ALL UP0, P1 ;  /* 0x0000000000ff7886 */ /* 0x000fe20000800000 */
[----:B------:R-:W-:Y:S01]  /*55a0*/  @!P1 R2UR UR4, R6 ;  /* 0x00000000060492ca */ /* 0x000fe200000e0000 */
[----:B-1----:R-:W-:Y:S01]  /*55b0*/  @!P1 IMAD.MOV.U32 R0, RZ, RZ, 0x4000 ;  /* 0x00004000ff009424 */ /* 0x002fe200078e00ff */
        /* <DEDUP_REMOVED lines=9> */
[----:B------:R-:W-:Y:S01]  /*5650*/  UMOV UR12, UR36 ;  /* 0x00000024000c7c82 */ /* 0x000fe20008000000 */
        /* <DEDUP_REMOVED lines=10> */
.L_x_225:
        /* <DEDUP_REMOVED lines=24> */
.L_x_227:
[----:B------:R-:W-:Y:S01]  /*5880*/  @!P1 R2UR UR5, R8 ;  /* 0x00000000080592ca */ /* 0x000fe200000e0000 */
[----:B------:R-:W-:Y:S01]  /*5890*/  VOTEU.ALL UP0, P1 ;  /* 0x0000000000ff7886 */ /* 0x000fe20000800000 */
[----:B------:R-:W-:Y:S01]  /*58a0*/  @!P1 R2UR UR4, R6 ;  /* 0x00000000060492ca */ /* 0x000fe200000e0000 */
[----:B-1----:R-:W-:Y:S01]  /*58b0*/  @!P1 IMAD.MOV.U32 R0, RZ, RZ, 0x4000 ;  /* 0x00004000ff009424 */ /* 0x002fe200078e00ff */
[----:B------:R-:W-:Y:S01]  /*58c0*/  UMOV UR6, 0x0 ;  /* 0x0000000000067882 */ /* 0x000fe20000000000 */
[----:B------:R-:W-:Y:S01]  /*58d0*/  UMOV UR7, 0x10000000 ;  /* 0x1000000000077882 */ /* 0x000fe20000000000 */
[----:B------:R-:W-:Y:S01]  /*58e0*/  @!UP0 UIADD3 UR10, UPT, UPT, UR42, 0xc0, URZ ;  /* 0x000000c02a0a8890 */ /* 0x000fe2000fffe0ff */
[----:B------:R-:W-:Y:S01]  /*58f0*/  VIADD R14, R14, 0x1 ;  /* 0x000000010e0e7836 */ /* 0x000fe20000000000 */
[----:B------:R-:W-:Y:S01]  /*5900*/  @!UP0 UIADD3 UR8, UPT, UPT, UR21, 0x8400, URZ ;  /* 0x0000840015088890 */ /* 0x000fe2000fffe0ff */
[----:B------:R-:W-:Y:S01]  /*5910*/  VOTEU.ALL UP0, P1 ;  /* 0x0000000000ff7886 */ /* 0x000fe20000800000 */
[----:B------:R-:W-:Y:S01]  /*5920*/  UMOV UR9, UR25 ;  /* 0x0000001900097c82 */ /* 0x000fe20008000000 */
[----:B------:R-:W-:Y:S02]  /*5930*/  UMOV UR11, UR43 ;  /* 0x0000002b000b7c82 */ /* 0x000fe40008000000 */
[----:B------:R-:W-:Y:S01]  /*5940*/  IMAD.U32 R18, RZ, RZ, UR5 ;  /* 0x00000005ff127e24 */ /* 0x000fe2000f8e00ff */
[----:B------:R-:W-:Y:S01]  /*5950*/  UMOV UR12, UR36 ;  /* 0x00000024000c7c82 */ /* 0x000fe20008000000 */
[----:B------:R-:W-:Y:S03]  /*5960*/  IMAD.U32 R19, RZ, RZ, UR4 ;  /* 0x00000004ff137e24 */ /* 0x000fe6000f8e00ff */
        /* <DEDUP_REMOVED lines=8> */
.L_x_229:
[----:B------:R-:W-:Y:S01]  /*59f0*/  @!P1 IADD3 R6, P0, PT, R16, 0x580, RZ ;  /* 0x0000058010069810 */ /* 0x000fe20007f1e0ff */
[----:B------:R-:W-:Y:S01]  /*5a00*/  VOTEU.ALL UP0, P1 ;  /* 0x0000000000ff7886 */ /* 0x000fe20000800000 */
[----:B------:R-:W-:Y:S01]  /*5a10*/  UMOV UR6, 0x0 ;  /* 0x0000000000067882 */ /* 0x000fe20000000000 */
[----:B------:R-:W-:Y:S01]  /*5a20*/  UMOV UR7, 0x10000000 ;  /* 0x1000000000077882 */ /* 0x000fe20000000000 */
[----:B------:R-:W-:Y:S01]  /*5a30*/  @!P1 R2UR UR5, R6 ;  /* 0x00000000060592ca */ /* 0x000fe200000e0000 */
[----:B-1----:R-:W-:Y:S01]  /*5a40*/  @!P1 IMAD.X R0, RZ, RZ, R17, P0 ;  /* 0x000000ffff009224 */ /* 0x002fe200000e0611 */
[----:B------:R-:W-:Y:S01]  /*5a50*/  @!UP0 UIADD3 UR10, UPT, UPT, UR42, 0xe0, URZ ;  /* 0x000000e02a0a8890 */ /* 0x000fe2000fffe0ff */
[----:B------:R-:W-:Y:S01]  /*5a60*/  R2UR UR18, R96 ;  /* 0x00000000601272ca */ /* 0x000fe200000e0000 */
[----:B------:R-:W-:Y:S01]  /*5a70*/  @!UP0 UIADD3 UR8, UPT, UPT, UR21, 0xc400, URZ ;  /* 0x0000c40015088890 */ /* 0x000fe2000fffe0ff */
[----:B------:R-:W-:Y:S01]  /*5a80*/  R2UR UR16, R97 ;  /* 0x00000000611072ca */ /* 0x000fe200000e0000 */
[----:B------:R-:W-:Y:S01]  /*5a90*/  VOTEU.ALL UP0, P1 ;  /* 0x0000000000ff7886 */ /* 0x000fe20000800000 */
[----:B------:R-:W-:Y:S01]  /*5aa0*/  @!P1 R2UR UR4, R0 ;  /* 0x00000000000492ca */ /* 0x000fe200000e0000 */
[----:B------:R-:W-:Y:S01]  /*5ab0*/  UMOV UR9, UR17 ;  /* 0x0000001100097c82 */ /* 0x000fe20008000000 */
[----:B------:R-:W-:Y:S01]  /*5ac0*/  UMOV UR11, UR43 ;  /* 0x0000002b000b7c82 */ /* 0x000fe20008000000 */
[----:B------:R-:W-:Y:S01]  /*5ad0*/  UMOV UR12, UR36 ;  /* 0x00000024000c7c82 */ /* 0x000fe20008000000 */
[C---:B------:R-:W-:Y:S01]  /*5ae0*/  ISETP.NE.AND P0, PT, R14.reuse, 0x2, PT ;  /* 0x000000020e00780c */ /* 0x040fe20003f05270 */
[----:B------:R-:W-:Y:S01]  /*5af0*/  UPLOP3.LUT UP1, UPT, UPT, UPT, UPT, 0x80, 0x8 ;  /* 0x000000000008789c */ /* 0x000fe20003f2f070 */
[----:B------:R-:W-:Y:S01]  /*5b00*/  IMAD.U32 R8, RZ, RZ, UR5 ;  /* 0x00000005ff087e24 */ /* 0x000fe2000f8e00ff */
[----:B------:R-:W-:Y:S01]  /*5b10*/  UMOV UR36, UR30 ;  /* 0x0000001e00247c82 */ /* 0x000fe20008000000 */
[----:B------:R-:W-:Y:S01]  /*5b20*/  SEL R0, RZ, 0x1, P0 ;  /* 0x00000001ff007807 */ /* 0x000fe20000000000 */
[----:B------:R-:W-:Y:S01]  /*5b30*/  UIADD3 UR20, UPT, UPT, UR13, UR18, URZ ;  /* 0x000000120d147290 */ /* 0x000fe2000fffe0ff */
[----:B------:R-:W-:Y:S01]  /*5b40*/  SEL R14, R14, RZ, P0 ;  /* 0x000000ff0e0e7207 */ /* 0x000fe20000000000 */
[----:B------:R-:W-:Y:S01]  /*5b50*/  UIADD3 UR16, UPT, UPT, UR14, UR16, URZ ;  /* 0x000000100e107290 */ /* 0x000fe2000fffe0ff */
[----:B------:R-:W-:Y:S01]  /*5b60*/  LOP3.LUT R13, R13, R0, RZ, 0x3c, !PT ;  /* 0x000000000d0d7212 */ /* 0x000fe200078e3cff */
[----:B------:R-:W-:Y:S01]  /*5b70*/  IMAD.U32 R9, RZ, RZ, UR4 ;  /* 0x00000004ff097e24 */ /* 0x000fe2000f8e00ff */
[----:B------:R-:W-:Y:S04]  /*5b80*/  @!P1 R2UR UR4, R8 ;  /* 0x00000000080492ca */ /* 0x000fe800000e0000 */
[----:B------:R-:W-:Y:S11]  /*5b90*/  @!P1 R2UR UR5, R9 ;  /* 0x00000000090592ca */ /* 0x000ff600000e0000 */
[----:B------:R-:W-:Y:S02]  /*5ba0*/  @!UPT UIADD3 URZ, UPT, UPT, URZ, URZ, URZ ;  /* 0x000000fffffff290 */ /* 0x000fe4000fffe0ff */
[----:B------:R3:W-:Y:S01]  /*5bb0*/  @!UP0 UTMALDG.3D [UR8], [UR4], desc[UR6] ;  /* 0x00000608040085b4 */ /* 0x0007e20008011000 */
[----:B------:R3:W-:Y:S01]  /*5bc0*/  @!P1 SYNCS.ARRIVE.TRANS64.RED.A0TR RZ, [UR21+0x68], R7 ;  /* 0x00006807ffff99a7 */ /* 0x0007e20008300415 */
[----:B------:R-:W-:Y:S01]  /*5bd0*/  SYNCS.ARRIVE.TRANS64.RED.A1T0 RZ, [UR24], RZ ;  /* 0x000000ffffff79a7 */ /* 0x000fe20008100418 */
[----:B------:R-:W-:Y:S05]  /*5be0*/  BRA.U UP2, `(.L_x_99) ;  /* 0xffffffe902e07547 */ /* 0x000fea000b83ffff */
[----:B------:R-:W1:Y:S02]  /*5bf0*/  SYNCS.PHASECHK.TRANS64.TRYWAIT P0, [UR21+0x70], R10 ;  /* 0x0000700aff0075a7 */ /* 0x000e640008001115 */
[----:B-1----:R-:W-:Y:S05]  /*5c00*/  @!P0 BRA `(.L_x_100) ;  /* 0x0000009000a48947 */ /* 0x002fea0003800000 */
.L_x_231:
[----:B------:R-:W4:Y:S02]  /*5c10*/  SYNCS.PHASECHK.TRANS64.TRYWAIT P0, [UR21+0x78], R10 ;  /* 0x0000780aff0075a7 */ /* 0x000f240008001115 */
[----:B----4-:R-:W-:Y:S05]  /*5c20*/  @!P0 BRA `(.L_x_101) ;  /* 0x0000009000b48947 */ /* 0x010fea0003800000 */
.L_x_233:
[----:B------:R-:W4:Y:S01]  /*5c30*/  SYNCS.PHASECHK.TRANS64.TRYWAIT P0, [UR21+0x80], R10 ;  /* 0x0000800aff0075a7 */ /* 0x000f220008001115 */
[----:B------:R-:W-:Y:S01]  /*5c40*/  HFMA2 R0, -RZ, RZ, 0, 5.9604644775390625e-08 ;  /* 0x00000001ff007431 */ /* 0x000fe200000001ff */
[----:B----4-:R-:W-:Y:S06]  /*5c50*/  @!P0 BRA `(.L_x_102) ;  /* 0x0000009000c08947 */ /* 0x010fec0003800000 */
.L_x_235:
[----:B------:R-:W-:Y:S02]  /*5c60*/  MOV R2, UR21 ;  /* 0x0000001500027c02 */ /* 0x000fe40008000f00 */
[----:B-1----:R-:W-:-:S07]  /*5c70*/  SHF.L.U32 R3, R0, 0x1f, RZ ;  /* 0x0000001f00037819 */ /* 0x002fce00000006ff */
.L_x_103:
[----:B-1----:R1:W4:Y:S02]  /*5c80*/  SYNCS.PHASECHK.TRANS64.TRYWAIT P0, [R2+URZ+0x88], R3 ;  /* 0x00008803020075a7 */ /* 0x00232400080011ff */
[----:B----4-:R-:W-:Y:S05]  /*5c90*/  @!P0 NANOSLEEP.SYNCS 0x989680 ;  /* 0x009896800000895d */ /* 0x010fea0003900000 */
[----:B------:R-:W4:Y:S02]  /*5ca0*/  @!P0 SYNCS.PHASECHK.TRANS64 P0, [R2+URZ+0x88], R3 ;  /* 0x00008803020085a7 */ /* 0x000f2400080010ff */
[----:B--234-:R-:W-:Y:S05]  /*5cb0*/  @P0 EXIT ;  /* 0x000000000000094d */ /* 0x01cfea0003800000 */
[----:B------:R-:W-:Y:S05]  /*5cc0*/  BRA `(.L_x_103) ;  /* 0xfffffffc00ec7947 */ /* 0x000fea000383ffff */
.L_x_84:
[----:B------:R-:W-:-:S06]  /*5cd0*/  UISETP.GE.AND UP0, UPT, UR25, 0x4, UPT ;  /* 0x000000041900788c */ /* 0x000fcc000bf06270 */
[----:B------:R-:W-:-:S13]  /*5ce0*/  PLOP3.LUT P0, PT, PT, PT, UP0, 0x80, 0x8 ;  /* 0x000000000008781c */ /* 0x000fda0003f0f008 */
[----:B-1----:R-:W-:Y:S05]  /*5cf0*/  @!P0 EXIT ;  /* 0x000000000000894d */ /* 0x002fea0003800000 */
[----:B------:R-:W-:Y:S01]  /*5d00*/  BAR.SYNC.DEFER_BLOCKING 0x6, 0xa0 ;  /* 0x0182800000007b1d */ /* 0x000fe20000010000 */
[C---:B------:R-:W-:Y:S01]  /*5d10*/  IMAD.SHL.U32 R5, R110.reuse, 0x20, RZ ;  /* 0x000000206e057824 */ /* 0x040fe200078e00ff */
[C---:B------:R-:W-:Y:S01]  /*5d20*/  LOP3.LUT R93, R110.reuse, 0x1, RZ, 0xc0, !PT ;  /* 0x000000016e5d7812 */ /* 0x040fe200078ec0ff */
[C---:B------:R-:W-:Y:S01]  /*5d30*/  IMAD.U32 R37, R110.reuse, 0x10000, RZ ;  /* 0x000100006e257824 */ /* 0x040fe200078e00ff */
[----:B------:R-:W-:Y:S01]  /*5d40*/  CS2R R106, SRZ ;  /* 0x00000000006a7805 */ /* 0x000fe2000001ff00 */
[C---:B------:R-:W-:Y:S01]  /*5d50*/  IMAD.SHL.U32 R92, R110.reuse, 0x4, RZ ;  /* 0x000000046e5c7824 */ /* 0x040fe200078e00ff */
[----:B------:R-:W-:Y:S02]  /*5d60*/  UMOV UR43, 0x400 ;  /* 0x00000400002b7882 */ /* 0x000fe40000000000 */
[----:B------:R-:W1:Y:S01]  /*5d70*/  LDC.64 R88, c[0x0][0x888] ;  /* 0x00022200ff587b82 */ /* 0x000e620000000a00 */
[----:B------:R-:W-:Y:S01]  /*5d80*/  ULEA UR43, UR52, UR43, 0x18 ;  /* 0x0000002b342b7291 */ /* 0x000fe2000f8ec0ff */
[----:B------:R-:W-:Y:S01]  /*5d90*/  ISETP.NE.U32.AND P0, PT, R93, 0x1, PT ;  /* 0x000000015d00780c */ /* 0x000fe20003f05070 */
[----:B------:R-:W-:Y:S01]  /*5da0*/  IMAD.MOV.U32 R109, RZ, RZ, 0x2 ;  /* 0x00000002ff6d7424 */ /* 0x000fe200078e00ff */
[----:B------:R-:W-:Y:S01]  /*5db0*/  LOP3.LUT R7, R5, 0xe0, RZ, 0xc0, !PT ;  /* 0x000000e005077812 */ /* 0x000fe200078ec0ff */
[----:B------:R-:W-:Y:S01]  /*5dc0*/  UIADD3 UR4, UPT, UPT, UR43, 0x400, URZ ;  /* 0x000004002b047890 */ /* 0x000fe2000fffe0ff */
[----:B------:R-:W-:Y:S01]  /*5dd0*/  LOP3.LUT R37, R37, 0x600000, RZ, 0xc0, !PT ;  /* 0x0060000025257812 */ /* 0x000fe200078ec0ff */
[----:B------:R-:W-:Y:S01]  /*5de0*/  IMAD.MOV.U32 R108, RZ, RZ, 0x4 ;  /* 0x00000004ff6c7424 */ /* 0x000fe200078e00ff */
[----:B------:R-:W2:Y:S01]  /*5df0*/  LDC.64 R90, c[0x0][0x890] ;  /* 0x00022400ff5a7b82 */ /* 0x000ea20000000a00 */
[C---:B------:R-:W-:Y:S01]  /*5e00*/  R2P PR, R110.reuse, 0x6 ;  /* 0x000000066e007804 */ /* 0x040fe20000000000 */
[----:B------:R-:W-:Y:S01]  /*5e10*/  IMAD.MOV.U32 R36, RZ, RZ, RZ ;  /* 0x000000ffff247224 */ /* 0x000fe200078e00ff */
[----:B------:R-:W-:Y:S01]  /*5e20*/  LOP3.LUT R92, R7, 0x1c, R92, 0xf8, !PT ;  /* 0x0000001c075c7812 */ /* 0x000fe200078ef85c */
[----:B------:R-:W-:Y:S01]  /*5e30*/  IMAD.MOV.U32 R100, RZ, RZ, RZ ;  /* 0x000000ffff647224 */ /* 0x000fe200078e00ff */
[----:B------:R-:W-:Y:S01]  /*5e40*/  LOP3.LUT R110, R110, 0x60, RZ, 0xc0, !PT ;  /* 0x000000606e6e7812 */ /* 0x000fe200078ec0ff */
[----:B------:R-:W-:Y:S01]  /*5e50*/  IMAD.U32 R98, RZ, RZ, UR4 ;  /* 0x00000004ff627e24 */ /* 0x000fe2000f8e00ff */
[----:B------:R-:W-:Y:S01]  /*5e60*/  LOP3.LUT R92, R92, 0xf00, R5, 0xf8, !PT ;  /* 0x00000f005c5c7812 */ /* 0x000fe200078ef805 */
[----:B------:R-:W3:Y:S01]  /*5e70*/  LDC.64 R86, c[0x0][0x8b0] ;  /* 0x00022c00ff567b82 */ /* 0x000ee20000000a00 */
[----:B------:R-:W4:Y:S01]  /*5e80*/  LDS R0, [UR43+0x130] ;  /* 0x0001302bff007984 */ /* 0x000f220008000800 */
[----:B------:R-:W-:Y:S01]  /*5e90*/  SEL R109, R109, 0xfffffffe, !P1 ;  /* 0xfffffffe6d6d7807 */ /* 0x000fe20004800000 */
[----:B------:R-:W1:Y:S01]  /*5ea0*/  LDCU UR63, c[0x0][0x370] ;  /* 0x00006e00ff3f77ac */ /* 0x000e620008000800 */
[----:B------:R-:W-:Y:S01]  /*5eb0*/  SEL R108, R108, 0xfffffffc, !P2 ;  /* 0xfffffffc6c6c7807 */ /* 0x000fe20005000000 */
[----:B------:R-:W1:Y:S03]  /*5ec0*/  LDCU.64 UR54, c[0x0][0x348] ;  /* 0x00006900ff3677ac */ /* 0x000e660008000a00 */
[----:B------:R-:W1:Y:S01]  /*5ed0*/  LDC.64 R84, c[0x0][0x8a8] ;  /* 0x00022a00ff547b82 */ /* 0x000e620000000a00 */
[----:B------:R-:W1:Y:S01]  /*5ee0*/  LDCU UR42, c[0x0][0xb0c] ;  /* 0x00016180ff2a77ac */ /* 0x000e620008000800 */
[----:B------:R-:W1:Y:S01]  /*5ef0*/  LDCU UR39, c[0x0][0xb30] ;  /* 0x00016600ff2777ac */ /* 0x000e620008000800 */
[----:B------:R-:W1:Y:S01]  /*5f00*/  LDCU.64 UR60, c[0x0][0x888] ;  /* 0x00011100ff3c77ac */ /* 0x000e620008000a00 */
[----:B------:R-:W1:Y:S01]  /*5f10*/  LDCU.64 UR40, c[0x0][0xb28] ;  /* 0x00016500ff2877ac */ /* 0x000e620008000a00 */
[----:B------:R-:W1:Y:S01]  /*5f20*/  LDCU.128 UR56, c[0x0][0xb10] ;  /* 0x00016200ff3877ac */ /* 0x000e620008000c00 */
[----:B------:R-:W1:Y:S01]  /*5f30*/  LDCU UR62, c[0x0][0x374] ;  /* 0x00006e80ff3e77ac */ /* 0x000e620008000800 */
[----:B------:R-:W-:Y:S01]  /*5f40*/  UMOV UR53, URZ ;  /* 0x000000ff00357c82 */ /* 0x000fe20008000000 */
[----:B------:R-:W-:Y:S01]  /*5f50*/  UMOV UR47, URZ ;  /* 0x000000ff002f7c82 */ /* 0x000fe20008000000 */
[----:B----4-:R-:W-:Y:S01]  /*5f60*/  IMAD.IADD R37, R0, 0x1, R37 ;  /* 0x0000000100257824 */ /* 0x010fe200078e0225 */
[----:B--2---:R-:W-:-:S07]  /*5f70*/  P2R R0, PR, RZ, 0x1 ;  /* 0x00000001ff007803 */ /* 0x004fce0000000000 */
.L_x_179:
[----:B------:R-:W-:Y:S02]  /*5f80*/  LEA R0, R100, UR43, 0x3 ;  /* 0x0000002b64007c11 */ /* 0x000fe4000f8e18ff */
[----:B------:R-:W-:Y:S02]  /*5f90*/  SHF.L.U32 R3, R106, 0x1f, RZ ;  /* 0x0000001f6a037819 */ /* 0x000fe400000006ff */
[----:B-1----:R-:W-:Y:S02]  /*5fa0*/  LEA R5, R100, UR43, 0x4 ;  /* 0x0000002b64057c11 */ /* 0x002fe4000f8e20ff */
[----:B------:R-:W2:Y:S02]  /*5fb0*/  SYNCS.PHASECHK.TRANS64.TRYWAIT P0, [R0+URZ+0xa0], R3 ;  /* 0x0000a003000075a7 */ /* 0x000ea400080011ff */
[----:B--2---:R-:W-:Y:S05]  /*5fc0*/  @!P0 BRA `(.L_x_104) ;  /* 0x0000008c00fc8947 */ /* 0x004fea0003800000 */
.L_x_236:
[----:B------:R-:W-:Y:S01]  /*5fd0*/  R2UR UR7, R111 ;  /* 0x000000006f0772ca */ /* 0x000fe200000e0000 */
[----:B------:R-:W4:Y:S01]  /*5fe0*/  LDS.128 R4, [R5+0x110] ;  /* 0x0001100005047984 */ /* 0x000f220000000c00 */
[----:B--2---:R-:W-:Y:S01]  /*5ff0*/  VIADD R0, R0, 0xb0 ;  /* 0x000000b000007836 */ /* 0x004fe20000000000 */
[----:B------:R-:W-:Y:S04]  /*6000*/  UISETP.GE.AND UP0, UPT, UR45, 0x1, UPT ;  /* 0x000000012d00788c */ /* 0x000fe8000bf06270 */
[----:B------:R-:W-:Y:S01]  /*6010*/  PRMT R0, RZ, 0x654, R0 ;  /* 0x00000654ff007816 */ /* 0x000fe20000000000 */
[----:B------:R-:W-:Y:S01]  /*6020*/  @!PT LDS RZ, [RZ] ;  /* 0x00000000fffff984 */ /* 0x000fe20000000800 */
[----:B------:R-:W-:Y:S01]  /*6030*/  @!PT LDS RZ, [RZ] ;  /* 0x00000000fffff984 */ /* 0x000fe20000000800 */
[----:B------:R-:W-:Y:S01]  /*6040*/  @!PT LDS RZ, [RZ] ;  /* 0x00000000fffff984 */ /* 0x000fe20000000800 */
[----:B------:R-:W-:Y:S01]  /*6050*/  @!PT LDS RZ, [RZ] ;  /* 0x00000000fffff984 */ /* 0x000fe20000000800 */
[----:B------:R2:W-:Y:S06]  /*6060*/  MEMBAR.ALL.CTA ;  /* 0x0000000000007992 */ /* 0x0005ec0000008000 */
[----:B--2---:R-:W2:Y:S02]  /*6070*/  FENCE.VIEW.ASYNC.S ;  /* 0x00000000000073c6 */ /* 0x004ea40000000000 */
[----:B--2---:R2:W-:Y:S01]  /*6080*/  SYNCS.ARRIVE.TRANS64.RED.A1T0 RZ, [R0+URZ], RZ ;  /* 0x000000ff00ff79a7 */ /* 0x0045e200081004ff */
[----:B----4-:R-:W-:Y:S11]  /*6090*/  LOP3.LUT P0, RZ, R6, 0x1, RZ, 0xc0, !PT ;  /* 0x0000000106ff7812 */ /* 0x010ff6000780c0ff */
[----:B------:R-:W-:Y:S02]  /*60a0*/  @!UPT UIADD3 URZ, UPT, UPT, URZ, URZ, URZ ;  /* 0x000000fffffff290 */ /* 0x000fe4000fffe0ff */
[----:B------:R-:W-:Y:S01]  /*60b0*/  VOTEU.ANY UP1, P0 ;  /* 0x0000000000ff7886 */ /* 0x000fe20000020100 */
[----:B------:R-:W-:Y:S01]  /*60c0*/  PLOP3.LUT P0, PT, PT, PT, UP1, 0x80, 0x8 ;  /* 0x000000000008781c */ /* 0x000fe20003f0f018 */
[----:B------:R-:W-:Y:S06]  /*60d0*/  UP2UR UR4, UPR, URZ, 0x2 ;  /* 0x00000002ff047883 */ /* 0x000fec0008000000 */
[----:B------:R-:W-:Y:S06]  /*60e0*/  IMAD.U32 R112, RZ, RZ, UR4 ;  /* 0x00000004ff707e24 */ /* 0x000fec000f8e00ff */
[----:B------:R-:W-:Y:S02]  /*60f0*/  @P0 SHF.R.U32.HI R2, RZ, 0x10, R5 ;  /* 0x00000010ff020819 */ /* 0x000fe40000011605 */
[----:B------:R-:W-:Y:S02]  /*6100*/  @P0 MOV R3, R4 ;  /* 0x0000000400030202 */ /* 0x000fe40000000f00 */
[----:B------:R-:W-:Y:S02]  /*6110*/  @P0 R2UR UR4, R2 ;  /* 0x00000000020402ca */ /* 0x000fe400000e0000 */
[----:B------:R-:W-:Y:S02]  /*6120*/  @P0 LOP3.LUT R4, R5, 0xffff, RZ, 0xc0, !PT ;  /* 0x0000ffff05040812 */ /* 0x000fe400078ec0ff */
[----:B------:R-:W-:Y:S02]  /*6130*/  @P0 R2UR UR6, R3 ;  /* 0x00000000030602ca */ /* 0x000fe400000e0000 */
[----:B------:R-:W-:Y:S07]  /*6140*/  @P0 R2UR UR5, R4 ;  /* 0x00000000040502ca */ /* 0x000fee00000e0000 */
[----:B------:R-:W-:Y:S02]  /*6150*/  @UP1 UMOV UR7, UR4 ;  /* 0x0000000400071c82 */ /* 0x000fe40008000000 */
[----:B------:R-:W-:Y:S02]  /*6160*/  IMAD.U32 R111, RZ, RZ, UR7 ;  /* 0x00000007ff6f7e24 */ /* 0x000fe4000f8e00ff */
[----:B------:R-:W-:Y:S02]  /*6170*/  @UP1 UMOV UR38, UR6 ;  /* 0x0000000600261c82 */ /* 0x000fe40008000000 */
[----:B------:R-:W-:Y:S01]  /*6180*/  @UP1 UMOV UR37, UR5 ;  /* 0x0000000500251c82 */ /* 0x000fe20008000000 */
[----:B--2---:R-:W-:Y:S05]  /*6190*/  BRA.U !UP0, `(.L_x_105) ;  /* 0x0000000108cc7547 */ /* 0x004fea000b800000 */
[----:B------:R-:W2:Y:S01]  /*61a0*/  LDCU UR12, c[0x0][0xb20] ;  /* 0x00016400ff0c77ac */ /* 0x000ea20008000800 */
[----:B-1----:R-:W-:Y:S02]  /*61b0*/  UIMAD.WIDE.U32 UR4, UR62, UR59, URZ ;  /* 0x0000003b3e0472a5 */ /* 0x002fe4000f8e00ff */
[----:B------:R-:W-:Y:S02]  /*61c0*/  UIMAD.WIDE.U32 UR6, UR63, UR56, URZ ;  /* 0x000000383f0672a5 */ /* 0x000fe4000f8e00ff */
[----:B------:R-:W-:Y:S02]  /*61d0*/  UISETP.NE.AND UP0, UPT, UR58, 0x1, UPT ;  /* 0x000000013a00788c */ /* 0x000fe4000bf05270 */
[----:B------:R-:W-:Y:S02]  /*61e0*/  UIMAD.WIDE.U32 UR8, UR37, UR59, URZ ;  /* 0x0000003b250872a5 */ /* 0x000fe4000f8e00ff */
[----:B------:R-:W-:Y:S02]  /*61f0*/  UIMAD.WIDE.U32 UR10, UR38, UR56, URZ ;  /* 0x00000038260a72a5 */ /* 0x000fe4000f8e00ff */
[----:B------:R-:W-:Y:S02]  /*6200*/  UISETP.NE.AND UP1, UPT, UR42, 0x1, UPT ;  /* 0x000000012a00788c */ /* 0x000fe4000bf25270 */
[----:B------:R-:W-:Y:S01]  /*6210*/  UISETP.NE.AND UP2, UPT, UR45, 0x1, UPT ;  /* 0x000000012d00788c */ /* 0x000fe2000bf45270 */
[----:B------:R-:W-:Y:S02]  /*6220*/  UMOV UR4, UR5 ;  /* 0x0000000500047c82 */ /* 0x000fe40008000000 */
[----:B--2---:R-:W-:Y:S03]  /*6230*/  USHF.R.U32.HI UR5, URZ, UR12, UR4 ;  /* 0x0000000cff057299 */ /* 0x004fe60008011604 */
[----:B------:R-:W-:Y:S02]  /*6240*/  UMOV UR4, UR7 ;  /* 0x0000000700047c82 */ /* 0x000fe40008000000 */
[----:B------:R-:W-:Y:S02]  /*6250*/  USHF.R.U32.HI UR7, URZ, UR57, UR4 ;  /* 0x00000039ff077299 */ /* 0x000fe40008011604 */
[----:B------:R-:W-:Y:S02]  /*6260*/  USEL UR4, UR62, UR5, !UP0 ;  /* 0x000000053e047287 */ /* 0x000fe4000c000000 */
[----:B------:R-:W-:Y:S01]  /*6270*/  USEL UR7, UR63, UR7, !UP1 ;  /* 0x000000073f077287 */ /* 0x000fe2000c800000 */
[----:B------:R-:W-:Y:S01]  /*6280*/  UMOV UR5, UR9 ;  /* 0x0000000900057c82 */ /* 0x000fe20008000000 */
[----:B------:R-:W-:Y:S02]  /*6290*/  UIMAD.WIDE.U32 UR8, UR4, UR40, URZ ;  /* 0x00000028040872a5 */ /* 0x000fe4000f8e00ff */
[----:B------:R-:W-:Y:S03]  /*62a0*/  USHF.R.U32.HI UR6, URZ, UR12, UR5 ;  /* 0x0000000cff067299 */ /* 0x000fe60008011605 */
[----:B------:R-:W-:Y:S01]  /*62b0*/  UMOV UR5, UR11 ;  /* 0x0000000b00057c82 */ /* 0x000fe20008000000 */
[----:B------:R-:W-:Y:S02]  /*62c0*/  UIMAD.WIDE.U32 UR10, UR7, UR40, URZ ;  /* 0x00000028070a72a5 */ /* 0x000fe4000f8e00ff */
[----:B------:R-:W-:Y:S02]  /*62d0*/  USHF.R.U32.HI UR12, URZ, UR57, UR5 ;  /* 0x00000039ff0c7299 */ /* 0x000fe40008011605 */
[----:B------:R-:W-:Y:S01]  /*62e0*/  USEL UR6, UR37, UR6, !UP0 ;  /* 0x0000000625067287 */ /* 0x000fe2000c000000 */
[----:B------:R-:W-:Y:S02]  /*62f0*/  UMOV UR5, UR9 ;  /* 0x0000000900057c82 */ /* 0x000fe40008000000 */
[----:B------:R-:W-:Y:S01]  /*6300*/  UMOV UR10, UR11 ;  /* 0x0000000b000a7c82 */ /* 0x000fe20008000000 */
[----:B------:R-:W-:Y:S02]  /*6310*/  @UP2 USHF.R.U32.HI UR4, URZ, UR41, UR5 ;  /* 0x00000029ff042299 */ /* 0x000fe40008011605 */
[----:B------:R-:W-:Y:S02]  /*6320*/  @UP2 USHF.R.U32.HI UR7, URZ, UR41, UR10 ;  /* 0x00000029ff072299 */ /* 0x000fe4000801160a */
[----:B------:R-:W-:Y:S02]  /*6330*/  UIMAD UR4, UR45, UR4, URZ ;  /* 0x000000042d0472a4 */ /* 0x000fe4000f8e02ff */
        /* <DEDUP_REMOVED lines=8> */
[----:B------:R-:W-:Y:S02]  /*63c0*/  USEL UR11, UR6, UR4, !UP2 ;  /* 0x00000004060b7287 */ /* 0x000fe4000d000000 */
[----:B------:R-:W-:Y:S02]  /*63d0*/  UIADD3 UR8, UPT, UPT, -UR5, URZ, URZ ;  /* 0x000000ff05087290 */ /* 0x000fe4000fffe1ff */
[----:B------:R-:W-:Y:S01]  /*63e0*/  UIADD3 UR10, UPT, UPT, -UR11, URZ, URZ ;  /* 0x000000ff0b0a7290 */ /* 0x000fe2000fffe1ff */
[----:B------:R-:W-:Y:S01]  /*63f0*/  @!UP0 UMOV UR4, UR9 ;  /* 0x0000000900048c82 */ /* 0x000fe20008000000 */
[----:B------:R-:W-:Y:S02]  /*6400*/  UIADD3 UR9, UPT, UPT, -UR6, URZ, URZ ;  /* 0x000000ff06097290 */ /* 0x000fe4000fffe1ff */
[----:B------:R-:W-:Y:S02]  /*6410*/  @!UP0 USHF.R.U32.HI UR4, URZ, UR41, UR4 ;  /* 0x00000029ff048299 */ /* 0x000fe40008011604 */
[----:B------:R-:W-:Y:S02]  /*6420*/  UIMAD UR10, UR45, UR10, UR6 ;  /* 0x0000000a2d0a72a4 */ /* 0x000fe4000f8e0206 */
[----:B------:R-:W-:Y:S04]  /*6430*/  @!UP0 USEL UR4, UR5, UR4, !UP2 ;  /* 0x0000000405048287 */ /* 0x000fe8000d000000 */
[----:B------:R-:W-:Y:S02]  /*6440*/  @!UP0 UIMAD UR10, UR7, UR10, UR4 ;  /* 0x0000000a070a82a4 */ /* 0x000fe4000f8e0204 */
[----:B------:R-:W-:Y:S02]  /*6450*/  @!UP0 UIADD3 UR11, UPT, UPT, UR11, -UR4, URZ ;  /* 0x800000040b0b8290 */ /* 0x000fe4000fffe0ff */
[----:B------:R-:W-:Y:S02]  /*6460*/  UIMAD UR7, UR42, UR8, UR38 ;  /* 0x000000082a0772a4 */ /* 0x000fe4000f8e0226 */
[----:B------:R-:W-:Y:S02]  /*6470*/  @!UP0 UIMAD UR6, UR11, UR45, UR5 ;  /* 0x0000002d0b0682a4 */ /* 0x000fe4000f8e0205 */
[----:B------:R-:W-:Y:S01]  /*6480*/  UIMAD UR4, UR58, UR9, UR37 ;  /* 0x000000093a0472a4 */ /* 0x000fe2000f8e0225 */
[----:B------:R-:W-:Y:S02]  /*6490*/  @!UP0 UMOV UR5, UR10 ;  /* 0x0000000a00058c82 */ /* 0x000fe40008000000 */
[----:B------:R-:W-:Y:S02]  /*64a0*/  UIMAD UR38, UR5, UR42, UR7 ;  /* 0x0000002a052672a4 */ /* 0x000fe4000f8e0207 */
[----:B------:R-:W-:Y:S11]  /*64b0*/  UIMAD UR37, UR6, UR58, UR4 ;  /* 0x0000003a062572a4 */ /* 0x000ff6000f8e0204 */
[----:B------:R-:W-:Y:S01]  /*64c0*/  @!UPT UIADD3 URZ, UPT, UPT, URZ, URZ, URZ ;  /* 0x000000fffffff290 */ /* 0x000fe2000fffe0ff */
.L_x_105:
[----:B-1----:R-:W-:Y:S01]  /*64d0*/  UISETP.NE.AND UP0, UPT, UR39, 0x1, UPT ;  /* 0x000000012700788c */ /* 0x002fe2000bf05270 */
[----:B------:R-:W-:Y:S01]  /*64e0*/  LOP3.LUT P0, RZ, R98, 0x3f0, RZ, 0xc0, !PT ;  /* 0x000003f062ff7812 */ /* 0x000fe2000780c0ff */
[----:B------:R-:W-:Y:S01]  /*64f0*/  USHF.L.U32 UR50, UR16, 0x7, URZ ;  /* 0x0000000710327899 */ /* 0x000fe200080006ff */
[----:B------:R-:W-:Y:S01]  /*6500*/  BSSY.RECONVERGENT B6, `(.L_x_106) ;  /* 0x0000034000067945 */ /* 0x000fe20003800200 */
[----:B------:R-:W-:Y:S01]  /*6510*/  USHF.L.U32 UR49, UR20, 0x8, URZ ;  /* 0x0000000814317899 */ /* 0x000fe200080006ff */
[----:B------:R-:W-:Y:S06]  /*6520*/  IADD3 R100, PT, PT, R100, 0x1, RZ ;  /* 0x0000000164647810 */ /* 0x000fec0007ffe0ff */
[----:B------:R-:W1:Y:S01]  /*6530*/  @!UP0 LDCU.128 UR12, c[0x0][0xb10] ;  /* 0x00016200ff0c87ac */ /* 0x000e620008000c00 */
[----:B------:R-:W2:Y:S01]  /*6540*/  @!UP0 LDCU UR5, c[0x0][0xb0c] ;  /* 0x00016180ff0587ac */ /* 0x000ea20008000800 */
[----:B------:R-:W4:Y:S01]  /*6550*/  @!UP0 LDCU UR10, c[0x0][0xb20] ;  /* 0x00016400ff0a87ac */ /* 0x000f220008000800 */
[----:B-1----:R-:W-:Y:S02]  /*6560*/  UIMAD.WIDE.U32 UR8, UR38, UR12, URZ ;  /* 0x0000000c260872a5 */ /* 0x002fe4000f8e00ff */
[----:B------:R-:W-:Y:S02]  /*6570*/  UIMAD.WIDE.U32 UR6, UR37, UR15, URZ ;  /* 0x0000000f250672a5 */ /* 0x000fe4000f8e00ff */
[----:B------:R-:W-:Y:S03]  /*6580*/  @!UP0 UISETP.NE.AND UP1, UPT, UR14, 0x1, UPT ;  /* 0x000000010e00888c */ /* 0x000fe6000bf25270 */
[----:B------:R-:W-:Y:S01]  /*6590*/  @!UP0 UMOV UR4, UR9 ;  /* 0x0000000900048c82 */ /* 0x000fe20008000000 */
[----:B--2---:R-:W-:Y:S02]  /*65a0*/  @!UP0 UISETP.NE.AND UP2, UPT, UR5, 0x1, UPT ;  /* 0x000000010500888c */ /* 0x004fe4000bf45270 */
[----:B------:R-:W-:Y:S01]  /*65b0*/  @!UP0 USHF.R.U32.HI UR4, URZ, UR13, UR4 ;  /* 0x0000000dff048299 */ /* 0x000fe20008011604 */
[----:B------:R-:W-:Y:S02]  /*65c0*/  @!UP0 UMOV UR6, UR7 ;  /* 0x0000000700068c82 */ /* 0x000fe40008000000 */
[----:B----4-:R-:W-:Y:S02]  /*65d0*/  @!UP0 USHF.R.U32.HI UR6, URZ, UR10, UR6 ;  /* 0x0000000aff068299 */ /* 0x010fe40008011606 */
[----:B------:R-:W-:Y:S02]  /*65e0*/  @!UP0 USEL UR7, UR38, UR4, !UP2 ;  /* 0x0000000426078287 */ /* 0x000fe4000d000000 */
[----:B------:R-:W-:Y:S04]  /*65f0*/  @!UP0 USEL UR6, UR37, UR6, !UP1 ;  /* 0x0000000625068287 */ /* 0x000fe8000c800000 */
[----:B------:R-:W-:Y:S02]  /*6600*/  @!UP0 UIADD3 UR4, UPT, UPT, -UR7, UR6, URZ ;  /* 0x0000000607048290 */ /* 0x000fe4000fffe1ff */
[----:B------:R-:W-:Y:S02]  /*6610*/  @!UP0 UIADD3 UR6, UPT, UPT, UR7, -UR6, URZ ;  /* 0x8000000607068290 */ /* 0x000fe4000fffe0ff */
[----:B------:R-:W-:Y:S02]  /*6620*/  @!UP0 UIMAD UR38, UR4, UR5, UR38 ;  /* 0x00000005042682a4 */ /* 0x000fe4000f8e0226 */
[----:B------:R-:W-:Y:S01]  /*6630*/  @!UP0 UIMAD UR37, UR6, UR14, UR37 ;  /* 0x0000000e062582a4 */ /* 0x000fe2000f8e0225 */
[----:B------:R-:W-:Y:S11]  /*6640*/  @!P0 BRA `(.L_x_107) ;  /* 0x00000000007c8947 */ /* 0x000ff60003800000 */
[----:B------:R-:W1:Y:S01]  /*6650*/  LDCU.64 UR8, c[0x4][0x80] ;  /* 0x01001000ff0877ac */ /* 0x000e620008000a00 */
[----:B------:R-:W-:Y:S01]  /*6660*/  MOV R2, 0x0 ;  /* 0x0000000000027802 */ /* 0x000fe20000000f00 */
[----:B------:R-:W-:Y:S02]  /*6670*/  HFMA2 R12, -RZ, RZ, 0, 5.9604644775390625e-08 ;  /* 0x00000001ff0c7431 */ /* 0x000fe400000001ff */
[----:B------:R-:W-:Y:S01]  /*6680*/  IMAD.MOV.U32 R8, RZ, RZ, 0x70 ;  /* 0x00000070ff087424 */ /* 0x000fe200078e00ff */
[----:B------:R2:W4:Y:S01]  /*6690*/  LDC.64 R14, c[0x4][R2] ;  /* 0x01000000020e7b82 */ /* 0x0005220000000a00 */
[----:B------:R-:W3:Y:S01]  /*66a0*/  LDCU.64 UR6, c[0x4][0x88] ;  /* 0x01001100ff0677ac */ /* 0x000ee20008000a00 */
[----:B------:R-:W-:Y:S01]  /*66b0*/  IMAD.MOV.U32 R13, RZ, RZ, RZ ;  /* 0x000000ffff0d7224 */ /* 0x000fe200078e00ff */
[----:B------:R-:W2:Y:S01]  /*66c0*/  LDCU.64 UR4, c[0x4][0x8] ;  /* 0x01000100ff0477ac */ /* 0x000ea20008000a00 */
[----:B-1----:R-:W-:Y:S01]  /*66d0*/  MOV R5, UR9 ;  /* 0x0000000900057c02 */ /* 0x002fe20008000f00 */
[----:B------:R-:W-:Y:S01]  /*66e0*/  IMAD.U32 R4, RZ, RZ, UR8 ;  /* 0x00000008ff047e24 */ /* 0x000fe2000f8e00ff */
[----:B---3--:R-:W-:Y:S01]  /*66f0*/  MOV R7, UR7 ;  /* 0x0000000700077c02 */ /* 0x008fe20008000f00 */
[----:B------:R-:W-:Y:S01]  /*6700*/  IMAD.U32 R6, RZ, RZ, UR6 ;  /* 0x00000006ff067e24 */ /* 0x000fe2000f8e00ff */
[----:B--2---:R-:W-:Y:S01]  /*6710*/  MOV R11, UR5 ;  /* 0x00000005000b7c02 */ /* 0x004fe20008000f00 */
[----:B------:R-:W-:Y:S02]  /*6720*/  IMAD.U32 R10, RZ, RZ, UR4 ;  /* 0x00000004ff0a7e24 */ /* 0x000fe4000f8e00ff */
[----:B------:R-:W-:Y:S07]  /*6730*/  LEPC R20, `(.L_x_108) ;  /* 0x000000001014794e */ /* 0x000fee0000000000 */
[----:B----45:R-:W-:Y:S05]  /*6740*/  CALL.ABS.NOINC R14 ;  /* 0x000000000e007343 */ /* 0x030fea0003c00000 */
.L_x_108:
[----:B------:R-:W1:Y:S01]  /*6750*/  LDCU.64 UR8, c[0x4][0x80] ;  /* 0x01001000ff0877ac */ /* 0x000e620008000a00 */
[----:B------:R-:W2:Y:S01]  /*6760*/  LDC.64 R2, c[0x4][R2] ;  /* 0x0100000002027b82 */ /* 0x000ea20000000a00 */
[----:B------:R-:W-:Y:S02]  /*6770*/  HFMA2 R12, -RZ, RZ, 0, 5.9604644775390625e-08 ;  /* 0x00000001ff0c7431 */ /* 0x000fe400000001ff */
[----:B------:R-:W-:Y:S02]  /*6780*/  IMAD.MOV.U32 R8, RZ, RZ, 0x70 ;  /* 0x00000070ff087424 */ /* 0x000fe400078e00ff */
[----:B------:R-:W-:Y:S01]  /*6790*/  IMAD.MOV.U32 R13, RZ, RZ, RZ ;  /* 0x000000ffff0d7224 */ /* 0x000fe200078e00ff */
[----:B------:R-:W3:Y:S01]  /*67a0*/  LDCU.64 UR6, c[0x4][0x88] ;  /* 0x01001100ff0677ac */ /* 0x000ee20008000a00 */
[----:B------:R-:W4:Y:S01]  /*67b0*/  LDCU.64 UR4, c[0x4][0x8] ;  /* 0x01000100ff0477ac */ /* 0x000f220008000a00 */
[----:B-1----:R-:W-:Y:S02]  /*67c0*/  MOV R4, UR8 ;  /* 0x0000000800047c02 */ /* 0x002fe40008000f00 */
[----:B------:R-:W-:Y:S02]  /*67d0*/  MOV R5, UR9 ;  /* 0x0000000900057c02 */ /* 0x000fe40008000f00 */
[----:B---3--:R-:W-:Y:S01]  /*67e0*/  MOV R7, UR7 ;  /* 0x0000000700077c02 */ /* 0x008fe20008000f00 */
[----:B------:R-:W-:Y:S01]  /*67f0*/  IMAD.U32 R6, RZ, RZ, UR6 ;  /* 0x00000006ff067e24 */ /* 0x000fe2000f8e00ff */
[----:B----4-:R-:W-:Y:S01]  /*6800*/  MOV R11, UR5 ;  /* 0x00000005000b7c02 */ /* 0x010fe20008000f00 */
[----:B------:R-:W-:Y:S02]  /*6810*/  IMAD.U32 R10, RZ, RZ, UR4 ;  /* 0x00000004ff0a7e24 */ /* 0x000fe4000f8e00ff */
[----:B------:R-:W-:Y:S07]  /*6820*/  LEPC R20, `(.L_x_107) ;  /* 0x000000001014794e */ /* 0x000fee0000000000 */
[----:B--2---:R-:W-:Y:S05]  /*6830*/  CALL.ABS.NOINC R2 ;  /* 0x0000000002007343 */ /* 0x004fea0003c00000 */
.L_x_107:
[----:B------:R-:W-:Y:S05]  /*6840*/  BSYNC.RECONVERGENT B6 ;  /* 0x0000000000067941 */ /* 0x000fea0003800200 */
.L_x_106:
[----:B------:R-:W-:Y:S02]  /*6850*/  ISETP.NE.U32.AND P0, PT, RZ, UR60, PT ;  /* 0x0000003cff007c0c */ /* 0x000fe4000bf05070 */
[C---:B------:R-:W-:Y:S02]  /*6860*/  ISETP.NE.U32.AND P1, PT, R90.reuse, RZ, PT ;  /* 0x000000ff5a00720c */ /* 0x040fe40003f25070 */
[----:B------:R-:W-:Y:S02]  /*6870*/  ISETP.NE.U32.AND P4, PT, R90, RZ, PT ;  /* 0x000000ff5a00720c */ /* 0x000fe40003f85070 */
[----:B------:R-:W-:Y:S02]  /*6880*/  ISETP.NE.AND.EX P0, PT, RZ, UR61, PT, P0 ;  /* 0x0000003dff007c0c */ /* 0x000fe4000bf05300 */
[C---:B------:R-:W-:Y:S02]  /*6890*/  ISETP.NE.AND.EX P1, PT, R91.reuse, RZ, PT, P1 ;  /* 0x000000ff5b00720c */ /* 0x040fe40003f25310 */
[----:B------:R-:W-:Y:S02]  /*68a0*/  ISETP.NE.AND.EX P4, PT, R91, RZ, P0, P4 ;  /* 0x000000ff5b00720c */ /* 0x000fe40000785340 */
[----:B---3--:R-:W-:Y:S02]  /*68b0*/  ISETP.NE.U32.AND P5, PT, R86, RZ, PT ;  /* 0x000000ff5600720c */ /* 0x008fe40003fa5070 */
[----:B------:R-:W-:Y:S02]  /*68c0*/  ISETP.NE.U32.AND P3, PT, RZ, UR60, PT ;  /* 0x0000003cff007c0c */ /* 0x000fe4000bf65070 */
[----:B------:R-:W-:Y:S02]  /*68d0*/  PLOP3.LUT P2, PT, PT, PT, PT, 0x8, 0x80 ;  /* 0x000000000080781c */ /* 0x000fe40003f4e170 */
[----:B------:R-:W-:Y:S02]  /*68e0*/  ISETP.NE.AND.EX P5, PT, R87, RZ, PT, P5 ;  /* 0x000000ff5700720c */ /* 0x000fe40003fa5350 */
[----:B------:R-:W-:Y:S03]  /*68f0*/  ISETP.NE.AND.EX P3, PT, RZ, UR61, PT, P3 ;  /* 0x0000003dff007c0c */ /* 0x000fe6000bf65330 */
[----:B------:R-:W-:Y:S01]  /*6900*/  @!P4 PLOP3.LUT P2, PT, P1, PT, PT, 0x80, 0x8 ;  /* 0x000000000008c81c */ /* 0x000fe20000f4f070 */
[----:B------:R-:W-:Y:S01]  /*6910*/  @!UPT UIADD3 URZ, UPT, UPT, URZ, URZ, URZ ;  /* 0x000000fffffff290 */ /* 0x000fe2000fffe0ff */
[----:B------:R-:W-:Y:S11]  /*6920*/  @!P1 BRA `(.L_x_109) ;  /* 0x0000000000309947 */ /* 0x000ff60003800000 */
[----:B------:R-:W-:Y:S01]  /*6930*/  ISETP.NE.U32.AND P0, PT, R88, RZ, PT ;  /* 0x000000ff5800720c */ /* 0x000fe20003f05070 */
[----:B------:R-:W1:Y:S01]  /*6940*/  LDCU.64 UR4, c[0x0][0x358] ;  /* 0x00006b00ff0477ac */ /* 0x000e620008000a00 */
[----:B------:R-:W-:Y:S02]  /*6950*/  IMAD.MOV.U32 R94, RZ, RZ, 0x1 ;  /* 0x00000001ff5e7424 */ /* 0x000fe400078e00ff */
[----:B------:R-:W-:Y:S11]  /*6960*/  ISETP.NE.AND.EX P0, PT, R89, RZ, PT, P0 ;  /* 0x000000ff5900720c */ /* 0x000ff60003f05300 */
[----:B------:R-:W-:Y:S02]  /*6970*/  @!UPT UIADD3 URZ, UPT, UPT, URZ, URZ, URZ ;  /* 0x000000fffffff290 */ /* 0x000fe4000fffe0ff */
[----:B------:R-:W2:Y:S01]  /*6980*/  @P0 LDC.64 R2, c[0x0][0x888] ;  /* 0x00022200ff020b82 */ /* 0x000ea20000000a00 */
[----:B------:R-:W-:Y:S04]  /*6990*/  @P0 IMAD R0, R90, UR36, RZ ;  /* 0x000000245a000c24 */ /* 0x000fe8000f8e02ff */
[----:B--2---:R-:W-:Y:S04]  /*69a0*/  @P0 IMAD.WIDE R2, R0, 0x4, R2 ;  /* 0x0000000400020825 */ /* 0x004fe800078e0202 */
[----:B------:R-:W-:Y:S01]  /*69b0*/  HFMA2 R0, -RZ, RZ, 0, 5.9604644775390625e-08 ;  /* 0x00000001ff007431 */ /* 0x000fe200000001ff */
[----:B-1---5:R1:W5:Y:S04]  /*69c0*/  @P0 LDG.E R45, desc[UR4][R2.64] ;  /* 0x00000004022d0981 */ /* 0x022368000c1e1900 */
[----:B------:R-:W-:Y:S01]  /*69d0*/  @!P0 PRMT R94, R0, 0x7610, R94 ;  /* 0x00007610005e8816 */ /* 0x000fe2000000005e */
[----:B-1----:R-:W2:Y:S06]  /*69e0*/  @!P0 LDC R45, c[0x0][0x880] ;  /* 0x00022000ff2d8b82 */ /* 0x002eac0000000800 */
.L_x_109:
[----:B------:R-:W-:Y:S05]  /*69f0*/  @!P5 BRA `(.L_x_110) ;  /* 0x000000000024d947 */ /* 0x000fea0003800000 */
[----:B------:R-:W-:Y:S01]  /*6a00*/  ISETP.NE.U32.AND P0, PT, R84, RZ, PT ;  /* 0x000000ff5400720c */ /* 0x000fe20003f05070 */
[----:B------:R-:W1:Y:S03]  /*6a10*/  LDCU.64 UR4, c[0x0][0x358] ;  /* 0x00006b00ff0477ac */ /* 0x000e660008000a00 */
[----:B------:R-:W-:Y:S11]  /*6a20*/  ISETP.NE.AND.EX P0, PT, R85, RZ, PT, P0 ;  /* 0x000000ff5500720c */ /* 0x000ff60003f05300 */
[----:B------:R-:W-:Y:S02]  /*6a30*/  @!UPT UIADD3 URZ, UPT, UPT, URZ, URZ, URZ ;  /* 0x000000fffffff290 */ /* 0x000fe4000fffe0ff */
[----:B------:R-:W3:Y:S01]  /*6a40*/  @P0 LDC.64 R2, c[0x0][0x8a8] ;  /* 0x00022a00ff020b82 */ /* 0x000ee20000000a00 */
[----:B------:R-:W-:Y:S04]  /*6a50*/  @P0 IMAD R0, R86, UR36, RZ ;  /* 0x0000002456000c24 */ /* 0x000fe8000f8e02ff */
[----:B---3--:R-:W-:Y:S05]  /*6a60*/  @P0 IMAD.WIDE R2, R0, 0x4, R2 ;  /* 0x0000000400020825 */ /* 0x008fea00078e0202 */
[----:B-1---5:R1:W5:Y:S02]  /*6a70*/  @P0 LDG.E R38, desc[UR4][R2.64] ;  /* 0x0000000402260981 */ /* 0x022364000c1e1900 */
[----:B-1----:R-:W3:Y:S02]  /*6a80*/  @!P0 LDC R38, c[0x0][0x8a0] ;  /* 0x00022800ff268b82 */ /* 0x002ee40000000800 */
.L_x_110:
[----:B--2--5:R-:W-:Y:S01]  /*6a90*/  FSETP.NEU.AND P0, PT, R45, RZ, PT ;  /* 0x000000ff2d00720b */ /* 0x024fe20003f0d000 */
[----:B------:R-:W-:Y:S01]  /*6aa0*/  IMAD.SHL.U32 R116, R92, 0x4, RZ ;  /* 0x000000045c747824 */ /* 0x000fe200078e00ff */
[----:B------:R-:W-:Y:S01]  /*6ab0*/  SEL R3, RZ, 0xffffffff, P3 ;  /* 0xffffffffff037807 */ /* 0x000fe20001800000 */
[----:B------:R-:W-:Y:S01]  /*6ac0*/  IMAD.SHL.U32 R118, R108, 0x10, RZ ;  /* 0x000000106c767824 */ /* 0x000fe200078e00ff */
[----:B------:R-:W-:Y:S01]  /*6ad0*/  @!P4 LOP3.LUT P3, RZ, R94, 0xff, RZ, 0xc0, !PT ;  /* 0x000000ff5effc812 */ /* 0x000fe2000786c0ff */
[----:B------:R-:W-:Y:S01]  /*6ae0*/  IMAD.MOV.U32 R121, RZ, RZ, -0x10 ;  /* 0xfffffff0ff797424 */ /* 0x000fe200078e00ff */
[----:B------:R-:W-:Y:S01]  /*6af0*/  @!P4 SEL R2, RZ, 0xffffffff, P0 ;  /* 0xffffffffff02c807 */ /* 0x000fe20000000000 */
[----:B------:R-:W-:Y:S01]  /*6b00*/  IMAD.SHL.U32 R119, R109, 0x10, RZ ;  /* 0x000000106d777824 */ /* 0x000fe200078e00ff */
[C---:B------:R-:W-:Y:S01]  /*6b10*/  LEA R117, R36.reuse, UR43, 0x3 ;  /* 0x0000002b24757c11 */ /* 0x040fe2000f8e18ff */
[----:B------:R-:W-:Y:S01]  /*6b20*/  BSSY B1, `(.L_x_111) ;  /* 0x0000050000017945 */ /* 0x000fe20003800000 */
[----:B------:R-:W-:Y:S01]  /*6b30*/  @P2 SEL R2, R3, R2, !P3 ;  /* 0x0000000203022207 */ /* 0x000fe20005800000 */
[----:B------:R-:W-:Y:S01]  /*6b40*/  IMAD.MOV.U32 R120, RZ, RZ, 0x1 ;  /* 0x00000001ff787424 */ /* 0x000fe200078e00ff */
[----:B------:R-:W-:Y:S01]  /*6b50*/  SHF.L.U32 R0, R107, 0x1f, RZ ;  /* 0x0000001f6b007819 */ /* 0x000fe200000006ff */
[----:B------:R-:W-:Y:S01]  /*6b60*/  IMAD R39, R36, 0x100, R37 ;  /* 0x0000010024277824 */ /* 0x000fe200078e0225 */
[----:B------:R-:W-:Y:S01]  /*6b70*/  @!P4 LOP3.LUT R2, R2, 0x1, RZ, 0xc0, !PT ;  /* 0x000000010202c812 */ /* 0x000fe200078ec0ff */
[----:B------:R-:W-:Y:S01]  /*6b80*/  IMAD.MOV.U32 R51, RZ, RZ, RZ ;  /* 0x000000ffff337224 */ /* 0x000fe200078e00ff */
[----:B------:R-:W-:Y:S02]  /*6b90*/  CS2R R70, SRZ ;  /* 0x0000000000467805 */ /* 0x000fe4000001ff00 */
[----:B------:R-:W-:Y:S02]  /*6ba0*/  CS2R R68, SRZ ;  /* 0x0000000000447805 */ /* 0x000fe4000001ff00 */
[----:B------:R-:W-:Y:S02]  /*6bb0*/  ISETP.NE.U32.OR P5, PT, R2, 0x1, P4 ;  /* 0x000000010200780c */ /* 0x000fe400027a5470 */
[----:B------:R-:W-:Y:S02]  /*6bc0*/  CS2R R66, SRZ ;  /* 0x0000000000427805 */ /* 0x000fe4000001ff00 */
[----:B------:R-:W-:Y:S02]  /*6bd0*/  LOP3.LUT P4, R99, R94, 0xff, RZ, 0xc0, !PT ;  /* 0x000000ff5e637812 */ /* 0x000fe4000788c0ff */
[----:B------:R-:W-:Y:S02]  /*6be0*/  CS2R R64, SRZ ;  /* 0x0000000000407805 */ /* 0x000fe4000001ff00 */
[----:B------:R-:W-:Y:S02]  /*6bf0*/  SEL R2, RZ, 0xffffffff, P0 ;  /* 0xffffffffff027807 */ /* 0x000fe40000000000 */
[----:B------:R-:W-:Y:S02]  /*6c00*/  CS2R R62, SRZ ;  /* 0x00000000003e7805 */ /* 0x000fe4000001ff00 */
[----:B------:R-:W-:Y:S02]  /*6c10*/  P2R R113, PR, RZ, 0x20 ;  /* 0x00000020ff717803 */ /* 0x000fe40000000000 */
[----:B------:R-:W-:Y:S02]  /*6c20*/  CS2R R60, SRZ ;  /* 0x00000000003c7805 */ /* 0x000fe4000001ff00 */
[----:B------:R-:W-:Y:S02]  /*6c30*/  @P1 SEL R2, R3, R2, !P4 ;  /* 0x0000000203021207 */ /* 0x000fe40006000000 */
[----:B------:R-:W-:Y:S02]  /*6c40*/  CS2R R58, SRZ ;  /* 0x00000000003a7805 */ /* 0x000fe4000001ff00 */
[----:B------:R-:W-:Y:S02]  /*6c50*/  CS2R R56, SRZ ;  /* 0x0000000000387805 */ /* 0x000fe4000001ff00 */
[----:B------:R-:W-:Y:S02]  /*6c60*/  CS2R R54, SRZ ;  /* 0x0000000000367805 */ /* 0x000fe4000001ff00 */
[----:B------:R-:W-:Y:S02]  /*6c70*/  LOP3.LUT R2, R2, 0x1, RZ, 0xc0, !PT ;  /* 0x0000000102027812 */ /* 0x000fe400078ec0ff */
[----:B------:R-:W-:Y:S02]  /*6c80*/  CS2R R52, SRZ ;  /* 0x0000000000347805 */ /* 0x000fe4000001ff00 */
[----:B------:R-:W-:Y:S02]  /*6c90*/  @P5 SHF.L.U32 R4, RZ, 0x1f, RZ ;  /* 0x0000001fff045819 */ /* 0x000fe400000006ff */
[----:B------:R-:W-:Y:S02]  /*6ca0*/  CS2R R74, SRZ ;  /* 0x00000000004a7805 */ /* 0x000fe4000001ff00 */
[----:B------:R-:W-:Y:S01]  /*6cb0*/  ISETP.NE.U32.AND P0, PT, R2, 0x1, PT ;  /* 0x000000010200780c */ /* 0x000fe20003f05070 */
[----:B------:R-:W-:Y:S01]  /*6cc0*/  VIADD R2, R116, UR43 ;  /* 0x0000002b74027c36 */ /* 0x000fe20008000000 */
[----:B------:R-:W1:Y:S01]  /*6cd0*/  @P5 SYNCS.PHASECHK.TRANS64.TRYWAIT P3, [UR43+0x50], R4 ;  /* 0x00005004ff0055a7 */ /* 0x000e62000806112b */
[----:B------:R-:W-:Y:S02]  /*6ce0*/  CS2R R72, SRZ ;  /* 0x0000000000487805 */ /* 0x000fe4000001ff00 */
[----:B------:R-:W-:Y:S01]  /*6cf0*/  P2R R122, PR, RZ, 0x1 ;  /* 0x00000001ff7a7803 */ /* 0x000fe20000000000 */
[C---:B------:R-:W-:Y:S01]  /*6d00*/  IMAD.IADD R104, R2.reuse, 0x1, R118 ;  /* 0x0000000102687824 */ /* 0x040fe200078e0276 */
[----:B------:R-:W-:Y:S01]  /*6d10*/  ISETP.NE.U32.AND P0, PT, R93, 0x1, PT ;  /* 0x000000015d00780c */ /* 0x000fe20003f05070 */
[C---:B------:R-:W-:Y:S01]  /*6d20*/  IMAD.IADD R114, R2.reuse, 0x1, R119 ;  /* 0x0000000102727824 */ /* 0x040fe200078e0277 */
[----:B------:R-:W-:Y:S01]  /*6d30*/  CS2R R78, SRZ ;  /* 0x00000000004e7805 */ /* 0x000fe2000001ff00 */
[----:B------:R-:W-:Y:S01]  /*6d40*/  IMAD.IADD R102, R119, 0x1, R104 ;  /* 0x0000000177667824 */ /* 0x000fe200078e0268 */
[----:B------:R-:W-:Y:S02]  /*6d50*/  SEL R121, R121, 0x10, !P0 ;  /* 0x0000001079797807 */ /* 0x000fe40004000000 */
[----:B------:R-:W-:Y:S02]  /*6d60*/  CS2R R76, SRZ ;  /* 0x00000000004c7805 */ /* 0x000fe4000001ff00 */
[----:B------:R-:W-:Y:S02]  /*6d70*/  CS2R R82, SRZ ;  /* 0x0000000000527805 */ /* 0x000fe4000001ff00 */
[----:B------:R-:W-:Y:S01]  /*6d80*/  CS2R R80, SRZ ;  /* 0x0000000000507805 */ /* 0x000fe2000001ff00 */
[----:B------:R-:W-:Y:S02]  /*6d90*/  IMAD.IADD R115, R2, 0x1, R121 ;  /* 0x0000000102737824 */ /* 0x000fe400078e0279 */
[C---:B------:R-:W-:Y:S01]  /*6da0*/  IMAD.IADD R105, R121.reuse, 0x1, R114 ;  /* 0x0000000179697824 */ /* 0x040fe200078e0272 */
[----:B------:R2:W4:Y:S01]  /*6db0*/  SYNCS.PHASECHK.TRANS64.TRYWAIT P2, [R117+URZ+0xc0], R0 ;  /* 0x0000c000750075a7 */ /* 0x00052200080411ff */
[C---:B------:R-:W-:Y:S02]  /*6dc0*/  IMAD.IADD R103, R121.reuse, 0x1, R104 ;  /* 0x0000000179677824 */ /* 0x040fe400078e0268 */
[----:B------:R-:W-:Y:S01]  /*6dd0*/  IMAD.IADD R101, R121, 0x1, R102 ;  /* 0x0000000179657824 */ /* 0x000fe200078e0266 */
[----:B-1----:R-:W-:Y:S01]  /*6de0*/  @P5 SEL R120, RZ, 0x1, !P3 ;  /* 0x00000001ff785807 */ /* 0x002fe20005800000 */
[----:B--2---:R-:W-:Y:S06]  /*6df0*/  @!P5 BRA `(.L_x_112) ;  /* 0x000000000088d947 */ /* 0x004fec0003800000 */
[----:B------:R-:W-:Y:S01]  /*6e00*/  IMAD.MOV.U32 R71, RZ, RZ, RZ ;  /* 0x000000ffff477224 */ /* 0x000fe200078e00ff */
[----:B------:R-:W-:Y:S01]  /*6e10*/  ISETP.NE.AND P0, PT, R120, RZ, PT ;  /* 0x000000ff7800720c */ /* 0x000fe20003f05270 */
[----:B------:R-:W-:Y:S01]  /*6e20*/  BSSY B0, `(.L_x_113) ;  /* 0x0000014000007945 */ /* 0x000fe20003800000 */
[----:B------:R-:W-:Y:S02]  /*6e30*/  CS2R R82, SRZ ;  /* 0x0000000000527805 */ /* 0x000fe4000001ff00 */
        /* <DEDUP_REMOVED lines=13> */
[----:B------:R-:W-:Y:S01]  /*6f10*/  CS2R R68, SRZ ;  /* 0x0000000000447805 */ /* 0x000fe2000001ff00 */
[----:B------:R-:W-:Y:S06]  /*6f20*/  @P0 BRA `(.L_x_114) ;  /* 0x00000000000c0947 */ /* 0x000fec0003800000 */
[----:B------:R-:W-:Y:S04]  /*6f30*/  SHF.L.U32 R3, RZ, 0x1f, RZ ;  /* 0x0000001fff037819 */ /* 0x000fe800000006ff */
[----:B------:R-:W1:Y:S02]  /*6f40*/  SYNCS.PHASECHK.TRANS64.TRYWAIT P0, [UR43+0x50], R3 ;  /* 0x00005003ff0075a7 */ /* 0x000e64000800112b */
[----:B-1----:R-:W-:Y:S05]  /*6f50*/  @!P0 BRA `(.L_x_115) ;  /* 0x00000080002c8947 */ /* 0x002fea0003800000 */
.L_x_114:
[----:B------:R-:W-:Y:S05]  /*6f60*/  BSYNC B0 ;  /* 0x0000000000007941 */ /* 0x000fea0003800000 */
.L_x_113:
[----:B------:R-:W-:Y:S01]  /*6f70*/  ISETP.NE.AND P0, PT, R122, RZ, PT ;  /* 0x000000ff7a00720c */ /* 0x000fe20003f05270 */
[----:B------:R-:W-:Y:S11]  /*6f80*/  HFMA2 R51, -RZ, RZ, 0, 5.9604644775390625e-08 ;  /* 0x00000001ff337431 */ /* 0x000ff600000001ff */
[----:B------:R-:W-:Y:S01]  /*6f90*/  @!UPT UIADD3 URZ, UPT, UPT, URZ, URZ, URZ ;  /* 0x000000fffffff290 */ /* 0x000fe2000fffe0ff */
[----:B------:R2:W1:Y:S04]  /*6fa0*/  @P0 LDS.128 R80, [R116+UR43+0x400] ;  /* 0x0004002b74500984 */ /* 0x0004680008000c00 */
[----:B------:R2:W1:Y:S04]  /*6fb0*/  @P0 LDS.128 R76, [R115+0x400] ;  /* 0x00040000734c0984 */ /* 0x0004680000000c00 */
[----:B------:R2:W1:Y:S04]  /*6fc0*/  @P0 LDS.128 R72, [R114+0x400] ;  /* 0x0004000072480984 */ /* 0x0004680000000c00 */
[----:B------:R2:W1:Y:S04]  /*6fd0*/  @P0 LDS.128 R52, [R105+0x400] ;  /* 0x0004000069340984 */ /* 0x0004680000000c00 */
[----:B------:R2:W1:Y:S04]  /*6fe0*/  @P0 LDS.128 R56, [R104+0x400] ;  /* 0x0004000068380984 */ /* 0x0004680000000c00 */
[----:B------:R2:W1:Y:S04]  /*6ff0*/  @P0 LDS.128 R60, [R103+0x400] ;  /* 0x00040000673c0984 */ /* 0x0004680000000c00 */
[----:B------:R2:W1:Y:S04]  /*7000*/  @P0 LDS.128 R64, [R102+0x400] ;  /* 0x0004000066400984 */ /* 0x0004680000000c00 */
[----:B------:R2:W1:Y:S02]  /*7010*/  @P0 LDS.128 R68, [R101+0x400] ;  /* 0x0004000065440984 */ /* 0x0004640000000c00 */
.L_x_112:
[----:B------:R-:W-:Y:S05]  /*7020*/  BSYNC B1 ;  /* 0x0000000000017941 */ /* 0x000fea0003800000 */
.L_x_111:
[----:B-1----:R-:W-:Y:S04]  /*7030*/  SHF.R.U32.HI R2, RZ, 0x15, R39 ;  /* 0x00000015ff027819 */ /* 0x002fe80000011627 */
[----:B------:R-:W-:Y:S01]  /*7040*/  LOP3.LUT P0, RZ, R2, 0x3, R95, 0x48, !PT ;  /* 0x0000000302ff7812 */ /* 0x000fe2000780485f */
[----:B------:R-:W-:Y:S01]  /*7050*/  @!UPT UIADD3 URZ, UPT, UPT, URZ, URZ, URZ ;  /* 0x000000fffffff290 */ /* 0x000fe2000fffe0ff */
[----:B----4-:R-:W-:Y:S11]  /*7060*/  @P2 BRA `(.L_x_116) ;  /* 0x0000000000082947 */ /* 0x010ff60003800000 */
[----:B------:R-:W1:Y:S02]  /*7070*/  SYNCS.PHASECHK.TRANS64.TRYWAIT P1, [R117+URZ+0xc0], R0 ;  /* 0x0000c000750075a7 */ /* 0x000e6400080211ff */
[----:B-1----:R-:W-:Y:S05]  /*7080*/  @!P1 BRA `(.L_x_117) ;  /* 0x0000007c00f89947 */ /* 0x002fea0003800000 */
.L_x_116:
[----:B------:R-:W-:Y:S05]  /*7090*/  @!P0 BRA `(.L_x_118) ;  /* 0x0000000000408947 */ /* 0x000fea0003800000 */
[----:B------:R-:W4:Y:S01]  /*70a0*/  LDCU.64 UR8, c[0x4][0x70] ;  /* 0x01000e00ff0877ac */ /* 0x000f220008000a00 */
[----:B------:R-:W-:Y:S01]  /*70b0*/  MOV R3, 0x0 ;  /* 0x0000000000037802 */ /* 0x000fe20000000f00 */
[----:B------:R-:W-:Y:S02]  /*70c0*/  HFMA2 R12, -RZ, RZ, 0, 5.9604644775390625e-08 ;  /* 0x00000001ff0c7431 */ /* 0x000fe400000001ff */
[----:B------:R-:W-:Y:S02]  /*70d0*/  IMAD.MOV.U32 R8, RZ, RZ, 0x192 ;  /* 0x00000192ff087424 */ /* 0x000fe400078e00ff */
[----:B------:R-:W-:Y:S01]  /*70e0*/  IMAD.MOV.U32 R13, RZ, RZ, RZ ;  /* 0x000000ffff0d7224 */ /* 0x000fe200078e00ff */
[----:B------:R-:W5:Y:S01]  /*70f0*/  LDCU.64 UR6, c[0x4][0x78] ;  /* 0x01000f00ff0677ac */ /* 0x000f620008000a00 */
[----:B------:R-:W1:Y:S01]  /*7100*/  LDC.64 R2, c[0x4][R3] ;  /* 0x0100000003027b82 */ /* 0x000e620000000a00 */
[----:B------:R-:W2:Y:S01]  /*7110*/  LDCU.64 UR4, c[0x4][0x10] ;  /* 0x01000200ff0477ac */ /* 0x000ea20008000a00 */
[----:B----4-:R-:W-:Y:S01]  /*7120*/  MOV R5, UR9 ;  /* 0x0000000900057c02 */ /* 0x010fe20008000f00 */
[----:B------:R-:W-:Y:S01]  /*7130*/  IMAD.U32 R4, RZ, RZ, UR8 ;  /* 0x00000008ff047e24 */ /* 0x000fe2000f8e00ff */
[----:B-----5:R-:W-:Y:S01]  /*7140*/  MOV R7, UR7 ;  /* 0x0000000700077c02 */ /* 0x020fe20008000f00 */
[----:B------:R-:W-:Y:S01]  /*7150*/  IMAD.U32 R6, RZ, RZ, UR6 ;  /* 0x00000006ff067e24 */ /* 0x000fe2000f8e00ff */
[----:B--2---:R-:W-:Y:S01]  /*7160*/  MOV R11, UR5 ;  /* 0x00000005000b7c02 */ /* 0x004fe20008000f00 */
[----:B------:R-:W-:Y:S02]  /*7170*/  IMAD.U32 R10, RZ, RZ, UR4 ;  /* 0x00000004ff0a7e24 */ /* 0x000fe4000f8e00ff */
[----:B------:R-:W-:Y:S07]  /*7180*/  LEPC R20, `(.L_x_118) ;  /* 0x000000001014794e */ /* 0x000fee0000000000 */
[----:B-1-3--:R-:W-:Y:S05]  /*7190*/  CALL.ABS.NOINC R2 ;  /* 0x0000000002007343 */ /* 0x00afea0003c00000 */
.L_x_118:
[----:B------:R-:W-:Y:S01]  /*71a0*/  LOP3.LUT R44, R80, 0xffffe000, RZ, 0xc0, !PT ;  /* 0xffffe000502c7812 */ /* 0x000fe200078ec0ff */
[----:B------:R-:W-:Y:S05]  /*71b0*/  WARPSYNC.ALL ;  /* 0x0000000000007948 */ /* 0x000fea0003800000 */
[----:B------:R-:W-:Y:S01]  /*71c0*/  R2UR UR4, R39 ;  /* 0x00000000270472ca */ /* 0x000fe200000e0000 */
[----:B------:R-:W-:Y:S01]  /*71d0*/  BSSY.RECONVERGENT B0, `(.L_x_119) ;  /* 0x000009c000007945 */ /* 0x000fe20003800200 */
[----:B------:R-:W-:Y:S02]  /*71e0*/  LOP3.LUT R47, R81, 0xffffe000, RZ, 0xc0, !PT ;  /* 0xffffe000512f7812 */ /* 0x000fe400078ec0ff */
[----:B------:R-:W-:Y:S02]  /*71f0*/  LOP3.LUT R46, R82, 0xffffe000, RZ, 0xc0, !PT ;  /* 0xffffe000522e7812 */ /* 0x000fe400078ec0ff */
[----:B------:R-:W-:Y:S02]  /*7200*/  LOP3.LUT R48, R83, 0xffffe000, RZ, 0xc0, !PT ;  /* 0xffffe00053307812 */ /* 0x000fe400078ec0ff */
[----:B------:R-:W-:Y:S02]  /*7210*/  LOP3.LUT R49, R56, 0xffffe000, RZ, 0xc0, !PT ;  /* 0xffffe00038317812 */ /* 0x000fe400078ec0ff */
[----:B------:R-:W-:Y:S03]  /*7220*/  ISETP.NE.AND P0, PT, R110, RZ, PT ;  /* 0x000000ff6e00720c */ /* 0x000fe60003f05270 */
[----:B------:R-:W1:Y:S02]  /*7230*/  LDTM.x32 R4, tmem[UR4] ;  /* 0x00000004000479ee */ /* 0x000e6400082c0000 */
[C---:B-1-3--:R-:W-:Y:S01]  /*7240*/  FMUL R0, R38.reuse, R4 ;  /* 0x0000000426007220 */ /* 0x04afe20000400000 */
[C---:B------:R-:W-:Y:S01]  /*7250*/  FMUL R2, R38.reuse, R5 ;  /* 0x0000000526027220 */ /* 0x040fe20000400000 */
[C---:B------:R-:W-:Y:S01]  /*7260*/  FMUL R3, R38.reuse, R6 ;  /* 0x0000000626037220 */ /* 0x040fe20000400000 */
[----:B------:R-:W-:Y:S01]  /*7270*/  FMUL R7, R38, R7 ;  /* 0x0000000726077220 */ /* 0x000fe20000400000 */
[C---:B------:R-:W-:Y:S01]  /*7280*/  FFMA R40, R45.reuse, R44, R0 ;  /* 0x0000002c2d287223 */ /* 0x040fe20000000000 */
[----:B------:R-:W-:Y:S01]  /*7290*/  LOP3.LUT R44, R76, 0xffffe000, RZ, 0xc0, !PT ;  /* 0xffffe0004c2c7812 */ /* 0x000fe200078ec0ff */
[C---:B------:R-:W-:Y:S01]  /*72a0*/  FFMA R41, R45.reuse, R47, R2 ;  /* 0x0000002f2d297223 */ /* 0x040fe20000000002 */
[----:B------:R-:W-:Y:S01]  /*72b0*/  LOP3.LUT R47, R78, 0xffffe000, RZ, 0xc0, !PT ;  /* 0xffffe0004e2f7812 */ /* 0x000fe200078ec0ff */
[----:B------:R-:W-:Y:S01]  /*72c0*/  FFMA R42, R45, R46, R3 ;  /* 0x0000002e2d2a7223 */ /* 0x000fe20000000003 */
[----:B------:R-:W-:Y:S01]  /*72d0*/  LOP3.LUT R46, R77, 0xffffe000, RZ, 0xc0, !PT ;  /* 0xffffe0004d2e7812 */ /* 0x000fe200078ec0ff */
[----:B------:R-:W-:Y:S01]  /*72e0*/  FFMA R43, R45, R48, R7 ;  /* 0x000000302d2b7223 */ /* 0x000fe20000000007 */
[----:B------:R-:W-:Y:S01]  /*72f0*/  LOP3.LUT R48, R79, 0xffffe000, RZ, 0xc0, !PT ;  /* 0xffffe0004f307812 */ /* 0x000fe200078ec0ff */
[C---:B------:R-:W-:Y:S01]  /*7300*/  FMUL R4, R38.reuse, R8 ;  /* 0x0000000826047220 */ /* 0x040fe20000400000 */
[----:B------:R-:W-:Y:S01]  /*7310*/  F2FP.TF32.F32.PACK_B R40, R40 ;  /* 0x00000028ff28723e */ /* 0x000fe200024050ff */
[C---:B------:R-:W-:Y:S01]  /*7320*/  FMUL R5, R38.reuse, R9 ;  /* 0x0000000926057220 */ /* 0x040fe20000400000 */
[----:B------:R-:W-:Y:S01]  /*7330*/  F2FP.TF32.F32.PACK_B R41, R41 ;  /* 0x00000029ff29723e */ /* 0x000fe200024050ff */
[C---:B------:R-:W-:Y:S01]  /*7340*/  FMUL R6, R38.reuse, R10 ;  /* 0x0000000a26067220 */ /* 0x040fe20000400000 */
[----:B------:R-:W-:Y:S01]  /*7350*/  F2FP.TF32.F32.PACK_B R42, R42 ;  /* 0x0000002aff2a723e */ /* 0x000fe200024050ff */
[C---:B------:R-:W-:Y:S01]  /*7360*/  FFMA R4, R45.reuse, R44, R4 ;  /* 0x0000002c2d047223 */ /* 0x040fe20000000004 */
[----:B------:R-:W-:Y:S01]  /*7370*/  F2FP.TF32.F32.PACK_B R43, R43 ;  /* 0x0000002bff2b723e */ /* 0x000fe200024050ff */
[----:B------:R-:W-:Y:S01]  /*7380*/  FMUL R11, R38, R11 ;  /* 0x0000000b260b7220 */ /* 0x000fe20000400000 */
[----:B------:R-:W-:Y:S01]  /*7390*/  LOP3.LUT R44, R72, 0xffffe000, RZ, 0xc0, !PT ;  /* 0xffffe000482c7812 */ /* 0x000fe200078ec0ff */
[----:B------:R-:W-:Y:S01]  /*73a0*/  FFMA R5, R45, R46, R5 ;  /* 0x0000002e2d057223 */ /* 0x000fe20000000005 */
[----:B------:R-:W-:Y:S01]  /*73b0*/  LOP3.LUT R46, R73, 0xffffe000, RZ, 0xc0, !PT ;  /* 0xffffe000492e7812 */ /* 0x000fe200078ec0ff */
[----:B------:R-:W-:Y:S01]  /*73c0*/  FMUL R8, R38, R12 ;  /* 0x0000000c26087220 */ /* 0x000fe20000400000 */
[----:B------:R-:W-:Y:S01]  /*73d0*/  F2FP.TF32.F32.PACK_B R4, R4 ;  /* 0x00000004ff04723e */ /* 0x000fe200024050ff */
[C---:B------:R-:W-:Y:S01]  /*73e0*/  FFMA R6, R45.reuse, R47, R6 ;  /* 0x0000002f2d067223 */ /* 0x040fe20000000006 */
[----:B------:R-:W-:Y:S01]  /*73f0*/  LOP3.LUT R47, R74, 0xffffe000, RZ, 0xc0, !PT ;  /* 0xffffe0004a2f7812 */ /* 0x000fe200078ec0ff */
[----:B------:R-:W-:Y:S01]  /*7400*/  FFMA R7, R45, R48, R11 ;  /* 0x000000302d077223 */ /* 0x000fe2000000000b */
[----:B------:R-:W-:Y:S01]  /*7410*/  LOP3.LUT R48, R75, 0xffffe000, RZ, 0xc0, !PT ;  /* 0xffffe0004b307812 */ /* 0x000fe200078ec0ff */
[----:B------:R-:W-:Y:S01]  /*7420*/  FMUL R9, R38, R13 ;  /* 0x0000000d26097220 */ /* 0x000fe20000400000 */
[----:B------:R-:W-:Y:S01]  /*7430*/  F2FP.TF32.F32.PACK_B R5, R5 ;  /* 0x00000005ff05723e */ /* 0x000fe200024050ff */
[----:B------:R1:W-:Y:S01]  /*7440*/  STS.128 [R116+UR43+0x400], R40 ;  /* 0x0004002874007988 */ /* 0x0003e20008000c2b */
[----:B------:R-:W-:Y:S01]  /*7450*/  F2FP.TF32.F32.PACK_B R6, R6 ;  /* 0x00000006ff06723e */ /* 0x000fe200024050ff */
[C---:B------:R-:W-:Y:S01]  /*7460*/  FFMA R8, R45.reuse, R44, R8 ;  /* 0x0000002c2d087223 */ /* 0x040fe20000000008 */
[----:B------:R-:W-:Y:S01]  /*7470*/  LOP3.LUT R44, R52, 0xffffe000, RZ, 0xc0, !PT ;  /* 0xffffe000342c7812 */ /* 0x000fe200078ec0ff */
[C---:B------:R-:W-:Y:S01]  /*7480*/  FMUL R10, R38.reuse, R14 ;  /* 0x0000000e260a7220 */ /* 0x040fe20000400000 */
[----:B------:R-:W-:Y:S01]  /*7490*/  F2FP.TF32.F32.PACK_B R7, R7 ;  /* 0x00000007ff07723e */ /* 0x000fe200024050ff */
[C---:B------:R-:W-:Y:S01]  /*74a0*/  FMUL R15, R38.reuse, R15 ;  /* 0x0000000f260f7220 */ /* 0x040fe20000400000 */
[----:B------:R-:W-:Y:S01]  /*74b0*/  F2FP.TF32.F32.PACK_B R8, R8 ;  /* 0x00000008ff08723e */ /* 0x000fe200024050ff */
[----:B------:R-:W-:Y:S01]  /*74c0*/  FMUL R12, R38, R16 ;  /* 0x00000010260c7220 */ /* 0x000fe20000400000 */
[----:B------:R-:W-:Y:S01]  /*74d0*/  FFMA R9, R45, R46, R9 ;  /* 0x0000002e2d097223 */ /* 0x000fe20000000009 */
[----:B------:R-:W-:Y:S01]  /*74e0*/  LOP3.LUT R46, R55, 0xffffe000, RZ, 0xc0, !PT ;  /* 0xffffe000372e7812 */ /* 0x000fe200078ec0ff */
[C---:B------:R-:W-:Y:S01]  /*74f0*/  FFMA R10, R45.reuse, R47, R10 ;  /* 0x0000002f2d0a7223 */ /* 0x040fe2000000000a */
[----:B------:R-:W-:Y:S01]  /*7500*/  LOP3.LUT R47, R54, 0xffffe000, RZ, 0xc0, !PT ;  /* 0xffffe000362f7812 */ /* 0x000fe200078ec0ff */
[C---:B------:R-:W-:Y:S01]  /*7510*/  FFMA R11, R45.reuse, R48, R15 ;  /* 0x000000302d0b7223 */ /* 0x040fe2000000000f */
[----:B------:R-:W-:Y:S01]  /*7520*/  F2FP.TF32.F32.PACK_B R9, R9 ;  /* 0x00000009ff09723e */ /* 0x000fe200024050ff */
[----:B------:R-:W-:Y:S01]  /*7530*/  FFMA R12, R45, R44, R12 ;  /* 0x0000002c2d0c7223 */ /* 0x000fe2000000000c */
[----:B------:R-:W-:Y:S01]  /*7540*/  LOP3.LUT R44, R53, 0xffffe000, RZ, 0xc0, !PT ;  /* 0xffffe000352c7812 */ /* 0x000fe200078ec0ff */
[----:B------:R1:W-:Y:S01]  /*7550*/  STS.128 [R115+0x400], R4 ;  /* 0x0004000473007388 */ /* 0x0003e20000000c00 */
[----:B------:R-:W-:Y:S01]  /*7560*/  F2FP.TF32.F32.PACK_B R10, R10 ;  /* 0x0000000aff0a723e */ /* 0x000fe200024050ff */
[C---:B------:R-:W-:Y:S01]  /*7570*/  FMUL R13, R38.reuse, R17 ;  /* 0x00000011260d7220 */ /* 0x040fe20000400000 */
[----:B------:R-:W-:Y:S01]  /*7580*/  F2FP.TF32.F32.PACK_B R11, R11 ;  /* 0x0000000bff0b723e */ /* 0x000fe200024050ff */
[C---:B------:R-:W-:Y:S01]  /*7590*/  FMUL R14, R38.reuse, R18 ;  /* 0x00000012260e7220 */ /* 0x040fe20000400000 */
[----:B------:R-:W-:Y:S01]  /*75a0*/  F2FP.TF32.F32.PACK_B R12, R12 ;  /* 0x0000000cff0c723e */ /* 0x000fe200024050ff */
[----:B------:R-:W-:Y:S01]  /*75b0*/  FMUL R19, R38, R19 ;  /* 0x0000001326137220 */ /* 0x000fe20000400000 */
[----:B------:R-:W-:Y:S01]  /*75c0*/  LOP3.LUT R48, R65, 0xffffe000, RZ, 0xc0, !PT ;  /* 0xffffe00041307812 */ /* 0x000fe200078ec0ff */
[----:B------:R-:W-:Y:S01]  /*75d0*/  FFMA R13, R45, R44, R13 ;  /* 0x0000002c2d0d7223 */ /* 0x000fe2000000000d */
[----:B------:R-:W-:Y:S01]  /*75e0*/  LOP3.LUT R44, R57, 0xffffe000, RZ, 0xc0, !PT ;  /* 0xffffe000392c7812 */ /* 0x000fe200078ec0ff */
[C---:B------:R-:W-:Y:S01]  /*75f0*/  FFMA R14, R45.reuse, R47, R14 ;  /* 0x0000002f2d0e7223 */ /* 0x040fe2000000000e */
[----:B------:R-:W-:Y:S01]  /*7600*/  LOP3.LUT R47, R58, 0xffffe000, RZ, 0xc0, !PT ;  /* 0xffffe0003a2f7812 */ /* 0x000fe200078ec0ff */
[C---:B------:R-:W-:Y:S01]  /*7610*/  FMUL R16, R38.reuse, R20 ;  /* 0x0000001426107220 */ /* 0x040fe20000400000 */
[----:B------:R-:W-:Y:S01]  /*7620*/  F2FP.TF32.F32.PACK_B R13, R13 ;  /* 0x0000000dff0d723e */ /* 0x000fe200024050ff */
[----:B------:R1:W-:Y:S01]  /*7630*/  STS.128 [R114+0x400], R8 ;  /* 0x0004000872007388 */ /* 0x0003e20000000c00 */
[----:B------:R-:W-:Y:S01]  /*7640*/  F2FP.TF32.F32.PACK_B R14, R14 ;  /* 0x0000000eff0e723e */ /* 0x000fe200024050ff */
[----:B------:R-:W-:Y:S01]  /*7650*/  FFMA R15, R45, R46, R19 ;  /* 0x0000002e2d0f7223 */ /* 0x000fe20000000013 */
[----:B------:R-:W-:Y:S01]  /*7660*/  LOP3.LUT R46, R59, 0xffffe000, RZ, 0xc0, !PT ;  /* 0xffffe0003b2e7812 */ /* 0x000fe200078ec0ff */
[----:B------:R-:W-:Y:S01]  /*7670*/  FMUL R17, R38, R21 ;  /* 0x0000001526117220 */ /* 0x000fe20000400000 */
[C---:B------:R-:W-:Y:S01]  /*7680*/  FFMA R16, R45.reuse, R49, R16 ;  /* 0x000000312d107223 */ /* 0x040fe20000000010 */
[----:B------:R-:W-:Y:S01]  /*7690*/  LOP3.LUT R49, R60, 0xffffe000, RZ, 0xc0, !PT ;  /* 0xffffe0003c317812 */ /* 0x000fe200078ec0ff */
[C---:B------:R-:W-:Y:S01]  /*76a0*/  FMUL R18, R38.reuse, R22 ;  /* 0x0000001626127220 */ /* 0x040fe20000400000 */
[----:B------:R-:W-:Y:S01]  /*76b0*/  F2FP.TF32.F32.PACK_B R15, R15 ;  /* 0x0000000fff0f723e */ /* 0x000fe200024050ff */
[----:B------:R-:W-:Y:S01]  /*76c0*/  FFMA R17, R45, R44, R17 ;  /* 0x0000002c2d117223 */ /* 0x000fe20000000011 */
[C---:B------:R-:W-:Y:S01]  /*76d0*/  FMUL R23, R38.reuse, R23 ;  /* 0x0000001726177220 */ /* 0x040fe20000400000 */
[C---:B------:R-:W-:Y:S01]  /*76e0*/  FMUL R20, R38.reuse, R24 ;  /* 0x0000001826147220 */ /* 0x040fe20000400000 */
[----:B------:R-:W-:Y:S01]  /*76f0*/  LOP3.LUT R44, R61, 0xffffe000, RZ, 0xc0, !PT ;  /* 0xffffe0003d2c7812 */ /* 0x000fe200078ec0ff */
[----:B------:R1:W-:Y:S01]  /*7700*/  STS.128 [R105+0x400], R12 ;  /* 0x0004000c69007388 */ /* 0x0003e20000000c00 */
[----:B------:R-:W-:Y:S01]  /*7710*/  F2FP.TF32.F32.PACK_B R16, R16 ;  /* 0x00000010ff10723e */ /* 0x000fe200024050ff */
[----:B------:R-:W-:Y:S01]  /*7720*/  FMUL R21, R38, R25 ;  /* 0x0000001926157220 */ /* 0x000fe20000400000 */
[----:B------:R-:W-:Y:S01]  /*7730*/  F2FP.TF32.F32.PACK_B R17, R17 ;  /* 0x00000011ff11723e */ /* 0x000fe200024050ff */
[C---:B------:R-:W-:Y:S01]  /*7740*/  FFMA R18, R45.reuse, R47, R18 ;  /* 0x0000002f2d127223 */ /* 0x040fe20000000012 */
[----:B------:R-:W-:Y:S01]  /*7750*/  LOP3.LUT R47, R64, 0xffffe000, RZ, 0xc0, !PT ;  /* 0xffffe000402f7812 */ /* 0x000fe200078ec0ff */
[C---:B------:R-:W-:Y:S01]  /*7760*/  FFMA R19, R45.reuse, R46, R23 ;  /* 0x0000002e2d137223 */ /* 0x040fe20000000017 */
[C---:B------:R-:W-:Y:S01]  /*7770*/  FFMA R20, R45.reuse, R49, R20 ;  /* 0x000000312d147223 */ /* 0x040fe20000000014 */
[----:B------:R-:W-:Y:S01]  /*7780*/  FFMA R21, R45, R44, R21 ;  /* 0x0000002c2d157223 */ /* 0x000fe20000000015 */
[----:B------:R-:W-:Y:S01]  /*7790*/  LOP3.LUT R46, R62, 0xffffe000, RZ, 0xc0, !PT ;  /* 0xffffe0003e2e7812 */ /* 0x000fe200078ec0ff */
[C---:B------:R-:W-:Y:S01]  /*77a0*/  FMUL R22, R38.reuse, R26 ;  /* 0x0000001a26167220 */ /* 0x040fe20000400000 */
[----:B------:R-:W-:Y:S01]  /*77b0*/  LOP3.LUT R44, R63, 0xffffe000, RZ, 0xc0, !PT ;  /* 0xffffe0003f2c7812 */ /* 0x000fe200078ec0ff */
[C---:B------:R-:W-:Y:S01]  /*77c0*/  FMUL R27, R38.reuse, R27 ;  /* 0x0000001b261b7220 */ /* 0x040fe20000400000 */
[----:B------:R-:W-:Y:S01]  /*77d0*/  F2FP.TF32.F32.PACK_B R18, R18 ;  /* 0x00000012ff12723e */ /* 0x000fe200024050ff */
[C---:B------:R-:W-:Y:S01]  /*77e0*/  FFMA R22, R45.reuse, R46, R22 ;  /* 0x0000002e2d167223 */ /* 0x040fe20000000016 */
[----:B------:R-:W-:Y:S01]  /*77f0*/  F2FP.TF32.F32.PACK_B R19, R19 ;  /* 0x00000013ff13723e */ /* 0x000fe200024050ff */
[----:B------:R-:W-:Y:S01]  /*7800*/  FFMA R23, R45, R44, R27 ;  /* 0x0000002c2d177223 */ /* 0x000fe2000000001b */
[C---:B------:R-:W-:Y:S01]  /*7810*/  FMUL R24, R38.reuse, R28 ;  /* 0x0000001c26187220 */ /* 0x040fe20000400000 */
[----:B------:R-:W-:Y:S01]  /*7820*/  F2FP.TF32.F32.PACK_B R20, R20 ;  /* 0x00000014ff14723e */ /* 0x000fe200024050ff */
[----:B------:R-:W-:Y:S01]  /*7830*/  FMUL R25, R38, R29 ;  /* 0x0000001d26197220 */ /* 0x000fe20000400000 */
[----:B------:R1:W-:Y:S01]  /*7840*/  STS.128 [R104+0x400], R16 ;  /* 0x0004001068007388 */ /* 0x0003e20000000c00 */
[----:B------:R-:W-:Y:S01]  /*7850*/  LOP3.LUT R49, R66, 0xffffe000, RZ, 0xc0, !PT ;  /* 0xffffe00042317812 */ /* 0x000fe200078ec0ff */
[C---:B------:R-:W-:Y:S01]  /*7860*/  FMUL R26, R38.reuse, R30 ;  /* 0x0000001e261a7220 */ /* 0x040fe20000400000 */
[----:B------:R-:W-:Y:S01]  /*7870*/  LOP3.LUT R44, R67, 0xffffe000, RZ, 0xc0, !PT ;  /* 0xffffe000432c7812 */ /* 0x000fe200078ec0ff */
[----:B------:R-:W-:Y:S01]  /*7880*/  FMUL R31, R38, R31 ;  /* 0x0000001f261f7220 */ /* 0x000fe20000400000 */
[----:B------:R-:W-:Y:S01]  /*7890*/  F2FP.TF32.F32.PACK_B R21, R21 ;  /* 0x00000015ff15723e */ /* 0x000fe200024050ff */
[C---:B------:R-:W-:Y:S01]  /*78a0*/  FFMA R24, R45.reuse, R47, R24 ;  /* 0x0000002f2d187223 */ /* 0x040fe20000000018 */
[----:B------:R-:W-:Y:S01]  /*78b0*/  F2FP.TF32.F32.PACK_B R22, R22 ;  /* 0x00000016ff16723e */ /* 0x000fe200024050ff */
[C---:B------:R-:W-:Y:S01]  /*78c0*/  FFMA R25, R45.reuse, R48, R25 ;  /* 0x000000302d197223 */ /* 0x040fe20000000019 */
[----:B------:R-:W-:Y:S01]  /*78d0*/  F2FP.TF32.F32.PACK_B R23, R23 ;  /* 0x00000017ff17723e */ /* 0x000fe200024050ff */
[C---:B------:R-:W-:Y:S01]  /*78e0*/  FFMA R26, R45.reuse, R49, R26 ;  /* 0x000000312d1a7223 */ /* 0x040fe2000000001a */
[----:B------:R-:W-:Y:S01]  /*78f0*/  FFMA R27, R45, R44, R31 ;  /* 0x0000002c2d1b7223 */ /* 0x000fe2000000001f */
[----:B------:R-:W-:Y:S01]  /*7900*/  LOP3.LUT R47, R68, 0xffffe000, RZ, 0xc0, !PT ;  /* 0xffffe000442f7812 */ /* 0x000fe200078ec0ff */
[C---:B------:R-:W-:Y:S01]  /*7910*/  FMUL R28, R38.reuse, R32 ;  /* 0x00000020261c7220 */ /* 0x040fe20000400000 */
[----:B------:R1:W-:Y:S01]  /*7920*/  STS.128 [R103+0x400], R20 ;  /* 0x0004001467007388 */ /* 0x0003e20000000c00 */
[----:B------:R-:W-:Y:S01]  /*7930*/  LOP3.LUT R46, R69, 0xffffe000, RZ, 0xc0, !PT ;  /* 0xffffe000452e7812 */ /* 0x000fe200078ec0ff */
[----:B------:R-:W-:Y:S01]  /*7940*/  FMUL R29, R38, R33 ;  /* 0x00000021261d7220 */ /* 0x000fe20000400000 */
        /* <DEDUP_REMOVED lines=10> */
[----:B------:R-:W-:Y:S01]  /*79f0*/  F2FP.TF32.F32.PACK_B R27, R27 ;  /* 0x0000001bff1b723e */ /* 0x000fe200024050ff */
[----:B------:R-:W-:Y:S01]  /*7a00*/  FFMA R31, R45, R44, R35 ;  /* 0x0000002c2d1f7223 */ /* 0x000fe20000000023 */
[----:B------:R-:W-:Y:S02]  /*7a10*/  F2FP.TF32.F32.PACK_B R28, R28 ;  /* 0x0000001cff1c723e */ /* 0x000fe400024050ff */
[----:B------:R-:W-:Y:S01]  /*7a20*/  F2FP.TF32.F32.PACK_B R29, R29 ;  /* 0x0000001dff1d723e */ /* 0x000fe200024050ff */
[----:B------:R1:W-:Y:S01]  /*7a30*/  STS.128 [R102+0x400], R24 ;  /* 0x0004001866007388 */ /* 0x0003e20000000c00 */
[----:B------:R-:W-:Y:S02]  /*7a40*/  F2FP.TF32.F32.PACK_B R30, R30 ;  /* 0x0000001eff1e723e */ /* 0x000fe400024050ff */
[----:B------:R-:W-:Y:S05]  /*7a50*/  F2FP.TF32.F32.PACK_B R31, R31 ;  /* 0x0000001fff1f723e */ /* 0x000fea00024050ff */
[----:B------:R1:W-:Y:S01]  /*7a60*/  STS.128 [R101+0x400], R28 ;  /* 0x0004001c65007388 */ /* 0x0003e20000000c00 */
[----:B------:R-:W-:Y:S01]  /*7a70*/  @!PT LDS RZ, [RZ] ;  /* 0x00000000fffff984 */ /* 0x000fe20000000800 */
[----:B------:R-:W-:Y:S01]  /*7a80*/  @!PT LDS RZ, [RZ] ;  /* 0x00000000fffff984 */ /* 0x000fe20000000800 */
[----:B------:R-:W-:Y:S01]  /*7a90*/  @!PT LDS RZ, [RZ] ;  /* 0x00000000fffff984 */ /* 0x000fe20000000800 */
[----:B------:R-:W-:Y:S01]  /*7aa0*/  @!PT LDS RZ, [RZ] ;  /* 0x00000000fffff984 */ /* 0x000fe20000000800 */
[----:B------:R3:W-:Y:S07]  /*7ab0*/  MEMBAR.ALL.CTA ;  /* 0x0000000000007992 */ /* 0x0007ee0000008000 */
[----:B---3--:R-:W3:Y:S02]  /*7ac0*/  FENCE.VIEW.ASYNC.S ;  /* 0x00000000000073c6 */ /* 0x008ee40000000000 */
[----:B---3--:R-:W-:Y:S06]  /*7ad0*/  BAR.SYNC.DEFER_BLOCKING 0x1, 0x80 ;  /* 0x0042000000007b1d */ /* 0x008fec0000010000 */
[----:B------:R-:W-:Y:S05]  /*7ae0*/  @P0 BRA `(.L_x_120) ;  /* 0x0000000000280947 */ /* 0x000fea0003800000 */
[----:B------:R-:W-:Y:S01]  /*7af0*/  UIADD3 UR4, UPT, UPT, UR43, 0x400, URZ ;  /* 0x000004002b047890 */ /* 0x000fe2000fffe0ff */
[----:B------:R-:W-:Y:S05]  /*7b00*/  UMOV UR51, UR36 ;  /* 0x0000002400337c82 */ /* 0x000fea0008000000 */
[----:B------:R-:W-:Y:S01]  /*7b10*/  MOV R98, UR4 ;  /* 0x0000000400627c02 */ /* 0x000fe20008000f00 */
[----:B------:R-:W-:Y:S03]  /*7b20*/  UIADD3 UR4, UP0, UPT, UR54, 0x680, URZ ;  /* 0x0000068036047890 */ /* 0x000fe6000ff1e0ff */
[----:B------:R-:W-:Y:S01]  /*7b30*/  R2UR UR48, R98 ;  /* 0x00000000623072ca */ /* 0x000fe200000e0000 */
[----:B------:R-:W-:Y:S11]  /*7b40*/  UIADD3.X UR5, UPT, UPT, URZ, UR55, URZ, UP0, !UPT ;  /* 0x00000037ff057290 */ /* 0x000ff600087fe4ff */
[----:B------:R-:W-:Y:S01]  /*7b50*/  @!UPT UIADD3 URZ, UPT, UPT, URZ, URZ, URZ ;  /* 0x000000fffffff290 */ /* 0x000fe2000fffe0ff */
[----:B------:R3:W-:Y:S01]  /*7b60*/  UTMASTG.3D [UR48], [UR4] ;  /* 0x00000030040073b5 */ /* 0x0007e20008010000 */
[----:B------:R0:W-:Y:S01]  /*7b70*/  UTMACMDFLUSH ;  /* 0x00000000000079b7 */ /* 0x0001e20000000000 */
[----:B---3--:R-:W-:Y:S04]  /*7b80*/  DEPBAR.LE SB0, 0x1 ;  /* 0x000080400000791a */ /* 0x008fe80000000000 */
.L_x_120:
[----:B------:R-:W-:Y:S05]  /*7b90*/  BSYNC.RECONVERGENT B0 ;  /* 0x0000000000007941 */ /* 0x000fea0003800200 */
.L_x_119:
[----:B------:R-:W-:Y:S01]  /*7ba0*/  BAR.SYNC.DEFER_BLOCKING 0x1, 0x80 ;  /* 0x0042000000007b1d */ /* 0x000fe20000010000 */
[----:B------:R-:W-:Y:S01]  /*7bb0*/  ISETP.NE.AND P1, PT, R113, RZ, PT ;  /* 0x000000ff7100720c */ /* 0x000fe20003f25270 */
[----:B------:R-:W-:Y:S01]  /*7bc0*/  UISETP.NE.AND UP0, UPT, UR53, URZ, UPT ;  /* 0x000000ff3500728c */ /* 0x000fe2000bf05270 */
[----:B------:R-:W-:Y:S11]  /*7bd0*/  LEA R3, R51, UR43, 0x3 ;  /* 0x0000002b33037c11 */ /* 0x000ff6000f8e18ff */
[----:B------:R-:W-:Y:S01]  /*7be0*/  @P1 SHF.L.U32 R2, RZ, 0x1f, RZ ;  /* 0x0000001fff021819 */ /* 0x000fe200000006ff */
[----:B------:R-:W-:Y:S06]  /*7bf0*/  BRA.U !UP0, `(.L_x_121) ;  /* 0x0000000108247547 */ /* 0x000fec000b800000 */
[----:B-1----:R-:W-:Y:S01]  /*7c00*/  IMAD.U32 R5, RZ, RZ, UR47 ;  /* 0x0000002fff057e24 */ /* 0x002fe2000f8e00ff */
[----:B------:R-:W-:Y:S01]  /*7c10*/  MOV R0, UR52 ;  /* 0x0000003400007c02 */ /* 0x000fe20008000f00 */
[----:B------:R-:W-:Y:S03]  /*7c20*/  UIADD3 UR4, UPT, UPT, UR47, 0x1, URZ ;  /* 0x000000012f047890 */ /* 0x000fe6000fffe0ff */
[----:B------:R-:W-:Y:S01]  /*7c30*/  @P1 LEA R5, R5, UR43, 0x3 ;  /* 0x0000002b05051c11 */ /* 0x000fe2000f8e18ff */
[----:B------:R-:W-:Y:S04]  /*7c40*/  UISETP.NE.AND UP0, UPT, UR4, 0x4, UPT ;  /* 0x000000040400788c */ /* 0x000fe8000bf05270 */
[----:B------:R-:W-:Y:S01]  /*7c50*/  @P1 VIADD R5, R5, 0x70 ;  /* 0x0000007005051836 */ /* 0x000fe20000000000 */
[----:B------:R-:W-:Y:S04]  /*7c60*/  USEL UR47, UR4, URZ, UP0 ;  /* 0x000000ff042f7287 */ /* 0x000fe80008000000 */
[----:B------:R-:W-:Y:S04]  /*7c70*/  @P1 PRMT R0, R0, 0x654, R5 ;  /* 0x0000065400001816 */ /* 0x000fe80000000005 */
[----:B------:R3:W-:Y:S04]  /*7c80*/  @P1 SYNCS.ARRIVE.TRANS64.RED.A1T0 RZ, [R0+URZ], RZ ;  /* 0x000000ff00ff19a7 */ /* 0x0007e800081004ff */
.L_x_121:
[----:B------:R-:W4:Y:S01]  /*7c90*/  @P1 SYNCS.PHASECHK.TRANS64.TRYWAIT P0, [R3+URZ+0x50], R2 ;  /* 0x00005002030015a7 */ /* 0x000f2200080011ff */
[----:B------:R-:W-:Y:S01]  /*7ca0*/  BSSY B1, `(.L_x_122) ;  /* 0x000001f000017945 */ /* 0x000fe20003800000 */
[----:B----4-:R-:W-:Y:S03]  /*7cb0*/  @P1 SEL R120, RZ, 0x1, !P0 ;  /* 0x00000001ff781807 */ /* 0x010fe60004000000 */
[----:B------:R-:W-:Y:S05]  /*7cc0*/  @!P1 BRA `(.L_x_123) ;  /* 0x0000000000709947 */ /* 0x000fea0003800000 */
[----:B------:R-:W-:Y:S01]  /*7cd0*/  ISETP.NE.AND P1, PT, R122, RZ, PT ;  /* 0x000000ff7a00720c */ /* 0x000fe20003f25270 */
[----:B------:R-:W-:Y:S01]  /*7ce0*/  BSSY B0, `(.L_x_124) ;  /* 0x000000b000007945 */ /* 0x000fe20003800000 */
[----:B------:R-:W-:Y:S11]  /*7cf0*/  ISETP.NE.AND P0, PT, R120, RZ, PT ;  /* 0x000000ff7800720c */ /* 0x000ff60003f05270 */
[----:B-1----:R-:W-:Y:S05]  /*7d00*/  @P1 IMAD R6, R51, 0x4000, R116 ;  /* 0x0000400033061824 */ /* 0x002fea00078e0274 */
[----:B---3--:R-:W-:Y:S04]  /*7d10*/  @P1 IADD3 R0, PT, PT, R6, UR43, RZ ;  /* 0x0000002b06001c10 */ /* 0x008fe8000fffe0ff */
[----:B------:R-:W-:Y:S01]  /*7d20*/  @P1 IADD3 R4, PT, PT, R119, R0, RZ ;  /* 0x0000000077041210 */ /* 0x000fe20007ffe0ff */
[--C-:B------:R-:W-:Y:S02]  /*7d30*/  @P1 IMAD.IADD R2, R118, 0x1, R0.reuse ;  /* 0x0000000176021824 */ /* 0x100fe400078e0200 */
[----:B------:R-:W-:Y:S01]  /*7d40*/  @P1 IMAD.IADD R5, R121, 0x1, R0 ;  /* 0x0000000179051824 */ /* 0x000fe200078e0200 */
[----:B------:R-:W-:Y:S06]  /*7d50*/  @P0 BRA `(.L_x_125) ;  /* 0x00000000000c0947 */ /* 0x000fec0003800000 */
[----:B------:R-:W-:Y:S04]  /*7d60*/  SHF.L.U32 R0, RZ, 0x1f, RZ ;  /* 0x0000001fff007819 */ /* 0x000fe800000006ff */
[----:B------:R-:W1:Y:S02]  /*7d70*/  SYNCS.PHASECHK.TRANS64.TRYWAIT P0, [R3+URZ+0x50], R0 ;  /* 0x00005000030075a7 */ /* 0x000e6400080011ff */
[----:B-1----:R-:W-:Y:S05]  /*7d80*/  @!P0 BRA `(.L_x_126) ;  /* 0x0000007000cc8947 */ /* 0x002fea0003800000 */
.L_x_125:
[----:B------:R-:W-:Y:S05]  /*7d90*/  BSYNC B0 ;  /* 0x0000000000007941 */ /* 0x000fea0003800000 */
.L_x_124:
[----:B------:R-:W-:Y:S01]  /*7da0*/  ISETP.NE.AND P0, PT, R122, RZ, PT ;  /* 0x000000ff7a00720c */ /* 0x000fe20003f05270 */
[----:B------:R-:W-:Y:S11]  /*7db0*/  VIADD R51, R51, 0x1 ;  /* 0x0000000133337836 */ /* 0x000ff60000000000 */
[----:B------:R-:W-:Y:S01]  /*7dc0*/  @!UPT UIADD3 URZ, UPT, UPT, URZ, URZ, URZ ;  /* 0x000000fffffff290 */ /* 0x000fe2000fffe0ff */
[----:B------:R4:W3:Y:S01]  /*7dd0*/  @P0 LDS.128 R80, [R6+UR43+0x400] ;  /* 0x0004002b06500984 */ /* 0x0008e20008000c00 */
[--C-:B-1----:R-:W-:Y:S01]  /*7de0*/  @P0 IMAD.IADD R0, R119, 0x1, R2.reuse ;  /* 0x0000000177000824 */ /* 0x102fe200078e0202 */
[C---:B------:R-:W-:Y:S01]  /*7df0*/  @P0 IADD3 R3, PT, PT, R121.reuse, R4, RZ ;  /* 0x0000000479030210 */ /* 0x040fe20007ffe0ff */
[C---:B------:R-:W-:Y:S01]  /*7e00*/  @P0 IMAD.IADD R7, R121.reuse, 0x1, R2 ;  /* 0x0000000179070824 */ /* 0x040fe200078e0202 */
[----:B------:R4:W1:Y:S02]  /*7e10*/  @P0 LDS.128 R76, [R5+0x400] ;  /* 0x00040000054c0984 */ /* 0x0008640000000c00 */
[----:B------:R-:W-:Y:S02]  /*7e20*/  @P0 IADD3 R8, PT, PT, R121, R0, RZ ;  /* 0x0000000079080210 */ /* 0x000fe40007ffe0ff */
[----:B------:R4:W1:Y:S04]  /*7e30*/  @P0 LDS.128 R72, [R4+0x400] ;  /* 0x0004000004480984 */ /* 0x0008680000000c00 */
[----:B------:R4:W1:Y:S04]  /*7e40*/  @P0 LDS.128 R52, [R3+0x400] ;  /* 0x0004000003340984 */ /* 0x0008680000000c00 */
[----:B------:R4:W1:Y:S04]  /*7e50*/  @P0 LDS.128 R56, [R2+0x400] ;  /* 0x0004000002380984 */ /* 0x0008680000000c00 */
[----:B------:R4:W1:Y:S04]  /*7e60*/  @P0 LDS.128 R60, [R7+0x400] ;  /* 0x00040000073c0984 */ /* 0x0008680000000c00 */
[----:B------:R4:W1:Y:S04]  /*7e70*/  @P0 LDS.128 R64, [R0+0x400] ;  /* 0x0004000000400984 */ /* 0x0008680000000c00 */
[----:B------:R4:W1:Y:S02]  /*7e80*/  @P0 LDS.128 R68, [R8+0x400] ;  /* 0x0004000008440984 */ /* 0x0008640000000c00 */
.L_x_123:
[----:B------:R-:W-:Y:S05]  /*7e90*/  BSYNC B1 ;  /* 0x0000000000017941 */ /* 0x000fea0003800000 */
.L_x_122:
[----:B---34-:R-:W-:Y:S05]  /*7ea0*/  VIADD R0, R39, 0x20 ;  /* 0x0000002027007836 */ /* 0x018fea0000000000 */
[----:B------:R-:W-:Y:S04]  /*7eb0*/  SHF.R.U32.HI R0, RZ, 0x15, R0 ;  /* 0x00000015ff007819 */ /* 0x000fe80000011600 */
[----:B------:R-:W-:Y:S11]  /*7ec0*/  LOP3.LUT P0, RZ, R0, 0x3, R95, 0x48, !PT ;  /* 0x0000000300ff7812 */ /* 0x000ff6000780485f */
[----:B------:R-:W-:Y:S02]  /*7ed0*/  @!UPT UIADD3 URZ, UPT, UPT, URZ, URZ, URZ ;  /* 0x000000fffffff290 */ /* 0x000fe4000fffe0ff */
[----:B------:R-:W-:Y:S05]  /*7ee0*/  @!P0 BRA `(.L_x_127) ;  /* 0x0000000000408947 */ /* 0x000fea0003800000 */
[----:B------:R-:W3:Y:S01]  /*7ef0*/  LDCU.64 UR8, c[0x4][0x70] ;  /* 0x01000e00ff0877ac */ /* 0x000ee20008000a00 */
[----:B------:R-:W-:Y:S01]  /*7f00*/  MOV R3, 0x0 ;  /* 0x0000000000037802 */ /* 0x000fe20000000f00 */
[----:B-1----:R-:W-:Y:S02]  /*7f10*/  HFMA2 R12, -RZ, RZ, 0, 5.9604644775390625e-08 ;  /* 0x00000001ff0c7431 */ /* 0x002fe400000001ff */
[----:B------:R-:W-:Y:S02]  /*7f20*/  IMAD.MOV.U32 R8, RZ, RZ, 0x192 ;  /* 0x00000192ff087424 */ /* 0x000fe400078e00ff */
[----:B------:R-:W-:Y:S01]  /*7f30*/  IMAD.MOV.U32 R13, RZ, RZ, RZ ;  /* 0x000000ffff0d7224 */ /* 0x000fe200078e00ff */
[----:B------:R-:W1:Y:S01]  /*7f40*/  LDCU.64 UR6, c[0x4][0x78] ;  /* 0x01000f00ff0677ac */ /* 0x000e620008000a00 */
[----:B------:R-:W4:Y:S01]  /*7f50*/  LDC.64 R2, c[0x4][R3] ;  /* 0x0100000003027b82 */ /* 0x000f220000000a00 */
[----:B------:R-:W5:Y:S01]  /*7f60*/  LDCU.64 UR4, c[0x4][0x10] ;  /* 0x01000200ff0477ac */ /* 0x000f620008000a00 */
[----:B---3--:R-:W-:Y:S01]  /*7f70*/  MOV R5, UR9 ;  /* 0x0000000900057c02 */ /* 0x008fe20008000f00 */
[----:B------:R-:W-:Y:S01]  /*7f80*/  IMAD.U32 R4, RZ, RZ, UR8 ;  /* 0x00000008ff047e24 */ /* 0x000fe2000f8e00ff */
[----:B-1----:R-:W-:Y:S01]  /*7f90*/  MOV R7, UR7 ;  /* 0x0000000700077c02 */ /* 0x002fe20008000f00 */
[----:B------:R-:W-:Y:S01]  /*7fa0*/  IMAD.U32 R6, RZ, RZ, UR6 ;  /* 0x00000006ff067e24 */ /* 0x000fe2000f8e00ff */
[----:B-----5:R-:W-:Y:S01]  /*7fb0*/  MOV R11, UR5 ;  /* 0x00000005000b7c02 */ /* 0x020fe20008000f00 */
[----:B------:R-:W-:Y:S02]  /*7fc0*/  IMAD.U32 R10, RZ, RZ, UR4 ;  /* 0x00000004ff0a7e24 */ /* 0x000fe4000f8e00ff */
[----:B------:R-:W-:Y:S07]  /*7fd0*/  LEPC R20, `(.L_x_127) ;  /* 0x000000001014794e */ /* 0x000fee0000000000 */
[----:B--2-4-:R-:W-:Y:S05]  /*7fe0*/  CALL.ABS.NOINC R2 ;  /* 0x0000000002007343 */ /* 0x014fea0003c00000 */
.L_x_127:
[----:B------:R-:W-:Y:S01]  /*7ff0*/  LOP3.LUT R44, R80, 0xffffe000, RZ, 0xc0, !PT ;  /* 0xffffe000502c7812 */ /* 0x000fe200078ec0ff */
[----:B------:R-:W-:Y:S05]  /*8000*/  WARPSYNC.ALL ;  /* 0x0000000000007948 */ /* 0x000fea0003800000 */
[----:B------:R-:W-:Y:S01]  /*8010*/  R2UR UR4, R39 ;  /* 0x00000000270472ca */ /* 0x000fe200000e0000 */
[----:B------:R-:W-:Y:S01]  /*8020*/  IMAD.U32 R124, RZ, RZ, UR47 ;  /* 0x0000002fff7c7e24 */ /* 0x000fe2000f8e00ff */
[----:B------:R-:W-:Y:S01]  /*8030*/  LOP3.LUT R46, R82, 0xffffe000, RZ, 0xc0, !PT ;  /* 0xffffe000522e7812 */ /* 0x000fe200078ec0ff */
[----:B------:R-:W-:Y:S01]  /*8040*/  IMAD.U32 R123, RZ, RZ, UR52 ;  /* 0x00000034ff7b7e24 */ /* 0x000fe2000f8e00ff */
[----:B------:R-:W-:Y:S01]  /*8050*/  LOP3.LUT R48, R83, 0xffffe000, RZ, 0xc0, !PT ;  /* 0xffffe00053307812 */ /* 0x000fe200078ec0ff */
[----:B------:R-:W-:Y:S01]  /*8060*/  BSSY.RECONVERGENT B0, `(.L_x_128) ;  /* 0x000009f000007945 */ /* 0x000fe20003800200 */
[----:B-1----:R-:W-:Y:S02]  /*8070*/  LOP3.LUT R47, R76, 0xffffe000, RZ, 0xc0, !PT ;  /* 0xffffe0004c2f7812 */ /* 0x002fe400078ec0ff */
[----:B------:R-:W-:Y:S02]  /*8080*/  LOP3.LUT R50, R77, 0xffffe000, RZ, 0xc0, !PT ;  /* 0xffffe0004d327812 */ /* 0x000fe400078ec0ff */
[----:B------:R-:W-:Y:S02]  /*8090*/  LOP3.LUT R49, R74, 0xffffe000, RZ, 0xc0, !PT ;  /* 0xffffe0004a317812 */ /* 0x000fe400078ec0ff */
[----:B------:R-:W-:Y:S01]  /*80a0*/  ISETP.NE.AND P6, PT, R113, RZ, PT ;  /* 0x000000ff7100720c */ /* 0x000fe20003fc5270 */
[----:B------:R-:W1:Y:S01]  /*80b0*/  LDTM.x32 R4, tmem[UR4+0x20] ;  /* 0x00002004000479ee */ /* 0x000e6200082c0000 */
[----:B------:R-:W-:Y:S11]  /*80c0*/  ISETP.NE.AND P0, PT, R110, RZ, PT ;  /* 0x000000ff6e00720c */ /* 0x000ff60003f05270 */
[----:B------:R-:W-:Y:S02]  /*80d0*/  @P6 LEA R124, R124, UR43, 0x3 ;  /* 0x0000002b7c7c6c11 */ /* 0x000fe4000f8e18ff */
[----:B------:R-:W-:Y:S03]  /*80e0*/  @P6 SHF.L.U32 R125, RZ, 0x1f, RZ ;  /* 0x0000001fff7d6819 */ /* 0x000fe600000006ff */
[----:B------:R-:W-:Y:S05]  /*80f0*/  @P6 VIADD R124, R124, 0x70 ;  /* 0x000000707c7c6836 */ /* 0x000fea0000000000 */
[----:B------:R-:W-:Y:S02]  /*8100*/  @P6 PRMT R123, R123, 0x654, R124 ;  /* 0x000006547b7b6816 */ /* 0x000fe4000000007c */
[----:B------:R-:W-:Y:S01]  /*8110*/  LEA R124, R51, UR43, 0x3 ;  /* 0x0000002b337c7c11 */ /* 0x000fe2000f8e18ff */
[C---:B-1----:R-:W-:Y:S01]  /*8120*/  FMUL R0, R38.reuse, R4 ;  /* 0x0000000426007220 */ /* 0x042fe20000400000 */
[C---:B------:R-:W-:Y:S01]  /*8130*/  FMUL R2, R38.reuse, R5 ;  /* 0x0000000526027220 */ /* 0x040fe20000400000 */
[C---:B------:R-:W-:Y:S01]  /*8140*/  FMUL R3, R38.reuse, R6 ;  /* 0x0000000626037220 */ /* 0x040fe20000400000 */
[C---:B------:R-:W-:Y:S01]  /*8150*/  FMUL R7, R38.reuse, R7 ;  /* 0x0000000726077220 */ /* 0x040fe20000400000 */
[----:B------:R-:W-:Y:S01]  /*8160*/  FFMA R40, R45, R44, R0 ;  /* 0x0000002c2d287223 */ /* 0x000fe20000000000 */
[----:B------:R-:W-:Y:S01]  /*8170*/  LOP3.LUT R44, R81, 0xffffe000, RZ, 0xc0, !PT ;  /* 0xffffe000512c7812 */ /* 0x000fe200078ec0ff */
[C---:B------:R-:W-:Y:S01]  /*8180*/  FMUL R4, R38.reuse, R8 ;  /* 0x0000000826047220 */ /* 0x040fe20000400000 */
[C---:B------:R-:W-:Y:S01]  /*8190*/  FMUL R5, R38.reuse, R9 ;  /* 0x0000000926057220 */ /* 0x040fe20000400000 */
[----:B------:R-:W-:Y:S01]  /*81a0*/  FMUL R6, R38, R10 ;  /* 0x0000000a26067220 */ /* 0x000fe20000400000 */
[----:B------:R-:W-:Y:S01]  /*81b0*/  F2FP.TF32.F32.PACK_B R40, R40 ;  /* 0x00000028ff28723e */ /* 0x000fe200024050ff */
[C---:B------:R-:W-:Y:S01]  /*81c0*/  FFMA R41, R45.reuse, R44, R2 ;  /* 0x0000002c2d297223 */ /* 0x040fe20000000002 */
[----:B------:R-:W-:Y:S01]  /*81d0*/  LOP3.LUT R44, R78, 0xffffe000, RZ, 0xc0, !PT ;  /* 0xffffe0004e2c7812 */ /* 0x000fe200078ec0ff */
[----:B------:R-:W-:Y:S01]  /*81e0*/  FFMA R42, R45, R46, R3 ;  /* 0x0000002e2d2a7223 */ /* 0x000fe20000000003 */
[----:B------:R-:W-:Y:S01]  /*81f0*/  LOP3.LUT R46, R79, 0xffffe000, RZ, 0xc0, !PT ;  /* 0xffffe0004f2e7812 */ /* 0x000fe200078ec0ff */
[C---:B------:R-:W-:Y:S01]  /*8200*/  FFMA R43, R45.reuse, R48, R7 ;  /* 0x000000302d2b7223 */ /* 0x040fe20000000007 */
[----:B------:R-:W-:Y:S01]  /*8210*/  F2FP.TF32.F32.PACK_B R41, R41 ;  /* 0x00000029ff29723e */ /* 0x000fe200024050ff */
[----:B------:R-:W-:Y:S01]  /*8220*/  FMUL R11, R38, R11 ;  /* 0x0000000b260b7220 */ /* 0x000fe20000400000 */
[----:B------:R-:W-:Y:S01]  /*8230*/  F2FP.TF32.F32.PACK_B R42, R42 ;  /* 0x0000002aff2a723e */ /* 0x000fe200024050ff */
[C---:B------:R-:W-:Y:S01]  /*8240*/  FFMA R4, R45.reuse, R47, R4 ;  /* 0x0000002f2d047223 */ /* 0x040fe20000000004 */
[----:B------:R-:W-:Y:S01]  /*8250*/  F2FP.TF32.F32.PACK_B R43, R43 ;  /* 0x0000002bff2b723e */ /* 0x000fe200024050ff */
        /* <DEDUP_REMOVED lines=8> */
[----:B------:R1:W-:Y:S01]  /*82e0*/  STS.128 [R116+UR43+0x4400], R40 ;  /* 0x0044002874007988 */ /* 0x0003e20008000c2b */
[----:B------:R-:W-:Y:S01]  /*82f0*/  F2FP.TF32.F32.PACK_B R5, R5 ;  /* 0x00000005ff05723e */ /* 0x000fe200024050ff */
[C---:B------:R-:W-:Y:S01]  /*8300*/  FMUL R9, R38.reuse, R13 ;  /* 0x0000000d26097220 */ /* 0x040fe20000400000 */
[----:B------:R-:W-:Y:S01]  /*8310*/  F2FP.TF32.F32.PACK_B R6, R6 ;  /* 0x00000006ff06723e */ /* 0x000fe200024050ff */
[C---:B------:R-:W-:Y:S01]  /*8320*/  FMUL R10, R38.reuse, R14 ;  /* 0x0000000e260a7220 */ /* 0x040fe20000400000 */
[----:B------:R-:W-:Y:S01]  /*8330*/  F2FP.TF32.F32.PACK_B R7, R7 ;  /* 0x00000007ff07723e */ /* 0x000fe200024050ff */
[----:B------:R-:W-:Y:S01]  /*8340*/  FMUL R15, R38, R15 ;  /* 0x0000000f260f7220 */ /* 0x000fe20000400000 */
[----:B------:R-:W-:Y:S01]  /*8350*/  LOP3.LUT R46, R53, 0xffffe000, RZ, 0xc0, !PT ;  /* 0xffffe000352e7812 */ /* 0x000fe200078ec0ff */
[C---:B------:R-:W-:Y:S01]  /*8360*/  FFMA R8, R45.reuse, R47, R8 ;  /* 0x0000002f2d087223 */ /* 0x040fe20000000008 */
[----:B------:R-:W-:Y:S01]  /*8370*/  LOP3.LUT R47, R52, 0xffffe000, RZ, 0xc0, !PT ;  /* 0xffffe000342f7812 */ /* 0x000fe200078ec0ff */
[----:B------:R-:W-:Y:S01]  /*8380*/  FFMA R9, R45, R48, R9 ;  /* 0x000000302d097223 */ /* 0x000fe20000000009 */
[----:B------:R-:W-:Y:S01]  /*8390*/  LOP3.LUT R48, R55, 0xffffe000, RZ, 0xc0, !PT ;  /* 0xffffe00037307812 */ /* 0x000fe200078ec0ff */
[C---:B------:R-:W-:Y:S01]  /*83a0*/  FFMA R10, R45.reuse, R49, R10 ;  /* 0x000000312d0a7223 */ /* 0x040fe2000000000a */
[----:B------:R-:W-:Y:S01]  /*83b0*/  LOP3.LUT R49, R54, 0xffffe000, RZ, 0xc0, !PT ;  /* 0xffffe00036317812 */ /* 0x000fe200078ec0ff */
[C---:B------:R-:W-:Y:S01]  /*83c0*/  FFMA R11, R45.reuse, R44, R15 ;  /* 0x0000002c2d0b7223 */ /* 0x040fe2000000000f */
[----:B------:R-:W-:Y:S01]  /*83d0*/  LOP3.LUT R44, R56, 0xffffe000, RZ, 0xc0, !PT ;  /* 0xffffe000382c7812 */ /* 0x000fe200078ec0ff */
[C---:B------:R-:W-:Y:S01]  /*83e0*/  FMUL R12, R38.reuse, R16 ;  /* 0x00000010260c7220 */ /* 0x040fe20000400000 */
[----:B------:R-:W-:Y:S01]  /*83f0*/  F2FP.TF32.F32.PACK_B R8, R8 ;  /* 0x00000008ff08723e */ /* 0x000fe200024050ff */
[C---:B------:R-:W-:Y:S01]  /*8400*/  FMUL R13, R38.reuse, R17 ;  /* 0x00000011260d7220 */ /* 0x040fe20000400000 */
[----:B------:R-:W-:Y:S01]  /*8410*/  F2FP.TF32.F32.PACK_B R9, R9 ;  /* 0x00000009ff09723e */ /* 0x000fe200024050ff */
[----:B------:R1:W-:Y:S01]  /*8420*/  STS.128 [R115+0x4400], R4 ;  /* 0x0044000473007388 */ /* 0x0003e20000000c00 */
[----:B------:R-:W-:Y:S01]  /*8430*/  F2FP.TF32.F32.PACK_B R10, R10 ;  /* 0x0000000aff0a723e */ /* 0x000fe200024050ff */
[C---:B------:R-:W-:Y:S01]  /*8440*/  FMUL R14, R38.reuse, R18 ;  /* 0x00000012260e7220 */ /* 0x040fe20000400000 */
[----:B------:R-:W-:Y:S01]  /*8450*/  F2FP.TF32.F32.PACK_B R11, R11 ;  /* 0x0000000bff0b723e */ /* 0x000fe200024050ff */
[----:B------:R-:W-:Y:S01]  /*8460*/  FMUL R19, R38, R19 ;  /* 0x0000001326137220 */ /* 0x000fe20000400000 */
[C---:B------:R-:W-:Y:S01]  /*8470*/  FFMA R12, R45.reuse, R47, R12 ;  /* 0x0000002f2d0c7223 */ /* 0x040fe2000000000c */
[----:B------:R-:W-:Y:S01]  /*8480*/  LOP3.LUT R47, R58, 0xffffe000, RZ, 0xc0, !PT ;  /* 0xffffe0003a2f7812 */ /* 0x000fe200078ec0ff */
[C---:B------:R-:W-:Y:S01]  /*8490*/  FMUL R16, R38.reuse, R20 ;  /* 0x0000001426107220 */ /* 0x040fe20000400000 */
[----:B------:R-:W-:Y:S01]  /*84a0*/  FFMA R13, R45, R46, R13 ;  /* 0x0000002e2d0d7223 */ /* 0x000fe2000000000d */
[----:B------:R-:W-:Y:S01]  /*84b0*/  LOP3.LUT R46, R59, 0xffffe000, RZ, 0xc0, !PT ;  /* 0xffffe0003b2e7812 */ /* 0x000fe200078ec0ff */
[C---:B------:R-:W-:Y:S01]  /*84c0*/  FFMA R14, R45.reuse, R49, R14 ;  /* 0x000000312d0e7223 */ /* 0x040fe2000000000e */
[----:B------:R-:W-:Y:S01]  /*84d0*/  F2FP.TF32.F32.PACK_B R12, R12 ;  /* 0x0000000cff0c723e */ /* 0x000fe200024050ff */
        /* <DEDUP_REMOVED lines=8> */
[----:B------:R-:W-:Y:S01]  /*8560*/  FMUL R18, R38, R22 ;  /* 0x0000001626127220 */ /* 0x000fe20000400000 */
[----:B------:R-:W-:Y:S01]  /*8570*/  LOP3.LUT R49, R60, 0xffffe000, RZ, 0xc0, !PT ;  /* 0xffffe0003c317812 */ /* 0x000fe200078ec0ff */
[----:B------:R-:W-:Y:S01]  /*8580*/  FMUL R23, R38, R23 ;  /* 0x0000001726177220 */ /* 0x000fe20000400000 */
[----:B------:R-:W-:Y:S01]  /*8590*/  LOP3.LUT R48, R61, 0xffffe000, RZ, 0xc0, !PT ;  /* 0xffffe0003d307812 */ /* 0x000fe200078ec0ff */
[----:B------:R1:W-:Y:S01]  /*85a0*/  STS.128 [R105+0x4400], R12 ;  /* 0x0044000c69007388 */ /* 0x0003e20000000c00 */
[----:B------:R-:W-:Y:S01]  /*85b0*/  F2FP.TF32.F32.PACK_B R16, R16 ;  /* 0x00000010ff10723e */ /* 0x000fe200024050ff */
[C---:B------:R-:W-:Y:S01]  /*85c0*/  FFMA R17, R45.reuse, R44, R17 ;  /* 0x0000002c2d117223 */ /* 0x040fe20000000011 */
[----:B------:R-:W-:Y:S01]  /*85d0*/  LOP3.LUT R44, R62, 0xffffe000, RZ, 0xc0, !PT ;  /* 0xffffe0003e2c7812 */ /* 0x000fe200078ec0ff */
[C---:B------:R-:W-:Y:S01]  /*85e0*/  FFMA R18, R45.reuse, R47, R18 ;  /* 0x0000002f2d127223 */ /* 0x040fe20000000012 */
[----:B------:R-:W-:Y:S01]  /*85f0*/  LOP3.LUT R47, R64, 0xffffe000, RZ, 0xc0, !PT ;  /* 0xffffe000402f7812 */ /* 0x000fe200078ec0ff */
[----:B------:R-:W-:Y:S01]  /*8600*/  FFMA R19, R45, R46, R23 ;  /* 0x0000002e2d137223 */ /* 0x000fe20000000017 */
[----:B------:R-:W-:Y:S01]  /*8610*/  LOP3.LUT R46, R63, 0xffffe000, RZ, 0xc0, !PT ;  /* 0xffffe0003f2e7812 */ /* 0x000fe200078ec0ff */
[C---:B------:R-:W-:Y:S01]  /*8620*/  FMUL R20, R38.reuse, R24 ;  /* 0x0000001826147220 */ /* 0x040fe20000400000 */
[C---:B------:R-:W-:Y:S01]  /*8630*/  FMUL R21, R38.reuse, R25 ;  /* 0x0000001926157220 */ /* 0x040fe20000400000 */
[C---:B------:R-:W-:Y:S01]  /*8640*/  FMUL R22, R38.reuse, R26 ;  /* 0x0000001a26167220 */ /* 0x040fe20000400000 */
[C---:B------:R-:W-:Y:S01]  /*8650*/  FMUL R27, R38.reuse, R27 ;  /* 0x0000001b261b7220 */ /* 0x040fe20000400000 */
[----:B------:R-:W-:Y:S01]  /*8660*/  F2FP.TF32.F32.PACK_B R17, R17 ;  /* 0x00000011ff11723e */ /* 0x000fe200024050ff */
[C---:B------:R-:W-:Y:S01]  /*8670*/  FFMA R20, R45.reuse, R49, R20 ;  /* 0x000000312d147223 */ /* 0x040fe20000000014 */
[----:B------:R-:W-:Y:S01]  /*8680*/  F2FP.TF32.F32.PACK_B R18, R18 ;  /* 0x00000012ff12723e */ /* 0x000fe200024050ff */
[C---:B------:R-:W-:Y:S01]  /*8690*/  FFMA R21, R45.reuse, R48, R21 ;  /* 0x000000302d157223 */ /* 0x040fe20000000015 */
[----:B------:R-:W-:Y:S01]  /*86a0*/  F2FP.TF32.F32.PACK_B R19, R19 ;  /* 0x00000013ff13723e */ /* 0x000fe200024050ff */
[C---:B------:R-:W-:Y:S01]  /*86b0*/  FFMA R22, R45.reuse, R44, R22 ;  /* 0x0000002c2d167223 */ /* 0x040fe20000000016 */
[----:B------:R-:W-:Y:S01]  /*86c0*/  FFMA R23, R45, R46, R27 ;  /* 0x0000002e2d177223 */ /* 0x000fe2000000001b */
[C---:B------:R-:W-:Y:S01]  /*86d0*/  FMUL R24, R38.reuse, R28 ;  /* 0x0000001c26187220 */ /* 0x040fe20000400000 */
[----:B------:R-:W-:Y:S01]  /*86e0*/  LOP3.LUT R48, R65, 0xffffe000, RZ, 0xc0, !PT ;  /* 0xffffe00041307812 */ /* 0x000fe200078ec0ff */
[----:B------:R1:W-:Y:S01]  /*86f0*/  STS.128 [R104+0x4400], R16 ;  /* 0x0044001068007388 */ /* 0x0003e20000000c00 */
        /* <DEDUP_REMOVED lines=13> */
[----:B------:R-:W-:Y:S01]  /*87d0*/  LOP3.LUT R47, R68, 0xffffe000, RZ, 0xc0, !PT ;  /* 0xffffe000442f7812 */ /* 0x000fe200078ec0ff */
        /* <DEDUP_REMOVED lines=30> */
[----:B------:R-:W-:Y:S02]  /*89c0*/  UIADD3 UR4, UP0, UPT, UR54, 0x680, URZ ;  /* 0x0000068036047890 */ /* 0x000fe4000ff1e0ff */
[----:B------:R-:W-:Y:S02]  /*89d0*/  UIADD3 UR9, UPT, UPT, UR49, 0x20, URZ ;  /* 0x0000002031097890 */ /* 0x000fe4000fffe0ff */
[----:B------:R-:W-:Y:S02]  /*89e0*/  UIADD3 UR8, UPT, UPT, UR43, 0x4400, URZ ;  /* 0x000044002b087890 */ /* 0x000fe4000fffe0ff */
[----:B------:R-:W-:Y:S01]  /*89f0*/  UIADD3.X UR5, UPT, UPT, URZ, UR55, URZ, UP0, !UPT ;  /* 0x00000037ff057290 */ /* 0x000fe200087fe4ff */
[----:B------:R-:W-:Y:S01]  /*8a00*/  UMOV UR10, UR50 ;  /* 0x00000032000a7c82 */ /* 0x000fe20008000000 */
[----:B------:R-:W-:Y:S07]  /*8a10*/  UMOV UR11, UR36 ;  /* 0x00000024000b7c82 */ /* 0x000fee0008000000 */
[----:B------:R3:W-:Y:S01]  /*8a20*/  UTMASTG.3D [UR8], [UR4] ;  /* 0x00000008040073b5 */ /* 0x0007e20008010000 */
[----:B------:R0:W-:Y:S01]  /*8a30*/  UTMACMDFLUSH ;  /* 0x00000000000079b7 */ /* 0x0001e20000000000 */
[----:B---3--:R-:W-:Y:S04]  /*8a40*/  DEPBAR.LE SB0, 0x1 ;  /* 0x000080400000791a */ /* 0x008fe80000000000 */
.L_x_129:
[----:B------:R-:W-:Y:S05]  /*8a50*/  BSYNC.RECONVERGENT B0 ;  /* 0x0000000000007941 */ /* 0x000fea0003800200 */
.L_x_128:
[----:B------:R-:W-:Y:S01]  /*8a60*/  BAR.SYNC.DEFER_BLOCKING 0x1, 0x80 ;  /* 0x0042000000007b1d */ /* 0x000fe20000010000 */
[----:B------:R-:W-:Y:S04]  /*8a70*/  UIADD3 UR4, UPT, UPT, UR47, 0x1, URZ ;  /* 0x000000012f047890 */ /* 0x000fe8000fffe0ff */
[----:B------:R-:W-:Y:S04]  /*8a80*/  UISETP.NE.AND UP0, UPT, UR4, 0x4, UPT ;  /* 0x000000040400788c */ /* 0x000fe8000bf05270 */
[----:B------:R-:W-:Y:S01]  /*8a90*/  USEL UR46, UR4, URZ, UP0 ;  /* 0x000000ff042e7287 */ /* 0x000fe20008000000 */
[----:B------:R3:W-:Y:S01]  /*8aa0*/  @P6 SYNCS.ARRIVE.TRANS64.RED.A1T0 RZ, [R123+URZ], RZ ;  /* 0x000000ff7bff69a7 */ /* 0x0007e200081004ff */
[----:B------:R-:W-:Y:S01]  /*8ab0*/  BSSY B1, `(.L_x_130) ;  /* 0x0000020000017945 */ /* 0x000fe20003800000 */
[----:B------:R-:W4:Y:S02]  /*8ac0*/  @P6 SYNCS.PHASECHK.TRANS64.TRYWAIT P0, [R124+URZ+0x50], R125 ;  /* 0x0000507d7c0065a7 */ /* 0x000f2400080011ff */
[----:B----4-:R-:W-:Y:S01]  /*8ad0*/  @P6 SEL R120, RZ, 0x1, !P0 ;  /* 0x00000001ff786807 */ /* 0x010fe20004000000 */
[----:B---3--:R-:W-:Y:S06]  /*8ae0*/  @!P6 BRA `(.L_x_131) ;  /* 0x000000000070e947 */ /* 0x008fec0003800000 */
[----:B------:R-:W-:Y:S01]  /*8af0*/  ISETP.NE.AND P1, PT, R122, RZ, PT ;  /* 0x000000ff7a00720c */ /* 0x000fe20003f25270 */
[----:B------:R-:W-:Y:S01]  /*8b00*/  BSSY B0, `(.L_x_132) ;  /* 0x000000b000007945 */ /* 0x000fe20003800000 */
[----:B------:R-:W-:Y:S11]  /*8b10*/  ISETP.NE.AND P0, PT, R120, RZ, PT ;  /* 0x000000ff7800720c */ /* 0x000ff60003f05270 */
[----:B-1----:R-:W-:Y:S05]  /*8b20*/  @P1 IMAD R4, R51, 0x4000, R116 ;  /* 0x0000400033041824 */ /* 0x002fea00078e0274 */
[----:B------:R-:W-:Y:S04]  /*8b30*/  @P1 IADD3 R6, PT, PT, R4, UR43, RZ ;  /* 0x0000002b04061c10 */ /* 0x000fe8000fffe0ff */
[----:B------:R-:W-:Y:S01]  /*8b40*/  @P1 IADD3 R2, PT, PT, R119, R6, RZ ;  /* 0x0000000677021210 */ /* 0x000fe20007ffe0ff */
[--C-:B------:R-:W-:Y:S02]  /*8b50*/  @P1 IMAD.IADD R0, R118, 0x1, R6.reuse ;  /* 0x0000000176001824 */ /* 0x100fe400078e0206 */
[----:B------:R-:W-:Y:S01]  /*8b60*/  @P1 IMAD.IADD R3, R121, 0x1, R6 ;  /* 0x0000000179031824 */ /* 0x000fe200078e0206 */
[----:B------:R-:W-:Y:S06]  /*8b70*/  @P0 BRA `(.L_x_133) ;  /* 0x00000000000c0947 */ /* 0x000fec0003800000 */
[----:B------:R-:W-:Y:S04]  /*8b80*/  SHF.L.U32 R5, RZ, 0x1f, RZ ;  /* 0x0000001fff057819 */ /* 0x000fe800000006ff */
[----:B------:R-:W1:Y:S02]  /*8b90*/  SYNCS.PHASECHK.TRANS64.TRYWAIT P0, [R124+URZ+0x50], R5 ;  /* 0x000050057c0075a7 */ /* 0x000e6400080011ff */
[----:B-1----:R-:W-:Y:S05]  /*8ba0*/  @!P0 BRA `(.L_x_134) ;  /* 0x0000006400588947 */ /* 0x002fea0003800000 */
.L_x_133:
[----:B------:R-:W-:Y:S05]  /*8bb0*/  BSYNC B0 ;  /* 0x0000000000007941 */ /* 0x000fea0003800000 */
.L_x_132:
[----:B------:R-:W-:Y:S01]  /*8bc0*/  ISETP.NE.AND P0, PT, R122, RZ, PT ;  /* 0x000000ff7a00720c */ /* 0x000fe20003f05270 */
[----:B------:R-:W-:Y:S11]  /*8bd0*/  VIADD R51, R51, 0x1 ;  /* 0x0000000133337836 */ /* 0x000ff60000000000 */
[----:B------:R-:W-:Y:S01]  /*8be0*/  @!UPT UIADD3 URZ, UPT, UPT, URZ, URZ, URZ ;  /* 0x000000fffffff290 */ /* 0x000fe2000fffe0ff */
[----:B------:R3:W4:Y:S01]  /*8bf0*/  @P0 LDS.128 R80, [R4+UR43+0x400] ;  /* 0x0004002b04500984 */ /* 0x0007220008000c00 */
[--C-:B------:R-:W-:Y:S01]  /*8c00*/  @P0 IMAD.IADD R6, R119, 0x1, R0.reuse ;  /* 0x0000000177060824 */ /* 0x100fe200078e0200 */
[C---:B-1----:R-:W-:Y:S01]  /*8c10*/  @P0 IADD3 R5, PT, PT, R121.reuse, R2, RZ ;  /* 0x0000000279050210 */ /* 0x042fe20007ffe0ff */
        /* <DEDUP_REMOVED lines=9> */
.L_x_131:
[----:B------:R-:W-:Y:S05]  /*8cb0*/  BSYNC B1 ;  /* 0x0000000000017941 */ /* 0x000fea0003800000 */
.L_x_130:
[----:B---3--:R-:W-:Y:S05]  /*8cc0*/  VIADD R0, R39, 0x40 ;  /* 0x0000004027007836 */ /* 0x008fea0000000000 */
        /* <DEDUP_REMOVED lines=10> */
[----:B------:R-:W2:Y:S01]  /*8d70*/  LDC.64 R2, c[0x4][R3] ;  /* 0x0100000003027b82 */ /* 0x000ea20000000a00 */
        /* <DEDUP_REMOVED lines=9> */
.L_x_135:
[----:B----4-:R-:W-:Y:S01]  /*8e10*/  LOP3.LUT R44, R80, 0xffffe000, RZ, 0xc0, !PT ;  /* 0xffffe000502c7812 */ /* 0x010fe200078ec0ff */
        /* <DEDUP_REMOVED lines=165> */
.L_x_137:
[----:B------:R-:W-:Y:S05]  /*9870*/  BSYNC.RECONVERGENT B0 ;  /* 0x0000000000007941 */ /* 0x000fea0003800200 */
.L_x_136:
[----:B------:R-:W-:Y:S01]  /*9880*/  BAR.SYNC.DEFER_BLOCKING 0x1, 0x80 ;  /* 0x0042000000007b1d */ /* 0x000fe20000010000 */
[----:B------:R-:W-:Y:S04]  /*9890*/  UIADD3 UR4, UPT, UPT, UR46, 0x1, URZ ;  /* 0x000000012e047890 */ /* 0x000fe8000fffe0ff */
[----:B------:R-:W-:Y:S04]  /*98a0*/  UISETP.NE.AND UP0, UPT, UR4, 0x4, UPT ;  /* 0x000000040400788c */ /* 0x000fe8000bf05270 */
[----:B------:R-:W-:Y:S01]  /*98b0*/  USEL UR44, UR4, URZ, UP0 ;  /* 0x000000ff042c7287 */ /* 0x000fe20008000000 */
[----:B------:R3:W-:Y:S01]  /*98c0*/  @P6 SYNCS.ARRIVE.TRANS64.RED.A1T0 RZ, [R123+URZ], RZ ;  /* 0x000000ff7bff69a7 */ /* 0x0007e200081004ff */
[----:B------:R-:W-:Y:S01]  /*98d0*/  BSSY B1, `(.L_x_138) ;  /* 0x0000023000017945 */ /* 0x000fe20003800000 */
[----:B------:R-:W4:Y:S01]  /*98e0*/  @P6 SYNCS.PHASECHK.TRANS64.TRYWAIT P0, [R124+URZ+0x50], R125 ;  /* 0x0000507d7c0065a7 */ /* 0x000f2200080011ff */
[----:B---3--:R-:W-:Y:S01]  /*98f0*/  HFMA2 R123, -RZ, RZ, 0, 0 ;  /* 0x00000000ff7b7431 */ /* 0x008fe200000001ff */
[----:B----4-:R-:W-:Y:S01]  /*9900*/  @P6 SEL R120, RZ, 0x1, !P0 ;  /* 0x00000001ff786807 */ /* 0x010fe20004000000 */
[----:B------:R-:W-:Y:S06]  /*9910*/  @!P6 BRA `(.L_x_139) ;  /* 0x000000000078e947 */ /* 0x000fec0003800000 */
        /* <DEDUP_REMOVED lines=12> */
.L_x_141:
[----:B------:R-:W-:Y:S05]  /*99e0*/  BSYNC B0 ;  /* 0x0000000000007941 */ /* 0x000fea0003800000 */
.L_x_140:
[----:B------:R-:W-:Y:S02]  /*99f0*/  ISETP.NE.AND P0, PT, R122, RZ, PT ;  /* 0x000000ff7a00720c */ /* 0x000fe40003f05270 */
[----:B------:R-:W-:Y:S11]  /*9a00*/  IADD3 R51, PT, PT, R51, 0x1, RZ ;  /* 0x0000000133337810 */ /* 0x000ff60007ffe0ff */
[----:B------:R3:W4:Y:S01]  /*9a10*/  @P0 LDS.128 R80, [R4+UR43+0x400] ;  /* 0x0004002b04500984 */ /* 0x0007220008000c00 */
[----:B------:R-:W-:Y:S01]  /*9a20*/  @P0 IMAD.IADD R6, R119, 0x1, R0 ;  /* 0x0000000177060824 */ /* 0x000fe200078e0200 */
[C---:B------:R-:W-:Y:S01]  /*9a30*/  @P0 IADD3 R7, PT, PT, R121.reuse, R0, RZ ;  /* 0x0000000079070210 */ /* 0x040fe20007ffe0ff */
[C---:B-1----:R-:W-:Y:S01]  /*9a40*/  @P0 IMAD.IADD R5, R121.reuse, 0x1, R2 ;  /* 0x0000000179050824 */ /* 0x042fe200078e0202 */
[----:B------:R3:W1:Y:S01]  /*9a50*/  @P0 LDS.128 R76, [R3+0x400] ;  /* 0x00040000034c0984 */ /* 0x0006620000000c00 */
[----:B------:R-:W-:Y:S03]  /*9a60*/  @P0 IMAD.IADD R8, R121, 0x1, R6 ;  /* 0x0000000179080824 */ /* 0x000fe600078e0206 */
[----:B------:R3:W1:Y:S04]  /*9a70*/  @P0 LDS.128 R72, [R2+0x400] ;  /* 0x0004000002480984 */ /* 0x0006680000000c00 */
[----:B------:R3:W1:Y:S04]  /*9a80*/  @P0 LDS.128 R52, [R5+0x400] ;  /* 0x0004000005340984 */ /* 0x0006680000000c00 */
[----:B------:R3:W1:Y:S04]  /*9a90*/  @P0 LDS.128 R56, [R0+0x400] ;  /* 0x0004000000380984 */ /* 0x0006680000000c00 */
[----:B------:R3:W1:Y:S04]  /*9aa0*/  @P0 LDS.128 R60, [R7+0x400] ;  /* 0x00040000073c0984 */ /* 0x0006680000000c00 */
[----:B------:R3:W1:Y:S04]  /*9ab0*/  @P0 LDS.128 R64, [R6+0x400] ;  /* 0x0004000006400984 */ /* 0x0006680000000c00 */
[----:B------:R3:W1:Y:S01]  /*9ac0*/  @P0 LDS.128 R68, [R8+0x400] ;  /* 0x0004000008440984 */ /* 0x0006620000000c00 */
[C---:B------:R-:W-:Y:S04]  /*9ad0*/  ISETP.NE.AND P0, PT, R51.reuse, 0x4, PT ;  /* 0x000000043300780c */ /* 0x040fe80003f05270 */
[----:B------:R-:W-:Y:S02]  /*9ae0*/  SEL R51, R51, RZ, P0 ;  /* 0x000000ff33337207 */ /* 0x000fe40000000000 */
[----:B------:R-:W-:Y:S02]  /*9af0*/  SEL R123, RZ, 0x1, P0 ;  /* 0x00000001ff7b7807 */ /* 0x000fe40000000000 */
.L_x_139:
[----:B------:R-:W-:Y:S05]  /*9b00*/  BSYNC B1 ;  /* 0x0000000000017941 */ /* 0x000fea0003800000 */
.L_x_138:
        /* <DEDUP_REMOVED lines=21> */
.L_x_143:
        /* <DEDUP_REMOVED lines=14> */
[----:B------:R-:W-:Y:S05]  /*9d40*/  @P6 LEA R125, R125, UR43, 0x3 ;  /* 0x0000002b7d7d6c11 */ /* 0x000fea000f8e18ff */
        /* <DEDUP_REMOVED lines=10> */
[----:B------:R-:W-:Y:S01]  /*9df0*/  @P6 SHF.L.U32 R0, R123, 0x1f, RZ ;  /* 0x0000001f7b006819 */ /* 0x000fe200000006ff */
        /* <DEDUP_REMOVED lines=8> */
[C---:B------:R-:W-:Y:S01]  /*9e80*/  FMUL R6, R38.reuse, R10 ;  /* 0x0000000a26067220 */ /* 0x040fe20000400000 */
[----:B------:R-:W-:Y:S01]  /*9e90*/  F2FP.TF32.F32.PACK_B R42, R42 ;  /* 0x0000002aff2a723e */ /* 0x000fe200024050ff */
[----:B------:R-:W-:Y:S01]  /*9ea0*/  FMUL R11, R38, R11 ;  /* 0x0000000b260b7220 */ /* 0x000fe20000400000 */
[----:B------:R-:W-:Y:S01]  /*9eb0*/  F2FP.TF32.F32.PACK_B R43, R43 ;  /* 0x0000002bff2b723e */ /* 0x000fe200024050ff */
[C---:B------:R-:W-:Y:S01]  /*9ec0*/  FFMA R4, R45.reuse, R47, R4 ;  /* 0x0000002f2d047223 */ /* 0x040fe20000000004 */
[----:B------:R-:W-:Y:S01]  /*9ed0*/  LOP3.LUT R47, R72, 0xffffe000, RZ, 0xc0, !PT ;  /* 0xffffe000482f7812 */ /* 0x000fe200078ec0ff */
[----:B------:R-:W-:Y:S01]  /*9ee0*/  FFMA R5, R45, R50, R5 ;  /* 0x000000322d057223 */ /* 0x000fe20000000005 */
[----:B------:R-:W-:Y:S01]  /*9ef0*/  LOP3.LUT R48, R73, 0xffffe000, RZ, 0xc0, !PT ;  /* 0xffffe00049307812 */ /* 0x000fe200078ec0ff */
[----:B------:R-:W-:Y:S01]  /*9f00*/  FFMA R6, R45, R44, R6 ;  /* 0x0000002c2d067223 */ /* 0x000fe20000000006 */
[----:B------:R-:W-:Y:S01]  /*9f10*/  LOP3.LUT R44, R75, 0xffffe000, RZ, 0xc0, !PT ;  /* 0xffffe0004b2c7812 */ /* 0x000fe200078ec0ff */
[----:B------:R-:W-:Y:S01]  /*9f20*/  FFMA R7, R45, R46, R11 ;  /* 0x0000002e2d077223 */ /* 0x000fe2000000000b */
[----:B------:R-:W-:Y:S01]  /*9f30*/  F2FP.TF32.F32.PACK_B R4, R4 ;  /* 0x00000004ff04723e */ /* 0x000fe200024050ff */
[C---:B------:R-:W-:Y:S01]  /*9f40*/  FMUL R8, R38.reuse, R12 ;  /* 0x0000000c26087220 */ /* 0x040fe20000400000 */
[----:B------:R-:W-:Y:S01]  /*9f50*/  F2FP.TF32.F32.PACK_B R5, R5 ;  /* 0x00000005ff05723e */ /* 0x000fe200024050ff */
[----:B------:R1:W-:Y:S01]  /*9f60*/  STS.128 [R116+UR43+0xc400], R40 ;  /* 0x00c4002874007988 */ /* 0x0003e20008000c2b */
[----:B------:R-:W-:Y:S01]  /*9f70*/  F2FP.TF32.F32.PACK_B R6, R6 ;  /* 0x00000006ff06723e */ /* 0x000fe200024050ff */
[C---:B------:R-:W-:Y:S01]  /*9f80*/  FMUL R9, R38.reuse, R13 ;  /* 0x0000000d26097220 */ /* 0x040fe20000400000 */
[----:B------:R-:W-:Y:S01]  /*9f90*/  F2FP.TF32.F32.PACK_B R7, R7 ;  /* 0x00000007ff07723e */ /* 0x000fe200024050ff */
[C---:B------:R-:W-:Y:S01]  /*9fa0*/  FMUL R10, R38.reuse, R14 ;  /* 0x0000000e260a7220 */ /* 0x040fe20000400000 */
[----:B------:R-:W-:Y:S01]  /*9fb0*/  LOP3.LUT R46, R53, 0xffffe000, RZ, 0xc0, !PT ;  /* 0xffffe000352e7812 */ /* 0x000fe200078ec0ff */
[----:B------:R-:W-:Y:S01]  /*9fc0*/  FMUL R15, R38, R15 ;  /* 0x0000000f260f7220 */ /* 0x000fe20000400000 */
        /* <DEDUP_REMOVED lines=111> */
.L_x_145:
[----:B------:R-:W-:Y:S05]  /*a6c0*/  BSYNC.RECONVERGENT B0 ;  /* 0x0000000000007941 */ /* 0x000fea0003800200 */
.L_x_144:
        /* <DEDUP_REMOVED lines=18> */
[----:B------:R-:W-:Y:S04]  /*a7f0*/  SHF.L.U32 R6, R123, 0x1f, RZ ;  /* 0x0000001f7b067819 */ /* 0x000fe800000006ff */
[----:B------:R-:W1:Y:S02]  /*a800*/  SYNCS.PHASECHK.TRANS64.TRYWAIT P0, [R125+URZ+0x50], R6 ;  /* 0x000050067d0075a7 */ /* 0x000e6400080011ff */
[----:B-1----:R-:W-:Y:S05]  /*a810*/  @!P0 BRA `(.L_x_150) ;  /* 0x0000004800648947 */ /* 0x002fea0003800000 */
.L_x_149:
[----:B------:R-:W-:Y:S05]  /*a820*/  BSYNC B0 ;  /* 0x0000000000007941 */ /* 0x000fea0003800000 */
.L_x_148:
[----:B------:R-:W-:Y:S01]  /*a830*/  ISETP.NE.AND P0, PT, R122, RZ, PT ;  /* 0x000000ff7a00720c */ /* 0x000fe20003f05270 */
[----:B------:R-:W-:Y:S11]  /*a840*/  VIADD R51, R51, 0x1 ;  /* 0x0000000133337836 */ /* 0x000ff60000000000 */
[----:B------:R-:W-:Y:S01]  /*a850*/  @!UPT UIADD3 URZ, UPT, UPT, URZ, URZ, URZ ;  /* 0x000000fffffff290 */ /* 0x000fe2000fffe0ff */
[----:B------:R3:W4:Y:S01]  /*a860*/  @P0 LDS.128 R80, [R4+UR43+0x400] ;  /* 0x0004002b04500984 */ /* 0x0007220008000c00 */
[----:B-1----:R-:W-:Y:S02]  /*a870*/  @P0 IMAD.IADD R6, R119, 0x1, R0 ;  /* 0x0000000177060824 */ /* 0x002fe400078e0200 */
[C---:B------:R-:W-:Y:S01]  /*a880*/  @P0 IMAD.IADD R5, R121.reuse, 0x1, R2 ;  /* 0x0000000179050824 */ /* 0x040fe200078e0202 */
[----:B------:R1:W1:Y:S01]  /*a890*/  @P0 LDS.128 R76, [R3+0x400] ;  /* 0x00040000034c0984 */ /* 0x0002620000000c00 */
[C---:B------:R-:W-:Y:S02]  /*a8a0*/  @P0 IMAD.IADD R7, R121.reuse, 0x1, R0 ;  /* 0x0000000179070824 */ /* 0x040fe400078e0200 */
[----:B------:R-:W-:Y:S01]  /*a8b0*/  @P0 IMAD.IADD R8, R121, 0x1, R6 ;  /* 0x0000000179080824 */ /* 0x000fe200078e0206 */
[----:B------:R1:W1:Y:S04]  /*a8c0*/  @P0 LDS.128 R72, [R2+0x400] ;  /* 0x0004000002480984 */ /* 0x0002680000000c00 */
[----:B------:R1:W1:Y:S04]  /*a8d0*/  @P0 LDS.128 R52, [R5+0x400] ;  /* 0x0004000005340984 */ /* 0x0002680000000c00 */
[----:B------:R1:W1:Y:S04]  /*a8e0*/  @P0 LDS.128 R56, [R0+0x400] ;  /* 0x0004000000380984 */ /* 0x0002680000000c00 */
[----:B------:R1:W1:Y:S04]  /*a8f0*/  @P0 LDS.128 R60, [R7+0x400] ;  /* 0x00040000073c0984 */ /* 0x0002680000000c00 */
[----:B------:R1:W1:Y:S04]  /*a900*/  @P0 LDS.128 R64, [R6+0x400] ;  /* 0x0004000006400984 */ /* 0x0002680000000c00 */
[----:B------:R1:W1:Y:S01]  /*a910*/  @P0 LDS.128 R68, [R8+0x400] ;  /* 0x0004000008440984 */ /* 0x0002620000000c00 */
[C---:B------:R-:W-:Y:S04]  /*a920*/  ISETP.NE.AND P0, PT, R51.reuse, 0x4, PT ;  /* 0x000000043300780c */ /* 0x040fe80003f05270 */
[----:B---3--:R-:W-:Y:S02]  /*a930*/  SEL R4, RZ, 0x1, P0 ;  /* 0x00000001ff047807 */ /* 0x008fe40000000000 */
[----:B------:R-:W-:Y:S02]  /*a940*/  SEL R51, R51, RZ, P0 ;  /* 0x000000ff33337207 */ /* 0x000fe40000000000 */
[----:B------:R-:W-:Y:S02]  /*a950*/  LOP3.LUT R123, R123, R4, RZ, 0x3c, !PT ;  /* 0x000000047b7b7212 */ /* 0x000fe400078e3cff */
.L_x_147:
[----:B------:R-:W-:Y:S05]  /*a960*/  BSYNC B1 ;  /* 0x0000000000017941 */ /* 0x000fea0003800000 */
.L_x_146:
[----:B-1----:R-:W-:Y:S05]  /*a970*/  VIADD R0, R39, 0x80 ;  /* 0x0000008027007836 */ /* 0x002fea0000000000 */
[----:B------:R-:W-:Y:S04]  /*a980*/  SHF.R.U32.HI R0, RZ, 0x15, R0 ;  /* 0x00000015ff007819 */ /* 0x000fe80000011600 */
[----:B------:R-:W-:Y:S11]  /*a990*/  LOP3.LUT P0, RZ, R0, 0x3, R95, 0x48, !PT ;  /* 0x0000000300ff7812 */ /* 0x000ff6000780485f */
[----:B------:R-:W-:Y:S02]  /*a9a0*/  @!UPT UIADD3 URZ, UPT, UPT, URZ, URZ, URZ ;  /* 0x000000fffffff290 */ /* 0x000fe4000fffe0ff */
[----:B------:R-:W-:Y:S05]  /*a9b0*/  @!P0 BRA `(.L_x_151) ;  /* 0x0000000000408947 */ /* 0x000fea0003800000 */
[----:B------:R-:W1:Y:S01]  /*a9c0*/  LDCU.64 UR8, c[0x4][0x70] ;  /* 0x01000e00ff0877ac */ /* 0x000e620008000a00 */
[----:B------:R-:W-:Y:S01]  /*a9d0*/  MOV R3, 0x0 ;  /* 0x0000000000037802 */ /* 0x000fe20000000f00 */
[----:B------:R-:W-:Y:S02]  /*a9e0*/  HFMA2 R12, -RZ, RZ, 0, 5.9604644775390625e-08 ;  /* 0x00000001ff0c7431 */ /* 0x000fe400000001ff */
[----:B------:R-:W-:Y:S02]  /*a9f0*/  IMAD.MOV.U32 R8, RZ, RZ, 0x192 ;  /* 0x00000192ff087424 */ /* 0x000fe400078e00ff */
[----:B------:R-:W-:Y:S01]  /*aa00*/  IMAD.MOV.U32 R13, RZ, RZ, RZ ;  /* 0x000000ffff0d7224 */ /* 0x000fe200078e00ff */
[----:B------:R-:W3:Y:S01]  /*aa10*/  LDCU.64 UR6, c[0x4][0x78] ;  /* 0x01000f00ff0677ac */ /* 0x000ee20008000a00 */
[----:B------:R-:W2:Y:S01]  /*aa20*/  LDC.64 R2, c[0x4][R3] ;  /* 0x0100000003027b82 */ /* 0x000ea20000000a00 */
[----:B------:R-:W5:Y:S01]  /*aa30*/  LDCU.64 UR4, c[0x4][0x10] ;  /* 0x01000200ff0477ac */ /* 0x000f620008000a00 */
[----:B-1----:R-:W-:Y:S01]  /*aa40*/  MOV R5, UR9 ;  /* 0x0000000900057c02 */ /* 0x002fe20008000f00 */
[----:B------:R-:W-:Y:S01]  /*aa50*/  IMAD.U32 R4, RZ, RZ, UR8 ;  /* 0x00000008ff047e24 */ /* 0x000fe2000f8e00ff */
[----:B---3--:R-:W-:Y:S01]  /*aa60*/  MOV R7, UR7 ;  /* 0x0000000700077c02 */ /* 0x008fe20008000f00 */
[----:B------:R-:W-:Y:S01]  /*aa70*/  IMAD.U32 R6, RZ, RZ, UR6 ;  /* 0x00000006ff067e24 */ /* 0x000fe2000f8e00ff */
[----:B-----5:R-:W-:Y:S01]  /*aa80*/  MOV R11, UR5 ;  /* 0x00000005000b7c02 */ /* 0x020fe20008000f00 */
[----:B------:R-:W-:Y:S02]  /*aa90*/  IMAD.U32 R10, RZ, RZ, UR4 ;  /* 0x00000004ff0a7e24 */ /* 0x000fe4000f8e00ff */
[----:B------:R-:W-:Y:S07]  /*aaa0*/  LEPC R20, `(.L_x_151) ;  /* 0x000000001014794e */ /* 0x000fee0000000000 */
[----:B--2-4-:R-:W-:Y:S05]  /*aab0*/  CALL.ABS.NOINC R2 ;  /* 0x0000000002007343 */ /* 0x014fea0003c00000 */
.L_x_151:
[----:B------:R-:W-:Y:S01]  /*aac0*/  ISETP.NE.AND P6, PT, R113, RZ, PT ;  /* 0x000000ff7100720c */ /* 0x000fe20003fc5270 */
[----:B------:R-:W-:Y:S05]  /*aad0*/  WARPSYNC.ALL ;  /* 0x0000000000007948 */ /* 0x000fea0003800000 */
[----:B------:R-:W-:Y:S01]  /*aae0*/  R2UR UR4, R39 ;  /* 0x00000000270472ca */ /* 0x000fe200000e0000 */
[----:B------:R-:W-:Y:S01]  /*aaf0*/  IMAD.U32 R41, RZ, RZ, UR47 ;  /* 0x0000002fff297e24 */ /* 0x000fe2000f8e00ff */
[----:B----4-:R-:W-:Y:S01]  /*ab00*/  LOP3.LUT R44, R80, 0xffffe000, RZ, 0xc0, !PT ;  /* 0xffffe000502c7812 */ /* 0x010fe200078ec0ff */
[----:B------:R-:W-:Y:S01]  /*ab10*/  IMAD.U32 R50, RZ, RZ, UR52 ;  /* 0x00000034ff327e24 */ /* 0x000fe2000f8e00ff */
[----:B------:R-:W-:Y:S01]  /*ab20*/  LOP3.LUT R42, R82, 0xffffe000, RZ, 0xc0, !PT ;  /* 0xffffe000522a7812 */ /* 0x000fe200078ec0ff */
[----:B------:R-:W-:Y:S01]  /*ab30*/  BSSY.RECONVERGENT B0, `(.L_x_152) ;  /* 0x00000a2000007945 */ /* 0x000fe20003800200 */
[----:B------:R-:W-:Y:S02]  /*ab40*/  LOP3.LUT R47, R76, 0xffffe000, RZ, 0xc0, !PT ;  /* 0xffffe0004c2f7812 */ /* 0x000fe400078ec0ff */
[----:B------:R-:W-:Y:S02]  /*ab50*/  @P6 LEA R41, R41, UR43, 0x3 ;  /* 0x0000002b29296c11 */ /* 0x000fe4000f8e18ff */
[----:B------:R-:W-:Y:S02]  /*ab60*/  LOP3.LUT R46, R77, 0xffffe000, RZ, 0xc0, !PT ;  /* 0xffffe0004d2e7812 */ /* 0x000fe400078ec0ff */
[----:B------:R-:W-:Y:S01]  /*ab70*/  LOP3.LUT R48, R73, 0xffffe000, RZ, 0xc0, !PT ;  /* 0xffffe00049307812 */ /* 0x000fe200078ec0ff */
[----:B------:R-:W1:Y:S01]  /*ab80*/  LDTM.x32 R4, tmem[UR4+0x80] ;  /* 0x00008004000479ee */ /* 0x000e6200082c0000 */
[----:B------:R-:W-:Y:S01]  /*ab90*/  LOP3.LUT R49, R74, 0xffffe000, RZ, 0xc0, !PT ;  /* 0xffffe0004a317812 */ /* 0x000fe200078ec0ff */
[----:B------:R-:W-:Y:S01]  /*aba0*/  @P6 VIADD R41, R41, 0x70 ;  /* 0x0000007029296836 */ /* 0x000fe20000000000 */
[----:B------:R-:W-:Y:S04]  /*abb0*/  ISETP.NE.AND P0, PT, R110, RZ, PT ;  /* 0x000000ff6e00720c */ /* 0x000fe80003f05270 */
[----:B------:R-:W-:Y:S02]  /*abc0*/  @P6 PRMT R50, R50, 0x654, R41 ;  /* 0x0000065432326816 */ /* 0x000fe40000000029 */
[----:B------:R-:W-:Y:S01]  /*abd0*/  LOP3.LUT R41, R81, 0xffffe000, RZ, 0xc0, !PT ;  /* 0xffffe00051297812 */ /* 0x000fe200078ec0ff */
[C---:B-1----:R-:W-:Y:S01]  /*abe0*/  FMUL R0, R38.reuse, R4 ;  /* 0x0000000426007220 */ /* 0x042fe20000400000 */
[C---:B------:R-:W-:Y:S01]  /*abf0*/  FMUL R2, R38.reuse, R5 ;  /* 0x0000000526027220 */ /* 0x040fe20000400000 */
[C---:B------:R-:W-:Y:S01]  /*ac00*/  FMUL R3, R38.reuse, R6 ;  /* 0x0000000626037220 */ /* 0x040fe20000400000 */
[C---:B------:R-:W-:Y:S01]  /*ac10*/  FMUL R7, R38.reuse, R7 ;  /* 0x0000000726077220 */ /* 0x040fe20000400000 */
[----:B------:R-:W-:Y:S01]  /*ac20*/  FFMA R40, R45, R44, R0 ;  /* 0x0000002c2d287223 */ /* 0x000fe20000000000 */
[----:B------:R-:W-:Y:S01]  /*ac30*/  LOP3.LUT R44, R83, 0xffffe000, RZ, 0xc0, !PT ;  /* 0xffffe000532c7812 */ /* 0x000fe200078ec0ff */
[C---:B------:R-:W-:Y:S01]  /*ac40*/  FFMA R41, R45.reuse, R41, R2 ;  /* 0x000000292d297223 */ /* 0x040fe20000000002 */
[C---:B------:R-:W-:Y:S01]  /*ac50*/  FFMA R42, R45.reuse, R42, R3 ;  /* 0x0000002a2d2a7223 */ /* 0x040fe20000000003 */
[C---:B------:R-:W-:Y:S01]  /*ac60*/  FMUL R4, R38.reuse, R8 ;  /* 0x0000000826047220 */ /* 0x040fe20000400000 */
[----:B------:R-:W-:Y:S01]  /*ac70*/  F2FP.TF32.F32.PACK_B R40, R40 ;  /* 0x00000028ff28723e */ /* 0x000fe200024050ff */
[C---:B------:R-:W-:Y:S01]  /*ac80*/  FFMA R43, R45.reuse, R44, R7 ;  /* 0x0000002c2d2b7223 */ /* 0x040fe20000000007 */
[----:B------:R-:W-:Y:S01]  /*ac90*/  F2FP.TF32.F32.PACK_B R41, R41 ;  /* 0x00000029ff29723e */ /* 0x000fe200024050ff */
[C---:B------:R-:W-:Y:S01]  /*aca0*/  FFMA R4, R45.reuse, R47, R4 ;  /* 0x0000002f2d047223 */ /* 0x040fe20000000004 */
[----:B------:R-:W-:Y:S01]  /*acb0*/  F2FP.TF32.F32.PACK_B R42, R42 ;  /* 0x0000002aff2a723e */ /* 0x000fe200024050ff */
[C---:B------:R-:W-:Y:S01]  /*acc0*/  FMUL R5, R38.reuse, R9 ;  /* 0x0000000926057220 */ /* 0x040fe20000400000 */
[----:B------:R-:W-:Y:S01]  /*acd0*/  F2FP.TF32.F32.PACK_B R43, R43 ;  /* 0x0000002bff2b723e */ /* 0x000fe200024050ff */
[----:B------:R-:W-:Y:S01]  /*ace0*/  FMUL R6, R38, R10 ;  /* 0x0000000a26067220 */ /* 0x000fe20000400000 */
[----:B------:R-:W-:Y:S01]  /*acf0*/  LOP3.LUT R44, R78, 0xffffe000, RZ, 0xc0, !PT ;  /* 0xffffe0004e2c7812 */ /* 0x000fe200078ec0ff */
[----:B------:R-:W-:Y:S01]  /*ad00*/  FFMA R5, R45, R46, R5 ;  /* 0x0000002e2d057223 */ /* 0x000fe20000000005 */
[----:B------:R-:W-:Y:S01]  /*ad10*/  LOP3.LUT R46, R79, 0xffffe000, RZ, 0xc0, !PT ;  /* 0xffffe0004f2e7812 */ /* 0x000fe200078ec0ff */
[----:B------:R1:W-:Y:S01]  /*ad20*/  STS.128 [R116+UR43+0x400], R40 ;  /* 0x0004002874007988 */ /* 0x0003e20008000c2b */
[----:B------:R-:W-:Y:S01]  /*ad30*/  LOP3.LUT R47, R72, 0xffffe000, RZ, 0xc0, !PT ;  /* 0xffffe000482f7812 */ /* 0x000fe200078ec0ff */
[C---:B------:R-:W-:Y:S01]  /*ad40*/  FMUL R11, R38.reuse, R11 ;  /* 0x0000000b260b7220 */ /* 0x040fe20000400000 */
[----:B------:R-:W-:Y:S01]  /*ad50*/  F2FP.TF32.F32.PACK_B R4, R4 ;  /* 0x00000004ff04723e */ /* 0x000fe200024050ff */
[----:B------:R-:W-:Y:S01]  /*ad60*/  FFMA R6, R45, R44, R6 ;  /* 0x0000002c2d067223 */ /* 0x000fe20000000006 */
[----:B------:R-:W-:Y:S01]  /*ad70*/  LOP3.LUT R44, R75, 0xffffe000, RZ, 0xc0, !PT ;  /* 0xffffe0004b2c7812 */ /* 0x000fe200078ec0ff */
[----:B------:R-:W-:Y:S01]  /*ad80*/  FFMA R7, R45, R46, R11 ;  /* 0x0000002e2d077223 */ /* 0x000fe2000000000b */
[----:B------:R-:W-:Y:S01]  /*ad90*/  F2FP.TF32.F32.PACK_B R5, R5 ;  /* 0x00000005ff05723e */ /* 0x000fe200024050ff */
[C---:B------:R-:W-:Y:S01]  /*ada0*/  FMUL R8, R38.reuse, R12 ;  /* 0x0000000c26087220 */ /* 0x040fe20000400000 */
        /* <DEDUP_REMOVED lines=23> */
[----:B-1----:R-:W-:Y:S01]  /*af20*/  LOP3.LUT R40, R62, 0xffffe000, RZ, 0xc0, !PT ;  /* 0xffffe0003e287812 */ /* 0x002fe200078ec0ff */
[----:B------:R-:W-:Y:S01]  /*af30*/  FFMA R12, R45, R47, R12 ;  /* 0x0000002f2d0c7223 */ /* 0x000fe2000000000c */
[----:B------:R-:W-:Y:S01]  /*af40*/  LOP3.LUT R47, R58, 0xffffe000, RZ, 0xc0, !PT ;  /* 0xffffe0003a2f7812 */ /* 0x000fe200078ec0ff */
[C---:B------:R-:W-:Y:S01]  /*af50*/  FMUL R16, R38.reuse, R20 ;  /* 0x0000001426107220 */ /* 0x040fe20000400000 */
[----:B------:R-:W-:Y:S01]  /*af60*/  LOP3.LUT R42, R63, 0xffffe000, RZ, 0xc0, !PT ;  /* 0xffffe0003f2a7812 */ /* 0x000fe200078ec0ff */
        /* <DEDUP_REMOVED lines=32> */
[C---:B------:R-:W-:Y:S01]  /*b170*/  FFMA R22, R45.reuse, R40, R22 ;  /* 0x000000282d167223 */ /* 0x040fe20000000016 */
[----:B------:R-:W-:Y:S01]  /*b180*/  FFMA R23, R45, R42, R27 ;  /* 0x0000002a2d177223 */ /* 0x000fe2000000001b */
[----:B------:R-:W-:Y:S01]  /*b190*/  FMUL R24, R38, R28 ;  /* 0x0000001c26187220 */ /* 0x000fe20000400000 */
[----:B------:R3:W-:Y:S01]  /*b1a0*/  STS.128 [R104+0x400], R16 ;  /* 0x0004001068007388 */ /* 0x0007e20000000c00 */
[----:B------:R-:W-:Y:S01]  /*b1b0*/  LOP3.LUT R43, R66, 0xffffe000, RZ, 0xc0, !PT ;  /* 0xffffe000422b7812 */ /* 0x000fe200078ec0ff */
[C---:B------:R-:W-:Y:S01]  /*b1c0*/  FMUL R25, R38.reuse, R29 ;  /* 0x0000001d26197220 */ /* 0x040fe20000400000 */
[----:B------:R-:W-:Y:S01]  /*b1d0*/  LOP3.LUT R40, R67, 0xffffe000, RZ, 0xc0, !PT ;  /* 0xffffe00043287812 */ /* 0x000fe200078ec0ff */
[C---:B------:R-:W-:Y:S01]  /*b1e0*/  FMUL R26, R38.reuse, R30 ;  /* 0x0000001e261a7220 */ /* 0x040fe20000400000 */
        /* <DEDUP_REMOVED lines=30> */
[----:B------:R-:W-:Y:S02]  /*b3d0*/  F2FP.TF32.F32.PACK_B R31, R31 ;  /* 0x0000001fff1f723e */ /* 0x000fe400024050ff */
[----:B------:R-:W-:Y:S02]  /*b3e0*/  LEA R40, R51, UR43, 0x3 ;  /* 0x0000002b33287c11 */ /* 0x000fe4000f8e18ff */
[----:B------:R-:W-:Y:S01]  /*b3f0*/  @P6 SHF.L.U32 R41, R123, 0x1f, RZ ;  /* 0x0000001f7b296819 */ /* 0x000fe200000006ff */
[----:B------:R3:W-:Y:S01]  /*b400*/  STS.128 [R101+0x400], R28 ;  /* 0x0004001c65007388 */ /* 0x0007e20000000c00 */
[----:B------:R-:W-:Y:S01]  /*b410*/  @!PT LDS RZ, [RZ] ;  /* 0x00000000fffff984 */ /* 0x000fe20000000800 */
[----:B------:R-:W-:Y:S01]  /*b420*/  @!PT LDS RZ, [RZ] ;  /* 0x00000000fffff984 */ /* 0x000fe20000000800 */
[----:B------:R-:W-:Y:S01]  /*b430*/  @!PT LDS RZ, [RZ] ;  /* 0x00000000fffff984 */ /* 0x000fe20000000800 */
[----:B------:R-:W-:Y:S01]  /*b440*/  @!PT LDS RZ, [RZ] ;  /* 0x00000000fffff984 */ /* 0x000fe20000000800 */
[----:B------:R1:W-:Y:S07]  /*b450*/  MEMBAR.ALL.CTA ;  /* 0x0000000000007992 */ /* 0x0003ee0000008000 */
[----:B-1----:R-:W1:Y:S02]  /*b460*/  FENCE.VIEW.ASYNC.S ;  /* 0x00000000000073c6 */ /* 0x002e640000000000 */
[----:B-1----:R-:W-:Y:S06]  /*b470*/  BAR.SYNC.DEFER_BLOCKING 0x1, 0x80 ;  /* 0x0042000000007b1d */ /* 0x002fec0000010000 */
[----:B------:R-:W-:Y:S05]  /*b480*/  @P0 BRA `(.L_x_153) ;  /* 0x0000000000300947 */ /* 0x000fea0003800000 */
[----:B------:R-:W-:Y:S02]  /*b490*/  UIADD3 UR4, UPT, UPT, UR43, 0x400, URZ ;  /* 0x000004002b047890 */ /* 0x000fe4000fffe0ff */
[----:B------:R-:W-:Y:S01]  /*b4a0*/  UIADD3 UR9, UPT, UPT, UR49, 0x80, URZ ;  /* 0x0000008031097890 */ /* 0x000fe2000fffe0ff */
[----:B------:R-:W-:Y:S01]  /*b4b0*/  UMOV UR10, UR50 ;  /* 0x00000032000a7c82 */ /* 0x000fe20008000000 */
[----:B------:R-:W-:Y:S02]  /*b4c0*/  UMOV UR11, UR36 ;  /* 0x00000024000b7c82 */ /* 0x000fe40008000000 */
[----:B------:R-:W-:Y:S01]  /*b4d0*/  MOV R98, UR4 ;  /* 0x0000000400627c02 */ /* 0x000fe20008000f00 */
[----:B------:R-:W-:Y:S03]  /*b4e0*/  UIADD3 UR4, UP0, UPT, UR54, 0x680, URZ ;  /* 0x0000068036047890 */ /* 0x000fe6000ff1e0ff */
[----:B------:R-:W-:Y:S01]  /*b4f0*/  R2UR UR8, R98 ;  /* 0x00000000620872ca */ /* 0x000fe200000e0000 */
[----:B------:R-:W-:Y:S11]  /*b500*/  UIADD3.X UR5, UPT, UPT, URZ, UR55, URZ, UP0, !UPT ;  /* 0x00000037ff057290 */ /* 0x000ff600087fe4ff */
[----:B------:R-:W-:Y:S01]  /*b510*/  @!UPT UIADD3 URZ, UPT, UPT, URZ, URZ, URZ ;  /* 0x000000fffffff290 */ /* 0x000fe2000fffe0ff */
[----:B------:R1:W-:Y:S01]  /*b520*/  UTMASTG.3D [UR8], [UR4] ;  /* 0x00000008040073b5 */ /* 0x0003e20008010000 */
[----:B------:R0:W-:Y:S01]  /*b530*/  UTMACMDFLUSH ;  /* 0x00000000000079b7 */ /* 0x0001e20000000000 */
[----:B-1----:R-:W-:Y:S04]  /*b540*/  DEPBAR.LE SB0, 0x1 ;  /* 0x000080400000791a */ /* 0x002fe80000000000 */
.L_x_153:
[----:B------:R-:W-:Y:S05]  /*b550*/  BSYNC.RECONVERGENT B0 ;  /* 0x0000000000007941 */ /* 0x000fea0003800200 */
.L_x_152:
        /* <DEDUP_REMOVED lines=8> */
[----:B-1----:R-:W-:Y:S06]  /*b5e0*/  @!P6 BRA `(.L_x_155) ;  /* 0x000000000080e947 */ /* 0x002fec0003800000 */
[----:B------:R-:W-:Y:S01]  /*b5f0*/  ISETP.NE.AND P1, PT, R122, RZ, PT ;  /* 0x000000ff7a00720c */ /* 0x000fe20003f25270 */
[----:B------:R-:W-:Y:S01]  /*b600*/  BSSY B0, `(.L_x_156) ;  /* 0x000000b000007945 */ /* 0x000fe20003800000 */
[----:B------:R-:W-:Y:S11]  /*b610*/  ISETP.NE.AND P0, PT, R120, RZ, PT ;  /* 0x000000ff7800720c */ /* 0x000ff60003f05270 */
[----:B---3--:R-:W-:Y:S05]  /*b620*/  @P1 IMAD R4, R51, 0x4000, R116 ;  /* 0x0000400033041824 */ /* 0x008fea00078e0274 */
        /* <DEDUP_REMOVED lines=8> */
.L_x_157:
[----:B------:R-:W-:Y:S05]  /*b6b0*/  BSYNC B0 ;  /* 0x0000000000007941 */ /* 0x000fea0003800000 */
.L_x_156:
[----:B------:R-:W-:Y:S01]  /*b6c0*/  ISETP.NE.AND P0, PT, R122, RZ, PT ;  /* 0x000000ff7a00720c */ /* 0x000fe20003f05270 */
[----:B------:R-:W-:Y:S11]  /*b6d0*/  VIADD R51, R51, 0x1 ;  /* 0x0000000133337836 */ /* 0x000ff60000000000 */
[----:B------:R-:W-:Y:S01]  /*b6e0*/  @!UPT UIADD3 URZ, UPT, UPT, URZ, URZ, URZ ;  /* 0x000000fffffff290 */ /* 0x000fe2000fffe0ff */
[----:B------:R3:W4:Y:S01]  /*b6f0*/  @P0 LDS.128 R80, [R4+UR43+0x400] ;  /* 0x0004002b04500984 */ /* 0x0007220008000c00 */
[----:B------:R-:W-:Y:S02]  /*b700*/  @P0 IMAD.IADD R6, R119, 0x1, R0 ;  /* 0x0000000177060824 */ /* 0x000fe400078e0200 */
[C---:B-1----:R-:W-:Y:S01]  /*b710*/  @P0 IMAD.IADD R5, R121.reuse, 0x1, R2 ;  /* 0x0000000179050824 */ /* 0x042fe200078e0202 */
        /* <DEDUP_REMOVED lines=13> */
.L_x_155:
[----:B------:R-:W-:Y:S05]  /*b7f0*/  BSYNC B1 ;  /* 0x0000000000017941 */ /* 0x000fea0003800000 */
.L_x_154:
[----:B-1----:R-:W-:Y:S05]  /*b800*/  VIADD R0, R39, 0xa0 ;  /* 0x000000a027007836 */ /* 0x002fea0000000000 */
[----:B------:R-:W-:Y:S04]  /*b810*/  SHF.R.U32.HI R0, RZ, 0x15, R0 ;  /* 0x00000015ff007819 */ /* 0x000fe80000011600 */
[----:B------:R-:W-:Y:S11]  /*b820*/  LOP3.LUT P0, RZ, R0, 0x3, R95, 0x48, !PT ;  /* 0x0000000300ff7812 */ /* 0x000ff6000780485f */
[----:B------:R-:W-:Y:S02]  /*b830*/  @!UPT UIADD3 URZ, UPT, UPT, URZ, URZ, URZ ;  /* 0x000000fffffff290 */ /* 0x000fe4000fffe0ff */
[----:B------:R-:W-:Y:S05]  /*b840*/  @!P0 BRA `(.L_x_159) ;  /* 0x0000000000408947 */ /* 0x000fea0003800000 */
[----:B------:R-:W1:Y:S01]  /*b850*/  LDCU.64 UR8, c[0x4][0x70] ;  /* 0x01000e00ff0877ac */ /* 0x000e620008000a00 */
[----:B------:R-:W-:Y:S01]  /*b860*/  MOV R3, 0x0 ;  /* 0x0000000000037802 */ /* 0x000fe20000000f00 */
[----:B---3--:R-:W-:Y:S02]  /*b870*/  HFMA2 R12, -RZ, RZ, 0, 5.9604644775390625e-08 ;  /* 0x00000001ff0c7431 */ /* 0x008fe400000001ff */
        /* <DEDUP_REMOVED lines=13> */
.L_x_159:
        /* <DEDUP_REMOVED lines=8> */
[----:B------:R-:W-:Y:S02]  /*b9d0*/  ISETP.NE.AND P0, PT, R110, RZ, PT ;  /* 0x000000ff6e00720c */ /* 0x000fe40003f05270 */
[----:B------:R-:W-:Y:S05]  /*b9e0*/  @P6 LEA R3, R3, UR43, 0x3 ;  /* 0x0000002b03036c11 */ /* 0x000fea000f8e18ff */
[----:B---3--:R-:W1:Y:S01]  /*b9f0*/  LDTM.x32 R4, tmem[UR4+0xa0] ;  /* 0x0000a004000479ee */ /* 0x008e6200082c0000 */
[----:B------:R-:W-:Y:S05]  /*ba00*/  @P6 VIADD R3, R3, 0x70 ;  /* 0x0000007003036836 */ /* 0x000fea0000000000 */
[----:B------:R-:W-:Y:S01]  /*ba10*/  @P6 PRMT R46, R46, 0x654, R3 ;  /* 0x000006542e2e6816 */ /* 0x000fe20000000003 */
[C---:B-1----:R-:W-:Y:S01]  /*ba20*/  FMUL R0, R38.reuse, R4 ;  /* 0x0000000426007220 */ /* 0x042fe20000400000 */
[C---:B------:R-:W-:Y:S01]  /*ba30*/  FMUL R3, R38.reuse, R6 ;  /* 0x0000000626037220 */ /* 0x040fe20000400000 */
        /* <DEDUP_REMOVED lines=9> */
[----:B------:R-:W-:Y:S01]  /*bad0*/  FFMA R40, R45, R40, R0 ;  /* 0x000000282d287223 */ /* 0x000fe20000000000 */
[----:B------:R-:W-:Y:S01]  /*bae0*/  LOP3.LUT R0, R81, 0xffffe000, RZ, 0xc0, !PT ;  /* 0xffffe00051007812 */ /* 0x000fe200078ec0ff */
[C---:B------:R-:W-:Y:S01]  /*baf0*/  FMUL R2, R38.reuse, R5 ;  /* 0x0000000526027220 */ /* 0x040fe20000400000 */
[C---:B------:R-:W-:Y:S01]  /*bb00*/  FMUL R22, R38.reuse, R26 ;  /* 0x0000001a26167220 */ /* 0x040fe20000400000 */
[C---:B------:R-:W-:Y:S01]  /*bb10*/  FMUL R24, R38.reuse, R28 ;  /* 0x0000001c26187220 */ /* 0x040fe20000400000 */
[----:B------:R-:W-:Y:S01]  /*bb20*/  F2FP.TF32.F32.PACK_B R40, R40 ;  /* 0x00000028ff28723e */ /* 0x000fe200024050ff */
[C---:B------:R-:W-:Y:S01]  /*bb30*/  FMUL R5, R38.reuse, R9 ;  /* 0x0000000926057220 */ /* 0x040fe20000400000 */
[C---:B------:R-:W-:Y:S01]  /*bb40*/  FMUL R26, R38.reuse, R30 ;  /* 0x0000001e261a7220 */ /* 0x040fe20000400000 */
[----:B------:R-:W-:Y:S01]  /*bb50*/  FMUL R28, R38, R32 ;  /* 0x00000020261c7220 */ /* 0x000fe20000400000 */
[----:B------:R-:W-:Y:S01]  /*bb60*/  LOP3.LUT R32, R82, 0xffffe000, RZ, 0xc0, !PT ;  /* 0xffffe00052207812 */ /* 0x000fe200078ec0ff */
[C---:B------:R-:W-:Y:S01]  /*bb70*/  FMUL R9, R38.reuse, R13 ;  /* 0x0000000d26097220 */ /* 0x040fe20000400000 */
[C---:B------:R-:W-:Y:S01]  /*bb80*/  FMUL R30, R38.reuse, R34 ;  /* 0x00000022261e7220 */ /* 0x040fe20000400000 */
[----:B------:R-:W-:Y:S01]  /*bb90*/  LOP3.LUT R34, R83, 0xffffe000, RZ, 0xc0, !PT ;  /* 0xffffe00053227812 */ /* 0x000fe200078ec0ff */
[C---:B------:R-:W-:Y:S01]  /*bba0*/  FMUL R13, R38.reuse, R17 ;  /* 0x00000011260d7220 */ /* 0x040fe20000400000 */
[C---:B------:R-:W-:Y:S01]  /*bbb0*/  FMUL R7, R38.reuse, R7 ;  /* 0x0000000726077220 */ /* 0x040fe20000400000 */
[C---:B------:R-:W-:Y:S01]  /*bbc0*/  FMUL R17, R38.reuse, R21 ;  /* 0x0000001526117220 */ /* 0x040fe20000400000 */
[----:B------:R-:W-:Y:S01]  /*bbd0*/  FMUL R21, R38, R25 ;  /* 0x0000001926157220 */ /* 0x000fe20000400000 */
[----:B------:R-:W-:Y:S01]  /*bbe0*/  FFMA R41, R45, R0, R2 ;  /* 0x000000002d297223 */ /* 0x000fe20000000002 */
[----:B------:R-:W-:Y:S01]  /*bbf0*/  LOP3.LUT R0, R78, 0xffffe000, RZ, 0xc0, !PT ;  /* 0xffffe0004e007812 */ /* 0x000fe200078ec0ff */
[C---:B------:R-:W-:Y:S01]  /*bc00*/  FMUL R25, R38.reuse, R29 ;  /* 0x0000001d26197220 */ /* 0x040fe20000400000 */
[----:B------:R-:W-:Y:S01]  /*bc10*/  LOP3.LUT R2, R79, 0xffffe000, RZ, 0xc0, !PT ;  /* 0xffffe0004f027812 */ /* 0x000fe200078ec0ff */
[C---:B------:R-:W-:Y:S01]  /*bc20*/  FFMA R42, R45.reuse, R32, R3 ;  /* 0x000000202d2a7223 */ /* 0x040fe20000000003 */
[----:B------:R-:W-:Y:S01]  /*bc30*/  F2FP.TF32.F32.PACK_B R41, R41 ;  /* 0x00000029ff29723e */ /* 0x000fe200024050ff */
[----:B------:R-:W-:Y:S01]  /*bc40*/  FMUL R29, R38, R33 ;  /* 0x00000021261d7220 */ /* 0x000fe20000400000 */
[----:B------:R-:W-:Y:S01]  /*bc50*/  LOP3.LUT R33, R76, 0xffffe000, RZ, 0xc0, !PT ;  /* 0xffffe0004c217812 */ /* 0x000fe200078ec0ff */
[C---:B------:R-:W-:Y:S01]  /*bc60*/  FFMA R43, R45.reuse, R34, R7 ;  /* 0x000000222d2b7223 */ /* 0x040fe20000000007 */
[----:B------:R-:W-:Y:S01]  /*bc70*/  F2FP.TF32.F32.PACK_B R42, R42 ;  /* 0x0000002aff2a723e */ /* 0x000fe200024050ff */
[----:B------:R-:W-:Y:S01]  /*bc80*/  FMUL R11, R38, R11 ;  /* 0x0000000b260b7220 */ /* 0x000fe20000400000 */
[----:B------:R-:W-:Y:S01]  /*bc90*/  LOP3.LUT R3, R72, 0xffffe000, RZ, 0xc0, !PT ;  /* 0xffffe00048037812 */ /* 0x000fe200078ec0ff */
[C---:B------:R-:W-:Y:S01]  /*bca0*/  FFMA R4, R45.reuse, R33, R4 ;  /* 0x000000212d047223 */ /* 0x040fe20000000004 */
[----:B------:R-:W-:Y:S01]  /*bcb0*/  F2FP.TF32.F32.PACK_B R43, R43 ;  /* 0x0000002bff2b723e */ /* 0x000fe200024050ff */
[----:B------:R-:W-:Y:S01]  /*bcc0*/  FFMA R5, R45, R44, R5 ;  /* 0x0000002c2d057223 */ /* 0x000fe20000000005 */
[----:B------:R-:W-:Y:S01]  /*bcd0*/  LOP3.LUT R32, R73, 0xffffe000, RZ, 0xc0, !PT ;  /* 0xffffe00049207812 */ /* 0x000fe200078ec0ff */
[C---:B------:R-:W-:Y:S01]  /*bce0*/  FFMA R6, R45.reuse, R0, R6 ;  /* 0x000000002d067223 */ /* 0x040fe20000000006 */
[----:B------:R-:W-:Y:S01]  /*bcf0*/  F2FP.TF32.F32.PACK_B R4, R4 ;  /* 0x00000004ff04723e */ /* 0x000fe200024050ff */
[C---:B------:R-:W-:Y:S01]  /*bd00*/  FFMA R7, R45.reuse, R2, R11 ;  /* 0x000000022d077223 */ /* 0x040fe2000000000b */
[----:B------:R-:W-:Y:S01]  /*bd10*/  F2FP.TF32.F32.PACK_B R5, R5 ;  /* 0x00000005ff05723e */ /* 0x000fe200024050ff */
[----:B------:R-:W-:Y:S01]  /*bd20*/  STS.128 [R116+UR43+0x4400], R40 ;  /* 0x0044002874007988 */ /* 0x000fe20008000c2b */
[----:B------:R-:W-:Y:S01]  /*bd30*/  F2FP.TF32.F32.PACK_B R6, R6 ;  /* 0x00000006ff06723e */ /* 0x000fe200024050ff */
[C---:B------:R-:W-:Y:S01]  /*bd40*/  FFMA R8, R45.reuse, R3, R8 ;  /* 0x000000032d087223 */ /* 0x040fe20000000008 */
[----:B------:R-:W-:Y:S01]  /*bd50*/  F2FP.TF32.F32.PACK_B R7, R7 ;  /* 0x00000007ff07723e */ /* 0x000fe200024050ff */
[----:B------:R-:W-:Y:S01]  /*bd60*/  FFMA R9, R45, R32, R9 ;  /* 0x000000202d097223 */ /* 0x000fe20000000009 */
[----:B------:R-:W-:Y:S01]  /*bd70*/  LOP3.LUT R33, R74, 0xffffe000, RZ, 0xc0, !PT ;  /* 0xffffe0004a217812 */ /* 0x000fe200078ec0ff */
[----:B------:R-:W-:Y:S01]  /*bd80*/  FMUL R15, R38, R15 ;  /* 0x0000000f260f7220 */ /* 0x000fe20000400000 */
[----:B------:R-:W-:Y:S01]  /*bd90*/  LOP3.LUT R0, R75, 0xffffe000, RZ, 0xc0, !PT ;  /* 0xffffe0004b007812 */ /* 0x000fe200078ec0ff */
[----:B------:R1:W-:Y:S01]  /*bda0*/  STS.128 [R115+0x4400], R4 ;  /* 0x0044000473007388 */ /* 0x0003e20000000c00 */
[----:B------:R-:W-:Y:S01]  /*bdb0*/  LOP3.LUT R3, R52, 0xffffe000, RZ, 0xc0, !PT ;  /* 0xffffe00034037812 */ /* 0x000fe200078ec0ff */
[----:B------:R-:W-:Y:S01]  /*bdc0*/  FFMA R10, R45, R33, R10 ;  /* 0x000000212d0a7223 */ /* 0x000fe2000000000a */
[----:B------:R-:W-:Y:S01]  /*bdd0*/  LOP3.LUT R2, R53, 0xffffe000, RZ, 0xc0, !PT ;  /* 0xffffe00035027812 */ /* 0x000fe200078ec0ff */
[C---:B------:R-:W-:Y:S01]  /*bde0*/  FFMA R11, R45.reuse, R0, R15 ;  /* 0x000000002d0b7223 */ /* 0x040fe2000000000f */
[----:B------:R-:W-:Y:S01]  /*bdf0*/  LOP3.LUT R33, R54, 0xffffe000, RZ, 0xc0, !PT ;  /* 0xffffe00036217812 */ /* 0x000fe200078ec0ff */
[----:B------:R-:W-:Y:S01]  /*be00*/  FFMA R12, R45, R3, R12 ;  /* 0x000000032d0c7223 */ /* 0x000fe2000000000c */
[----:B------:R-:W-:Y:S01]  /*be10*/  LOP3.LUT R32, R55, 0xffffe000, RZ, 0xc0, !PT ;  /* 0xffffe00037207812 */ /* 0x000fe200078ec0ff */
[C---:B------:R-:W-:Y:S01]  /*be20*/  FFMA R13, R45.reuse, R2, R13 ;  /* 0x000000022d0d7223 */ /* 0x040fe2000000000d */
[----:B------:R-:W-:Y:S01]  /*be30*/  LOP3.LUT R0, R56, 0xffffe000, RZ, 0xc0, !PT ;  /* 0xffffe00038007812 */ /* 0x000fe200078ec0ff */
[C---:B------:R-:W-:Y:S01]  /*be40*/  FMUL R19, R38.reuse, R19 ;  /* 0x0000001326137220 */ /* 0x040fe20000400000 */
[----:B------:R-:W-:Y:S01]  /*be50*/  F2FP.TF32.F32.PACK_B R8, R8 ;  /* 0x00000008ff08723e */ /* 0x000fe200024050ff */
[C---:B------:R-:W-:Y:S01]  /*be60*/  FFMA R14, R45.reuse, R33, R14 ;  /* 0x000000212d0e7223 */ /* 0x040fe2000000000e */
[----:B------:R-:W-:Y:S01]  /*be70*/  F2FP.TF32.F32.PACK_B R9, R9 ;  /* 0x00000009ff09723e */ /* 0x000fe200024050ff */
[C---:B------:R-:W-:Y:S01]  /*be80*/  FFMA R15, R45.reuse, R32, R19 ;  /* 0x000000202d0f7223 */ /* 0x040fe20000000013 */
[----:B------:R-:W-:Y:S01]  /*be90*/  F2FP.TF32.F32.PACK_B R10, R10 ;  /* 0x0000000aff0a723e */ /* 0x000fe200024050ff */
[----:B------:R-:W-:Y:S01]  /*bea0*/  FFMA R16, R45, R0, R16 ;  /* 0x000000002d107223 */ /* 0x000fe20000000010 */
[----:B------:R-:W-:Y:S01]  /*beb0*/  F2FP.TF32.F32.PACK_B R11, R11 ;  /* 0x0000000bff0b723e */ /* 0x000fe200024050ff */
[C---:B------:R-:W-:Y:S01]  /*bec0*/  FMUL R23, R38.reuse, R23 ;  /* 0x0000001726177220 */ /* 0x040fe20000400000 */
[----:B------:R-:W-:Y:S01]  /*bed0*/  LOP3.LUT R0, R57, 0xffffe000, RZ, 0xc0, !PT ;  /* 0xffffe00039007812 */ /* 0x000fe200078ec0ff */
[----:B------:R-:W-:Y:S01]  /*bee0*/  FMUL R27, R38, R27 ;  /* 0x0000001b261b7220 */ /* 0x000fe20000400000 */
[----:B------:R-:W-:Y:S01]  /*bef0*/  LOP3.LUT R3, R58, 0xffffe000, RZ, 0xc0, !PT ;  /* 0xffffe0003a037812 */ /* 0x000fe200078ec0ff */
[----:B------:R3:W-:Y:S01]  /*bf00*/  STS.128 [R114+0x4400], R8 ;  /* 0x0044000872007388 */ /* 0x0007e20000000c00 */
[----:B------:R-:W-:Y:S01]  /*bf10*/  LOP3.LUT R2, R59, 0xffffe000, RZ, 0xc0, !PT ;  /* 0xffffe0003b027812 */ /* 0x000fe200078ec0ff */
[C---:B------:R-:W-:Y:S01]  /*bf20*/  FFMA R17, R45.reuse, R0, R17 ;  /* 0x000000002d117223 */ /* 0x040fe20000000011 */
[----:B------:R-:W-:Y:S01]  /*bf30*/  F2FP.TF32.F32.PACK_B R12, R12 ;  /* 0x0000000cff0c723e */ /* 0x000fe200024050ff */
[C---:B------:R-:W-:Y:S01]  /*bf40*/  FFMA R18, R45.reuse, R3, R18 ;  /* 0x000000032d127223 */ /* 0x040fe20000000012 */
[----:B------:R-:W-:Y:S01]  /*bf50*/  F2FP.TF32.F32.PACK_B R13, R13 ;  /* 0x0000000dff0d723e */ /* 0x000fe200024050ff */
[----:B------:R-:W-:Y:S01]  /*bf60*/  FFMA R19, R45, R2, R23 ;  /* 0x000000022d137223 */ /* 0x000fe20000000017 */
[----:B------:R-:W-:Y:S01]  /*bf70*/  F2FP.TF32.F32.PACK_B R14, R14 ;  /* 0x0000000eff0e723e */ /* 0x000fe200024050ff */
[C---:B------:R-:W-:Y:S01]  /*bf80*/  FMUL R31, R38.reuse, R31 ;  /* 0x0000001f261f7220 */ /* 0x040fe20000400000 */
[----:B------:R-:W-:Y:S01]  /*bf90*/  F2FP.TF32.F32.PACK_B R15, R15 ;  /* 0x0000000fff0f723e */ /* 0x000fe200024050ff */
[----:B------:R-:W-:Y:S01]  /*bfa0*/  FMUL R35, R38, R35 ;  /* 0x0000002326237220 */ /* 0x000fe20000400000 */
[----:B------:R-:W-:Y:S02]  /*bfb0*/  LOP3.LUT R33, R60, 0xffffe000, RZ, 0xc0, !PT ;  /* 0xffffe0003c217812 */ /* 0x000fe400078ec0ff */
[----:B------:R-:W-:Y:S01]  /*bfc0*/  LOP3.LUT R32, R61, 0xffffe000, RZ, 0xc0, !PT ;  /* 0xffffe0003d207812 */ /* 0x000fe200078ec0ff */
[----:B------:R3:W-:Y:S01]  /*bfd0*/  STS.128 [R105+0x4400], R12 ;  /* 0x0044000c69007388 */ /* 0x0007e20000000c00 */
        /* <DEDUP_REMOVED lines=8> */
[----:B------:R-:W-:Y:S02]  /*c060*/  F2FP.TF32.F32.PACK_B R18, R18 ;  /* 0x00000012ff12723e */ /* 0x000fe400024050ff */
[----:B------:R-:W-:Y:S02]  /*c070*/  F2FP.TF32.F32.PACK_B R19, R19 ;  /* 0x00000013ff13723e */ /* 0x000fe400024050ff */
[----:B------:R-:W-:Y:S02]  /*c080*/  LOP3.LUT R3, R64, 0xffffe000, RZ, 0xc0, !PT ;  /* 0xffffe00040037812 */ /* 0x000fe400078ec0ff */
[----:B-1----:R-:W-:Y:S01]  /*c090*/  LOP3.LUT R4, R65, 0xffffe000, RZ, 0xc0, !PT ;  /* 0xffffe00041047812 */ /* 0x002fe200078ec0ff */
        /* <DEDUP_REMOVED lines=48> */
[----:B-1----:R-:W-:Y:S04]  /*c3a0*/  DEPBAR.LE SB0, 0x1 ;  /* 0x000080400000791a */ /* 0x002fe80000000000 */
.L_x_161:
[----:B------:R-:W-:Y:S05]  /*c3b0*/  BSYNC.RECONVERGENT B0 ;  /* 0x0000000000007941 */ /* 0x000fea0003800200 */
.L_x_160:
        /* <DEDUP_REMOVED lines=12> */
[----:B------:R-:W-:Y:S05]  /*c480*/  @P1 IMAD R5, R51, 0x4000, R116 ;  /* 0x0000400033051824 */ /* 0x000fea00078e0274 */
        /* <DEDUP_REMOVED lines=8> */
.L_x_165:
[----:B------:R-:W-:Y:S05]  /*c510*/  BSYNC B0 ;  /* 0x0000000000007941 */ /* 0x000fea0003800000 */
.L_x_164:
[----:B------:R-:W-:Y:S01]  /*c520*/  ISETP.NE.AND P0, PT, R122, RZ, PT ;  /* 0x000000ff7a00720c */ /* 0x000fe20003f05270 */
[----:B------:R-:W-:Y:S11]  /*c530*/  VIADD R51, R51, 0x1 ;  /* 0x0000000133337836 */ /* 0x000ff60000000000 */
[----:B------:R-:W-:Y:S01]  /*c540*/  @!UPT UIADD3 URZ, UPT, UPT, URZ, URZ, URZ ;  /* 0x000000fffffff290 */ /* 0x000fe2000fffe0ff */
[----:B------:R4:W2:Y:S01]  /*c550*/  @P0 LDS.128 R80, [R5+UR43+0x400] ;  /* 0x0004002b05500984 */ /* 0x0008a20008000c00 */
[----:B-1----:R-:W-:Y:S02]  /*c560*/  @P0 IMAD.IADD R0, R119, 0x1, R2 ;  /* 0x0000000177000824 */ /* 0x002fe400078e0202 */
[C---:B------:R-:W-:Y:S01]  /*c570*/  @P0 IMAD.IADD R6, R121.reuse, 0x1, R4 ;  /* 0x0000000179060824 */ /* 0x040fe200078e0204 */
[----:B------:R4:W1:Y:S01]  /*c580*/  @P0 LDS.128 R76, [R3+0x400] ;  /* 0x00040000034c0984 */ /* 0x0008620000000c00 */
[C---:B------:R-:W-:Y:S02]  /*c590*/  @P0 IMAD.IADD R7, R121.reuse, 0x1, R2 ;  /* 0x0000000179070824 */ /* 0x040fe400078e0202 */
[----:B---3--:R-:W-:Y:S01]  /*c5a0*/  @P0 IMAD.IADD R8, R121, 0x1, R0 ;  /* 0x0000000179080824 */ /* 0x008fe200078e0200 */
[----:B------:R4:W3:Y:S04]  /*c5b0*/  @P0 LDS.128 R72, [R4+0x400] ;  /* 0x0004000004480984 */ /* 0x0008e80000000c00 */
[----:B------:R4:W1:Y:S04]  /*c5c0*/  @P0 LDS.128 R52, [R6+0x400] ;  /* 0x0004000006340984 */ /* 0x0008680000000c00 */
[----:B------:R4:W1:Y:S04]  /*c5d0*/  @P0 LDS.128 R56, [R2+0x400] ;  /* 0x0004000002380984 */ /* 0x0008680000000c00 */
[----:B------:R4:W1:Y:S04]  /*c5e0*/  @P0 LDS.128 R60, [R7+0x400] ;  /* 0x00040000073c0984 */ /* 0x0008680000000c00 */
[----:B------:R4:W1:Y:S04]  /*c5f0*/  @P0 LDS.128 R64, [R0+0x400] ;  /* 0x0004000000400984 */ /* 0x0008680000000c00 */
[----:B------:R4:W1:Y:S01]  /*c600*/  @P0 LDS.128 R68, [R8+0x400] ;  /* 0x0004000008440984 */ /* 0x0008620000000c00 */
[C---:B------:R-:W-:Y:S04]  /*c610*/  ISETP.NE.AND P0, PT, R51.reuse, 0x4, PT ;  /* 0x000000043300780c */ /* 0x040fe80003f05270 */
[----:B------:R-:W-:Y:S02]  /*c620*/  SEL R10, RZ, 0x1, P0 ;  /* 0x00000001ff0a7807 */ /* 0x000fe40000000000 */
[----:B------:R-:W-:Y:S02]  /*c630*/  SEL R51, R51, RZ, P0 ;  /* 0x000000ff33337207 */ /* 0x000fe40000000000 */
[----:B------:R-:W-:Y:S02]  /*c640*/  LOP3.LUT R123, R123, R10, RZ, 0x3c, !PT ;  /* 0x0000000a7b7b7212 */ /* 0x000fe400078e3cff */
.L_x_163:
[----:B------:R-:W-:Y:S05]  /*c650*/  BSYNC B1 ;  /* 0x0000000000017941 */ /* 0x000fea0003800000 */
.L_x_162:
[----:B----4-:R-:W-:Y:S05]  /*c660*/  VIADD R0, R39, 0xc0 ;  /* 0x000000c027007836 */ /* 0x010fea0000000000 */
[----:B------:R-:W-:Y:S04]  /*c670*/  SHF.R.U32.HI R0, RZ, 0x15, R0 ;  /* 0x00000015ff007819 */ /* 0x000fe80000011600 */
[----:B------:R-:W-:Y:S11]  /*c680*/  LOP3.LUT P0, RZ, R0, 0x3, R95, 0x48, !PT ;  /* 0x0000000300ff7812 */ /* 0x000ff6000780485f */
[----:B------:R-:W-:Y:S02]  /*c690*/  @!UPT UIADD3 URZ, UPT, UPT, URZ, URZ, URZ ;  /* 0x000000fffffff290 */ /* 0x000fe4000fffe0ff */
[----:B------:R-:W-:Y:S05]  /*c6a0*/  @!P0 BRA `(.L_x_167) ;  /* 0x0000000000408947 */ /* 0x000fea0003800000 */
[----:B------:R-:W4:Y:S01]  /*c6b0*/  LDCU.64 UR8, c[0x4][0x70] ;  /* 0x01000e00ff0877ac */ /* 0x000f220008000a00 */
[----:B------:R-:W-:Y:S01]  /*c6c0*/  MOV R3, 0x0 ;  /* 0x0000000000037802 */ /* 0x000fe20000000f00 */
[----:B---3--:R-:W-:Y:S02]  /*c6d0*/  HFMA2 R12, -RZ, RZ, 0, 5.9604644775390625e-08 ;  /* 0x00000001ff0c7431 */ /* 0x008fe400000001ff */
[----:B------:R-:W-:Y:S02]  /*c6e0*/  IMAD.MOV.U32 R8, RZ, RZ, 0x192 ;  /* 0x00000192ff087424 */ /* 0x000fe400078e00ff */
[----:B------:R-:W-:Y:S01]  /*c6f0*/  IMAD.MOV.U32 R13, RZ, RZ, RZ ;  /* 0x000000ffff0d7224 */ /* 0x000fe200078e00ff */
[----:B------:R-:W3:Y:S01]  /*c700*/  LDCU.64 UR6, c[0x4][0x78] ;  /* 0x01000f00ff0677ac */ /* 0x000ee20008000a00 */
[----:B------:R-:W1:Y:S01]  /*c710*/  LDC.64 R2, c[0x4][R3] ;  /* 0x0100000003027b82 */ /* 0x000e620000000a00 */
[----:B------:R-:W5:Y:S01]  /*c720*/  LDCU.64 UR4, c[0x4][0x10] ;  /* 0x01000200ff0477ac */ /* 0x000f620008000a00 */
[----:B----4-:R-:W-:Y:S01]  /*c730*/  MOV R5, UR9 ;  /* 0x0000000900057c02 */ /* 0x010fe20008000f00 */
[----:B------:R-:W-:Y:S01]  /*c740*/  IMAD.U32 R4, RZ, RZ, UR8 ;  /* 0x00000008ff047e24 */ /* 0x000fe2000f8e00ff */
[----:B---3--:R-:W-:Y:S01]  /*c750*/  MOV R7, UR7 ;  /* 0x0000000700077c02 */ /* 0x008fe20008000f00 */
[----:B------:R-:W-:Y:S01]  /*c760*/  IMAD.U32 R6, RZ, RZ, UR6 ;  /* 0x00000006ff067e24 */ /* 0x000fe2000f8e00ff */
[----:B-----5:R-:W-:Y:S01]  /*c770*/  MOV R11, UR5 ;  /* 0x00000005000b7c02 */ /* 0x020fe20008000f00 */
[----:B------:R-:W-:Y:S02]  /*c780*/  IMAD.U32 R10, RZ, RZ, UR4 ;  /* 0x00000004ff0a7e24 */ /* 0x000fe4000f8e00ff */
[----:B------:R-:W-:Y:S07]  /*c790*/  LEPC R20, `(.L_x_167) ;  /* 0x000000001014794e */ /* 0x000fee0000000000 */
[----:B-12---:R-:W-:Y:S05]  /*c7a0*/  CALL.ABS.NOINC R2 ;  /* 0x0000000002007343 */ /* 0x006fea0003c00000 */
.L_x_167:
[----:B------:R-:W-:Y:S01]  /*c7b0*/  ISETP.NE.AND P6, PT, R113, RZ, PT ;  /* 0x000000ff7100720c */ /* 0x000fe20003fc5270 */
[----:B------:R-:W-:Y:S05]  /*c7c0*/  WARPSYNC.ALL ;  /* 0x0000000000007948 */ /* 0x000fea0003800000 */
[----:B------:R-:W-:Y:S01]  /*c7d0*/  R2UR UR4, R39 ;  /* 0x00000000270472ca */ /* 0x000fe200000e0000 */
[----:B------:R-:W-:Y:S01]  /*c7e0*/  IMAD.U32 R3, RZ, RZ, UR44 ;  /* 0x0000002cff037e24 */ /* 0x000fe2000f8e00ff */
[----:B--2---:R-:W-:Y:S01]  /*c7f0*/  LOP3.LUT R40, R80, 0xffffe000, RZ, 0xc0, !PT ;  /* 0xffffe00050287812 */ /* 0x004fe200078ec0ff */
[----:B------:R-:W-:Y:S01]  /*c800*/  IMAD.U32 R46, RZ, RZ, UR52 ;  /* 0x00000034ff2e7e24 */ /* 0x000fe2000f8e00ff */
[----:B-1----:R-:W-:Y:S01]  /*c810*/  LOP3.LUT R44, R77, 0xffffe000, RZ, 0xc0, !PT ;  /* 0xffffe0004d2c7812 */ /* 0x002fe200078ec0ff */
        /* <DEDUP_REMOVED lines=159> */
.L_x_169:
[----:B------:R-:W-:Y:S05]  /*d210*/  BSYNC.RECONVERGENT B0 ;  /* 0x0000000000007941 */ /* 0x000fea0003800200 */
.L_x_168:
[----:B------:R-:W-:Y:S01]  /*d220*/  BAR.SYNC.DEFER_BLOCKING 0x1, 0x80 ;  /* 0x0042000000007b1d */ /* 0x000fe20000010000 */
[----:B------:R-:W-:Y:S04]  /*d230*/  UIADD3 UR4, UPT, UPT, UR44, 0x1, URZ ;  /* 0x000000012c047890 */ /* 0x000fe8000fffe0ff */
[----:B------:R-:W-:Y:S04]  /*d240*/  UISETP.NE.AND UP0, UPT, UR4, 0x4, UPT ;  /* 0x000000040400788c */ /* 0x000fe8000bf05270 */
[----:B------:R-:W-:Y:S01]  /*d250*/  USEL UR47, UR4, URZ, UP0 ;  /* 0x000000ff042f7287 */ /* 0x000fe20008000000 */
[----:B------:R1:W-:Y:S01]  /*d260*/  @P6 SYNCS.ARRIVE.TRANS64.RED.A1T0 RZ, [R46+URZ], RZ ;  /* 0x000000ff2eff69a7 */ /* 0x0003e200081004ff */
[----:B------:R-:W-:Y:S01]  /*d270*/  BSSY B1, `(.L_x_170) ;  /* 0x000001f000017945 */ /* 0x000fe20003800000 */
[----:B------:R-:W3:Y:S02]  /*d280*/  @P6 SYNCS.PHASECHK.TRANS64.TRYWAIT P0, [R0+URZ+0x50], R3 ;  /* 0x00005003000065a7 */ /* 0x000ee400080011ff */
[----:B---3--:R-:W-:Y:S01]  /*d290*/  @P6 SEL R120, RZ, 0x1, !P0 ;  /* 0x00000001ff786807 */ /* 0x008fe20004000000 */
        /* <DEDUP_REMOVED lines=13> */
.L_x_173:
[----:B------:R-:W-:Y:S05]  /*d370*/  BSYNC B0 ;  /* 0x0000000000007941 */ /* 0x000fea0003800000 */
.L_x_172:
[----:B------:R-:W-:Y:S11]  /*d380*/  ISETP.NE.AND P0, PT, R122, RZ, PT ;  /* 0x000000ff7a00720c */ /* 0x000ff60003f05270 */
[----:B------:R-:W-:Y:S02]  /*d390*/  @!UPT UIADD3 URZ, UPT, UPT, URZ, URZ, URZ ;  /* 0x000000fffffff290 */ /* 0x000fe4000fffe0ff */
[----:B------:R3:W4:Y:S01]  /*d3a0*/  @P0 LDS.128 R80, [R51+UR43+0x400] ;  /* 0x0004002b33500984 */ /* 0x0007220008000c00 */
[----:B-1----:R-:W-:Y:S01]  /*d3b0*/  @P0 IMAD.IADD R0, R119, 0x1, R118 ;  /* 0x0000000177000824 */ /* 0x002fe200078e0276 */
        /* <DEDUP_REMOVED lines=10> */
.L_x_171:
[----:B------:R-:W-:Y:S05]  /*d460*/  BSYNC B1 ;  /* 0x0000000000017941 */ /* 0x000fea0003800000 */
.L_x_170:
[----:B---3--:R-:W-:Y:S05]  /*d470*/  VIADD R0, R39, 0xe0 ;  /* 0x000000e027007836 */ /* 0x008fea0000000000 */
[----:B------:R-:W-:Y:S04]  /*d480*/  SHF.R.U32.HI R0, RZ, 0x15, R0 ;  /* 0x00000015ff007819 */ /* 0x000fe80000011600 */
[----:B------:R-:W-:Y:S11]  /*d490*/  LOP3.LUT P0, RZ, R0, 0x3, R95, 0x48, !PT ;  /* 0x0000000300ff7812 */ /* 0x000ff6000780485f */
[----:B------:R-:W-:Y:S02]  /*d4a0*/  @!UPT UIADD3 URZ, UPT, UPT, URZ, URZ, URZ ;  /* 0x000000fffffff290 */ /* 0x000fe4000fffe0ff */
[----:B------:R-:W-:Y:S05]  /*d4b0*/  @!P0 BRA `(.L_x_175) ;  /* 0x0000000000408947 */ /* 0x000fea0003800000 */
[----:B------:R-:W3:Y:S01]  /*d4c0*/  LDCU.64 UR8, c[0x4][0x70] ;  /* 0x01000e00ff0877ac */ /* 0x000ee20008000a00 */
[----:B------:R-:W-:Y:S01]  /*d4d0*/  MOV R3, 0x0 ;  /* 0x0000000000037802 */ /* 0x000fe20000000f00 */
[----:B--2---:R-:W-:Y:S02]  /*d4e0*/  HFMA2 R12, -RZ, RZ, 0, 5.9604644775390625e-08 ;  /* 0x00000001ff0c7431 */ /* 0x004fe400000001ff */
[----:B------:R-:W-:Y:S02]  /*d4f0*/  IMAD.MOV.U32 R8, RZ, RZ, 0x192 ;  /* 0x00000192ff087424 */ /* 0x000fe400078e00ff */
[----:B------:R-:W-:Y:S01]  /*d500*/  IMAD.MOV.U32 R13, RZ, RZ, RZ ;  /* 0x000000ffff0d7224 */ /* 0x000fe200078e00ff */
[----:B------:R-:W2:Y:S01]  /*d510*/  LDCU.64 UR6, c[0x4][0x78] ;  /* 0x01000f00ff0677ac */ /* 0x000ea20008000a00 */
[----:B------:R-:W1:Y:S01]  /*d520*/  LDC.64 R2, c[0x4][R3] ;  /* 0x0100000003027b82 */ /* 0x000e620000000a00 */
[----:B------:R-:W5:Y:S01]  /*d530*/  LDCU.64 UR4, c[0x4][0x10] ;  /* 0x01000200ff0477ac */ /* 0x000f620008000a00 */
[----:B---3--:R-:W-:Y:S01]  /*d540*/  MOV R5, UR9 ;  /* 0x0000000900057c02 */ /* 0x008fe20008000f00 */
[----:B------:R-:W-:Y:S01]  /*d550*/  IMAD.U32 R4, RZ, RZ, UR8 ;  /* 0x00000008ff047e24 */ /* 0x000fe2000f8e00ff */
[----:B--2---:R-:W-:Y:S01]  /*d560*/  MOV R7, UR7 ;  /* 0x0000000700077c02 */ /* 0x004fe20008000f00 */
[----:B------:R-:W-:Y:S01]  /*d570*/  IMAD.U32 R6, RZ, RZ, UR6 ;  /* 0x00000006ff067e24 */ /* 0x000fe2000f8e00ff */
[----:B-----5:R-:W-:Y:S01]  /*d580*/  MOV R11, UR5 ;  /* 0x00000005000b7c02 */ /* 0x020fe20008000f00 */
[----:B------:R-:W-:Y:S02]  /*d590*/  IMAD.U32 R10, RZ, RZ, UR4 ;  /* 0x00000004ff0a7e24 */ /* 0x000fe4000f8e00ff */
[----:B------:R-:W-:Y:S07]  /*d5a0*/  LEPC R20, `(.L_x_175) ;  /* 0x000000001014794e */ /* 0x000fee0000000000 */
[----:B-1--4-:R-:W-:Y:S05]  /*d5b0*/  CALL.ABS.NOINC R2 ;  /* 0x0000000002007343 */ /* 0x012fea0003c00000 */
.L_x_175:
[----:B------:R-:W-:Y:S01]  /*d5c0*/  ISETP.NE.AND P0, PT, R110, RZ, PT ;  /* 0x000000ff6e00720c */ /* 0x000fe20003f05270 */
[----:B------:R-:W-:Y:S05]  /*d5d0*/  WARPSYNC.ALL ;  /* 0x0000000000007948 */ /* 0x000fea0003800000 */
[----:B------:R-:W-:Y:S01]  /*d5e0*/  R2UR UR4, R39 ;  /* 0x00000000270472ca */ /* 0x000fe200000e0000 */
[----:B------:R-:W-:Y:S01]  /*d5f0*/  VIADD R117, R117, 0xd0 ;  /* 0x000000d075757836 */ /* 0x000fe20000000000 */
[----:B----4-:R-:W-:Y:S01]  /*d600*/  LOP3.LUT R0, R80, 0xffffe000, RZ, 0xc0, !PT ;  /* 0xffffe00050007812 */ /* 0x010fe200078ec0ff */
[----:B------:R-:W-:Y:S01]  /*d610*/  BSSY.RECONVERGENT B0, `(.L_x_176) ;  /* 0x000009d000007945 */ /* 0x000fe20003800200 */
[----:B------:R-:W-:Y:S02]  /*d620*/  LOP3.LUT R2, R81, 0xffffe000, RZ, 0xc0, !PT ;  /* 0xffffe00051027812 */ /* 0x000fe400078ec0ff */
[----:B------:R-:W-:Y:S02]  /*d630*/  LOP3.LUT R3, R82, 0xffffe000, RZ, 0xc0, !PT ;  /* 0xffffe00052037812 */ /* 0x000fe400078ec0ff */
[----:B------:R-:W-:Y:S02]  /*d640*/  LOP3.LUT R40, R83, 0xffffe000, RZ, 0xc0, !PT ;  /* 0xffffe00053287812 */ /* 0x000fe400078ec0ff */
[----:B-1----:R-:W-:Y:S02]  /*d650*/  LOP3.LUT R41, R76, 0xffffe000, RZ, 0xc0, !PT ;  /* 0xffffe0004c297812 */ /* 0x002fe400078ec0ff */
[----:B------:R-:W-:Y:S01]  /*d660*/  LOP3.LUT R42, R77, 0xffffe000, RZ, 0xc0, !PT ;  /* 0xffffe0004d2a7812 */ /* 0x000fe200078ec0ff */
[----:B--2---:R-:W1:Y:S01]  /*d670*/  LDTM.x32 R4, tmem[UR4+0xe0] ;  /* 0x0000e004000479ee */ /* 0x004e6200082c0000 */
[----:B------:R-:W-:Y:S01]  /*d680*/  LOP3.LUT R43, R78, 0xffffe000, RZ, 0xc0, !PT ;  /* 0xffffe0004e2b7812 */ /* 0x000fe200078ec0ff */
[----:B------:R-:W-:Y:S01]  /*d690*/  NOP ;  /* 0x0000000000007918 */ /* 0x000fe20000000000 */
[----:B------:R-:W-:Y:S02]  /*d6a0*/  LOP3.LUT R44, R79, 0xffffe000, RZ, 0xc0, !PT ;  /* 0xffffe0004f2c7812 */ /* 0x000fe400078ec0ff */
[----:B------:R-:W-:Y:S02]  /*d6b0*/  LOP3.LUT R117, R117, 0xfefffff8, RZ, 0xc0, !PT ;  /* 0xfefffff875757812 */ /* 0x000fe400078ec0ff */
[----:B------:R-:W-:Y:S02]  /*d6c0*/  LOP3.LUT R47, R72, 0xffffe000, RZ, 0xc0, !PT ;  /* 0xffffe000482f7812 */ /* 0x000fe400078ec0ff */
[----:B------:R-:W-:Y:S01]  /*d6d0*/  LOP3.LUT R46, R73, 0xffffe000, RZ, 0xc0, !PT ;  /* 0xffffe000492e7812 */ /* 0x000fe200078ec0ff */
[----:B-1----:R1:W-:Y:S01]  /*d6e0*/  SYNCS.ARRIVE.TRANS64.RED.A1T0 RZ, [R117+URZ], RZ ;  /* 0x000000ff75ff79a7 */ /* 0x0023e200081004ff */
[----:B------:R-:W-:Y:S02]  /*d6f0*/  LOP3.LUT R49, R74, 0xffffe000, RZ, 0xc0, !PT ;  /* 0xffffe0004a317812 */ /* 0x000fe400078ec0ff */
[----:B------:R-:W-:Y:S02]  /*d700*/  LOP3.LUT R48, R75, 0xffffe000, RZ, 0xc0, !PT ;  /* 0xffffe0004b307812 */ /* 0x000fe400078ec0ff */
[----:B------:R-:W-:Y:S02]  /*d710*/  LOP3.LUT R50, R52, 0xffffe000, RZ, 0xc0, !PT ;  /* 0xffffe00034327812 */ /* 0x000fe400078ec0ff */
[----:B------:R-:W-:Y:S02]  /*d720*/  LOP3.LUT R52, R53, 0xffffe000, RZ, 0xc0, !PT ;  /* 0xffffe00035347812 */ /* 0x000fe400078ec0ff */
[----:B------:R-:W-:Y:S02]  /*d730*/  LOP3.LUT R51, R54, 0xffffe000, RZ, 0xc0, !PT ;  /* 0xffffe00036337812 */ /* 0x000fe400078ec0ff */
[----:B------:R-:W-:Y:S02]  /*d740*/  LOP3.LUT R54, R55, 0xffffe000, RZ, 0xc0, !PT ;  /* 0xffffe00037367812 */ /* 0x000fe400078ec0ff */
[----:B------:R-:W-:Y:S01]  /*d750*/  LOP3.LUT R53, R56, 0xffffe000, RZ, 0xc0, !PT ;  /* 0xffffe00038357812 */ /* 0x000fe200078ec0ff */
[C---:B------:R-:W-:Y:S01]  /*d760*/  FMUL R4, R38.reuse, R4 ;  /* 0x0000000426047220 */ /* 0x040fe20000400000 */
[----:B------:R-:W-:Y:S01]  /*d770*/  LOP3.LUT R56, R57, 0xffffe000, RZ, 0xc0, !PT ;  /* 0xffffe00039387812 */ /* 0x000fe200078ec0ff */
[----:B------:R-:W-:Y:S01]  /*d780*/  FMUL R5, R38, R5 ;  /* 0x0000000526057220 */ /* 0x000fe20000400000 */
[----:B------:R-:W-:Y:S01]  /*d790*/  LOP3.LUT R55, R58, 0xffffe000, RZ, 0xc0, !PT ;  /* 0xffffe0003a377812 */ /* 0x000fe200078ec0ff */
[C---:B------:R-:W-:Y:S01]  /*d7a0*/  FMUL R6, R38.reuse, R6 ;  /* 0x0000000626067220 */ /* 0x040fe20000400000 */
[----:B------:R-:W-:Y:S01]  /*d7b0*/  LOP3.LUT R58, R59, 0xffffe000, RZ, 0xc0, !PT ;  /* 0xffffe0003b3a7812 */ /* 0x000fe200078ec0ff */
[----:B------:R-:W-:Y:S01]  /*d7c0*/  FMUL R7, R38, R7 ;  /* 0x0000000726077220 */ /* 0x000fe20000400000 */
[----:B------:R-:W-:Y:S01]  /*d7d0*/  LOP3.LUT R57, R60, 0xffffe000, RZ, 0xc0, !PT ;  /* 0xffffe0003c397812 */ /* 0x000fe200078ec0ff */
[----:B------:R-:W-:Y:S01]  /*d7e0*/  FFMA R4, R45, R0, R4 ;  /* 0x000000002d047223 */ /* 0x000fe20000000004 */
[----:B------:R-:W-:Y:S01]  /*d7f0*/  LOP3.LUT R60, R61, 0xffffe000, RZ, 0xc0, !PT ;  /* 0xffffe0003d3c7812 */ /* 0x000fe200078ec0ff */
[C---:B------:R-:W-:Y:S01]  /*d800*/  FFMA R5, R45.reuse, R2, R5 ;  /* 0x000000022d057223 */ /* 0x040fe20000000005 */
[----:B------:R-:W-:Y:S01]  /*d810*/  LOP3.LUT R59, R62, 0xffffe000, RZ, 0xc0, !PT ;  /* 0xffffe0003e3b7812 */ /* 0x000fe200078ec0ff */
[C---:B------:R-:W-:Y:S01]  /*d820*/  FFMA R6, R45.reuse, R3, R6 ;  /* 0x000000032d067223 */ /* 0x040fe20000000006 */
[----:B------:R-:W-:Y:S01]  /*d830*/  F2FP.TF32.F32.PACK_B R4, R4 ;  /* 0x00000004ff04723e */ /* 0x000fe200024050ff */
[C---:B------:R-:W-:Y:S01]  /*d840*/  FFMA R7, R45.reuse, R40, R7 ;  /* 0x000000282d077223 */ /* 0x040fe20000000007 */
[----:B------:R-:W-:Y:S01]  /*d850*/  F2FP.TF32.F32.PACK_B R5, R5 ;  /* 0x00000005ff05723e */ /* 0x000fe200024050ff */
[C---:B------:R-:W-:Y:S01]  /*d860*/  FMUL R8, R38.reuse, R8 ;  /* 0x0000000826087220 */ /* 0x040fe20000400000 */
[----:B------:R-:W-:Y:S01]  /*d870*/  F2FP.TF32.F32.PACK_B R6, R6 ;  /* 0x00000006ff06723e */ /* 0x000fe200024050ff */
[C---:B------:R-:W-:Y:S01]  /*d880*/  FMUL R9, R38.reuse, R9 ;  /* 0x0000000926097220 */ /* 0x040fe20000400000 */
[C---:B------:R-:W-:Y:S01]  /*d890*/  FMUL R10, R38.reuse, R10 ;  /* 0x0000000a260a7220 */ /* 0x040fe20000400000 */
[C---:B------:R-:W-:Y:S01]  /*d8a0*/  FMUL R11, R38.reuse, R11 ;  /* 0x0000000b260b7220 */ /* 0x040fe20000400000 */
[----:B------:R-:W-:Y:S01]  /*d8b0*/  F2FP.TF32.F32.PACK_B R7, R7 ;  /* 0x00000007ff07723e */ /* 0x000fe200024050ff */
[C---:B------:R-:W-:Y:S01]  /*d8c0*/  FFMA R8, R45.reuse, R41, R8 ;  /* 0x000000292d087223 */ /* 0x040fe20000000008 */
[C---:B------:R-:W-:Y:S01]  /*d8d0*/  FFMA R9, R45.reuse, R42, R9 ;  /* 0x0000002a2d097223 */ /* 0x040fe20000000009 */
[C---:B------:R-:W-:Y:S01]  /*d8e0*/  FFMA R10, R45.reuse, R43, R10 ;  /* 0x0000002b2d0a7223 */ /* 0x040fe2000000000a */
[C---:B------:R-:W-:Y:S01]  /*d8f0*/  FFMA R11, R45.reuse, R44, R11 ;  /* 0x0000002c2d0b7223 */ /* 0x040fe2000000000b */
[----:B------:R1:W-:Y:S01]  /*d900*/  STS.128 [R116+UR43+0xc400], R4 ;  /* 0x00c4000474007988 */ /* 0x0003e20008000c2b */
[----:B------:R-:W-:Y:S01]  /*d910*/  F2FP.TF32.F32.PACK_B R8, R8 ;  /* 0x00000008ff08723e */ /* 0x000fe200024050ff */
[C---:B------:R-:W-:Y:S01]  /*d920*/  FMUL R12, R38.reuse, R12 ;  /* 0x0000000c260c7220 */ /* 0x040fe20000400000 */
[----:B------:R-:W-:Y:S01]  /*d930*/  F2FP.TF32.F32.PACK_B R9, R9 ;  /* 0x00000009ff09723e */ /* 0x000fe200024050ff */
[C---:B------:R-:W-:Y:S01]  /*d940*/  FMUL R13, R38.reuse, R13 ;  /* 0x0000000d260d7220 */ /* 0x040fe20000400000 */
[----:B------:R-:W-:Y:S01]  /*d950*/  F2FP.TF32.F32.PACK_B R10, R10 ;  /* 0x0000000aff0a723e */ /* 0x000fe200024050ff */
[C---:B------:R-:W-:Y:S01]  /*d960*/  FMUL R14, R38.reuse, R14 ;  /* 0x0000000e260e7220 */ /* 0x040fe20000400000 */
[C---:B------:R-:W-:Y:S01]  /*d970*/  FMUL R15, R38.reuse, R15 ;  /* 0x0000000f260f7220 */ /* 0x040fe20000400000 */
[----:B------:R-:W-:Y:S01]  /*d980*/  F2FP.TF32.F32.PACK_B R11, R11 ;  /* 0x0000000bff0b723e */ /* 0x000fe200024050ff */
[C---:B------:R-:W-:Y:S01]  /*d990*/  FFMA R12, R45.reuse, R47, R12 ;  /* 0x0000002f2d0c7223 */ /* 0x040fe2000000000c */
[C---:B------:R-:W-:Y:S01]  /*d9a0*/  FFMA R13, R45.reuse, R46, R13 ;  /* 0x0000002e2d0d7223 */ /* 0x040fe2000000000d */
[C---:B------:R-:W-:Y:S01]  /*d9b0*/  FFMA R14, R45.reuse, R49, R14 ;  /* 0x000000312d0e7223 */ /* 0x040fe2000000000e */
[C---:B------:R-:W-:Y:S01]  /*d9c0*/  FFMA R15, R45.reuse, R48, R15 ;  /* 0x000000302d0f7223 */ /* 0x040fe2000000000f */
[----:B------:R1:W-:Y:S01]  /*d9d0*/  STS.128 [R115+0xc400], R8 ;  /* 0x00c4000873007388 */ /* 0x0003e20000000c00 */
        /* <DEDUP_REMOVED lines=24> */
[----:B------:R-:W-:Y:S01]  /*db60*/  FFMA R23, R45, R58, R23 ;  /* 0x0000003a2d177223 */ /* 0x000fe20000000017 */
[----:B------:R1:W-:Y:S01]  /*db70*/  STS.128 [R105+0xc400], R16 ;  /* 0x00c4001069007388 */ /* 0x0003e20000000c00 */
[----:B------:R-:W-:Y:S01]  /*db80*/  LOP3.LUT R62, R63, 0xffffe000, RZ, 0xc0, !PT ;  /* 0xffffe0003f3e7812 */ /* 0x000fe200078ec0ff */
[C---:B------:R-:W-:Y:S01]  /*db90*/  FMUL R24, R38.reuse, R24 ;  /* 0x0000001826187220 */ /* 0x040fe20000400000 */
[----:B------:R-:W-:Y:S01]  /*dba0*/  F2FP.TF32.F32.PACK_B R20, R20 ;  /* 0x00000014ff14723e */ /* 0x000fe200024050ff */
[C---:B------:R-:W-:Y:S01]  /*dbb0*/  FMUL R25, R38.reuse, R25 ;  /* 0x0000001926197220 */ /* 0x040fe20000400000 */
[----:B------:R-:W-:Y:S01]  /*dbc0*/  F2FP.TF32.F32.PACK_B R21, R21 ;  /* 0x00000015ff15723e */ /* 0x000fe200024050ff */
[C---:B------:R-:W-:Y:S01]  /*dbd0*/  FMUL R26, R38.reuse, R26 ;  /* 0x0000001a261a7220 */ /* 0x040fe20000400000 */
[----:B------:R-:W-:Y:S01]  /*dbe0*/  FMUL R27, R38, R27 ;  /* 0x0000001b261b7220 */ /* 0x000fe20000400000 */
[----:B------:R-:W-:Y:S01]  /*dbf0*/  F2FP.TF32.F32.PACK_B R22, R22 ;  /* 0x00000016ff16723e */ /* 0x000fe200024050ff */
[C---:B------:R-:W-:Y:S01]  /*dc00*/  FFMA R24, R45.reuse, R57, R24 ;  /* 0x000000392d187223 */ /* 0x040fe20000000018 */
[----:B------:R-:W-:Y:S01]  /*dc10*/  F2FP.TF32.F32.PACK_B R23, R23 ;  /* 0x00000017ff17723e */ /* 0x000fe200024050ff */
[C---:B------:R-:W-:Y:S01]  /*dc20*/  FFMA R25, R45.reuse, R60, R25 ;  /* 0x0000003c2d197223 */ /* 0x040fe20000000019 */
[C---:B------:R-:W-:Y:S01]  /*dc30*/  FFMA R26, R45.reuse, R59, R26 ;  /* 0x0000003b2d1a7223 */ /* 0x040fe2000000001a */
[----:B------:R-:W-:Y:S01]  /*dc40*/  FFMA R27, R45, R62, R27 ;  /* 0x0000003e2d1b7223 */ /* 0x000fe2000000001b */
[----:B------:R-:W-:Y:S01]  /*dc50*/  LOP3.LUT R61, R64, 0xffffe000, RZ, 0xc0, !PT ;  /* 0xffffe000403d7812 */ /* 0x000fe200078ec0ff */
[----:B------:R1:W-:Y:S01]  /*dc60*/  STS.128 [R104+0xc400], R20 ;  /* 0x00c4001468007388 */ /* 0x0003e20000000c00 */
[----:B------:R-:W-:Y:S01]  /*dc70*/  LOP3.LUT R64, R65, 0xffffe000, RZ, 0xc0, !PT ;  /* 0xffffe00041407812 */ /* 0x000fe200078ec0ff */
[----:B------:R-:W-:Y:S01]  /*dc80*/  FMUL R28, R38, R28 ;  /* 0x0000001c261c7220 */ /* 0x000fe20000400000 */
        /* <DEDUP_REMOVED lines=41> */
[----:B--2---:R-:W2:Y:S02]  /*df20*/  FENCE.VIEW.ASYNC.S ;  /* 0x00000000000073c6 */ /* 0x004ea40000000000 */
[----:B--2---:R-:W-:Y:S06]  /*df30*/  BAR.SYNC.DEFER_BLOCKING 0x1, 0x80 ;  /* 0x0042000000007b1d */ /* 0x004fec0000010000 */
        /* <DEDUP_REMOVED lines=9> */
[----:B--2---:R-:W-:Y:S04]  /*dfd0*/  DEPBAR.LE SB0, 0x1 ;  /* 0x000080400000791a */ /* 0x004fe80000000000 */
.L_x_177:
[----:B------:R-:W-:Y:S05]  /*dfe0*/  BSYNC.RECONVERGENT B0 ;  /* 0x0000000000007941 */ /* 0x000fea0003800200 */
.L_x_176:
[----:B------:R-:W-:Y:S01]  /*dff0*/  BAR.SYNC.DEFER_BLOCKING 0x1, 0x80 ;  /* 0x0042000000007b1d */ /* 0x000fe20000010000 */
[----:B------:R-:W-:Y:S01]  /*e000*/  UISETP.NE.AND UP0, UPT, UR53, -0x8, UPT ;  /* 0xfffffff83500788c */ /* 0x000fe2000bf05270 */
[----:B------:R-:W-:Y:S08]  /*e010*/  IADD3 R36, PT, PT, R36, 0x1, RZ ;  /* 0x0000000124247810 */ /* 0x000ff00007ffe0ff */
[----:B------:R-:W-:Y:S05]  /*e020*/  BRA.U !UP0, `(.L_x_178) ;  /* 0x0000000108287547 */ /* 0x000fea000b800000 */
[----:B------:R-:W-:Y:S01]  /*e030*/  ISETP.NE.AND P0, PT, R113, RZ, PT ;  /* 0x000000ff7100720c */ /* 0x000fe20003f05270 */
[----:B------:R-:W-:Y:S01]  /*e040*/  IMAD.U32 R3, RZ, RZ, UR47 ;  /* 0x0000002fff037e24 */ /* 0x000fe2000f8e00ff */
[----:B------:R-:W-:Y:S01]  /*e050*/  UIADD3 UR4, UPT, UPT, UR47, 0x1, URZ ;  /* 0x000000012f047890 */ /* 0x000fe2000fffe0ff */
[----:B------:R-:W-:Y:S03]  /*e060*/  IMAD.U32 R0, RZ, RZ, UR52 ;  /* 0x00000034ff007e24 */ /* 0x000fe6000f8e00ff */
[----:B------:R-:W-:Y:S04]  /*e070*/  UISETP.NE.AND UP0, UPT, UR4, 0x4, UPT ;  /* 0x000000040400788c */ /* 0x000fe8000bf05270 */
[----:B------:R-:W-:Y:S03]  /*e080*/  USEL UR47, UR4, URZ, UP0 ;  /* 0x000000ff042f7287 */ /* 0x000fe60008000000 */
[----:B------:R-:W-:Y:S05]  /*e090*/  @P0 LEA R3, R3, UR43, 0x3 ;  /* 0x0000002b03030c11 */ /* 0x000fea000f8e18ff */
[----:B------:R-:W-:Y:S05]  /*e0a0*/  @P0 VIADD R3, R3, 0x70 ;  /* 0x0000007003030836 */ /* 0x000fea0000000000 */
[----:B------:R-:W-:Y:S04]  /*e0b0*/  @P0 PRMT R0, R0, 0x654, R3 ;  /* 0x0000065400000816 */ /* 0x000fe80000000003 */
[----:B------:R2:W-:Y:S03]  /*e0c0*/  @P0 SYNCS.ARRIVE.TRANS64.RED.A1T0 RZ, [R0+URZ], RZ ;  /* 0x000000ff00ff09a7 */ /* 0x0005e600081004ff */
.L_x_178:
[----:B------:R-:W-:Y:S01]  /*e0d0*/  R2UR UR6, R112 ;  /* 0x00000000700672ca */ /* 0x000fe200000e0000 */
[----:B------:R-:W-:Y:S01]  /*e0e0*/  UIADD3 UR53, UPT, UPT, UR53, 0x8, URZ ;  /* 0x0000000835357890 */ /* 0x000fe2000fffe0ff */
[----:B------:R-:W-:Y:S02]  /*e0f0*/  R2UR UR5, R96 ;  /* 0x00000000600572ca */ /* 0x000fe400000e0000 */
[----:B------:R-:W-:Y:S02]  /*e100*/  R2UR UR4, R97 ;  /* 0x00000000610472ca */ /* 0x000fe400000e0000 */
[----:B------:R-:W-:Y:S02]  /*e110*/  R2UR UR36, R111 ;  /* 0x000000006f2472ca */ /* 0x000fe400000e0000 */
[----:B------:R-:W-:Y:S02]  /*e120*/  ISETP.NE.AND P0, PT, R100, 0x2, PT ;  /* 0x000000026400780c */ /* 0x000fe40003f05270 */
[----:B------:R-:W-:Y:S02]  /*e130*/  ISETP.NE.AND P1, PT, R36, 0x2, PT ;  /* 0x000000022400780c */ /* 0x000fe40003f25270 */
[----:B------:R-:W-:Y:S01]  /*e140*/  SEL R3, RZ, 0x1, P0 ;  /* 0x00000001ff037807 */ /* 0x000fe20000000000 */
[----:B------:R-:W-:Y:S01]  /*e150*/  UISETP.NE.AND UP0, UPT, UR6, URZ, UPT ;  /* 0x000000ff0600728c */ /* 0x000fe2000bf05270 */
[----:B--2---:R-:W-:Y:S01]  /*e160*/  SEL R0, RZ, 0x1, P1 ;  /* 0x00000001ff007807 */ /* 0x004fe20000800000 */
[----:B------:R-:W-:Y:S01]  /*e170*/  UIADD3 UR20, UPT, UPT, UR37, UR5, URZ ;  /* 0x0000000525147290 */ /* 0x000fe2000fffe0ff */
[----:B------:R-:W-:Y:S01]  /*e180*/  LOP3.LUT R106, R106, R3, RZ, 0x3c, !PT ;  /* 0x000000036a6a7212 */ /* 0x000fe200078e3cff */
[----:B------:R-:W-:Y:S01]  /*e190*/  UIADD3 UR16, UPT, UPT, UR38, UR4, URZ ;  /* 0x0000000426107290 */ /* 0x000fe2000fffe0ff */
[----:B------:R-:W-:Y:S02]  /*e1a0*/  LOP3.LUT R107, R107, R0, RZ, 0x3c, !PT ;  /* 0x000000006b6b7212 */ /* 0x000fe400078e3cff */
[----:B------:R-:W-:Y:S02]  /*e1b0*/  SEL R100, R100, RZ, P0 ;  /* 0x000000ff64647207 */ /* 0x000fe40000000000 */
[----:B------:R-:W-:Y:S01]  /*e1c0*/  SEL R36, R36, RZ, P1 ;  /* 0x000000ff24247207 */ /* 0x000fe20000800000 */
[----:B------:R-:W-:Y:S06]  /*e1d0*/  BRA.U UP0, `(.L_x_179) ;  /* 0xffffff7d00687547 */ /* 0x000fec000b83ffff */
[----:B------:R-:W2:Y:S01]  /*e1e0*/  LDCU.64 UR4, c[0x0][0x888] ;  /* 0x00011100ff0477ac */ /* 0x000ea20008000a00 */
[----:B------:R-:W3:Y:S01]  /*e1f0*/  LDCU.64 UR6, c[0x0][0x890] ;  /* 0x00011200ff0677ac */ /* 0x000ee20008000a00 */
[----:B--2---:R-:W-:Y:S02]  /*e200*/  ISETP.NE.U32.AND P2, PT, RZ, UR4, PT ;  /* 0x00000004ff007c0c */ /* 0x004fe4000bf45070 */
[----:B---3--:R-:W-:Y:S02]  /*e210*/  ISETP.NE.U32.AND P1, PT, RZ, UR6, PT ;  /* 0x00000006ff007c0c */ /* 0x008fe4000bf25070 */
[----:B------:R-:W-:Y:S02]  /*e220*/  ISETP.NE.AND.EX P2, PT, RZ, UR5, PT, P2 ;  /* 0x00000005ff007c0c */ /* 0x000fe4000bf45320 */
[----:B------:R-:W-:-:S13]  /*e230*/  ISETP.NE.AND.EX P0, PT, RZ, UR7, PT, P1 ;  /* 0x00000007ff007c0c */ /* 0x000fda000bf05310 */
[----:B------:R-:W-:Y:S05]  /*e240*/  @P2 BRA P0, `(.L_x_180) ;  /* 0x00000000003c2947 */ /* 0x000fea0000000000 */
[----:B------:R-:W-:-:S13]  /*e250*/  ISETP.NE.AND.EX P1, PT, RZ, UR7, PT, P1 ;  /* 0x00000007ff007c0c */ /* 0x000fda000bf25310 */
[----:B------:R-:W-:Y:S05]  /*e260*/  @P1 BRA `(.L_x_181) ;  /* 0x00000000000c1947 */ /* 0x000fea0003800000 */
[----:B------:R-:W-:-:S13]  /*e270*/  FSETP.NEU.AND P0, PT, R45, RZ, PT ;  /* 0x000000ff2d00720b */ /* 0x000fda0003f0d000 */
[----:B------:R-:W-:Y:S05]  /*e280*/  @!P0 EXIT ;  /* 0x000000000000894d */ /* 0x000fea0003800000 */
[----:B------:R-:W-:Y:S05]  /*e290*/  BRA `(.L_x_180) ;  /* 0x0000000000287947 */ /* 0x000fea0003800000 */
.L_x_181:
[----:B------:R-:W-:Y:S01]  /*e2a0*/  ISETP.NE.AND P0, PT, R99, RZ, PT ;  /* 0x000000ff6300720c */ /* 0x000fe20003f05270 */
[----:B------:R-:W-:-:S12]  /*e2b0*/  BSSY.RECONVERGENT B0, `(.L_x_180) ;  /* 0x0000008000007945 */ /* 0x000fd80003800200 */
[----:B------:R-:W-:Y:S05]  /*e2c0*/  @P0 BRA `(.L_x_182) ;  /* 0x0000000000100947 */ /* 0x000fea0003800000 */
[----:B------:R-:W-:-:S04]  /*e2d0*/  ISETP.NE.U32.AND P0, PT, RZ, UR4, PT ;  /* 0x00000004ff007c0c */ /* 0x000fc8000bf05070 */
[----:B------:R-:W-:-:S13]  /*e2e0*/  ISETP.NE.AND.EX P0, PT, RZ, UR5, PT, P0 ;  /* 0x00000005ff007c0c */ /* 0x000fda000bf05300 */
[----:B------:R-:W-:Y:S05]  /*e2f0*/  @!P0 EXIT ;  /* 0x000000000000894d */ /* 0x000fea0003800000 */
[----:B------:R-:W-:Y:S05]  /*e300*/  BRA `(.L_x_183) ;  /* 0x0000000000087947 */ /* 0x000fea0003800000 */
.L_x_182:
[----:B------:R-:W-:-:S13]  /*e310*/  FSETP.NEU.AND P0, PT, R45, RZ, PT ;  /* 0x000000ff2d00720b */ /* 0x000fda0003f0d000 */
[----:B------:R-:W-:Y:S05]  /*e320*/  @!P0 EXIT ;  /* 0x000000000000894d */ /* 0x000fea0003800000 */
.L_x_183:
[----:B------:R-:W-:Y:S05]  /*e330*/  BSYNC.RECONVERGENT B0 ;  /* 0x0000000000007941 */ /* 0x000fea0003800200 */
.L_x_180:
[----:B------:R-:W-:Y:S01]  /*e340*/  ULEA UR6, UR47, UR43, 0x3 ;  /* 0x0000002b2f067291 */ /* 0x000fe2000f8e18ff */
[----:B------:R-:W-:-:S04]  /*e350*/  DEPBAR.LE SB0, 0x0 ;  /* 0x000080000000791a */ /* 0x000fc80000000000 */
[----:B------:R-:W-:-:S04]  /*e360*/  UIADD3 UR6, UPT, UPT, UR6, 0x70, URZ ;  /* 0x0000007006067890 */ /* 0x000fc8000fffe0ff */
[----:B------:R-:W-:-:S09]  /*e370*/  UPRMT UR6, UR52, 0x654, UR6 ;  /* 0x0000065434067896 */ /* 0x000fd20008000006 */
[----:B------:R-:W-:Y:S01]  /*e380*/  SYNCS.ARRIVE.TRANS64.RED.A1T0 RZ, [UR6], RZ ;  /* 0x000000ffffff79a7 */ /* 0x000fe20008100406 */
[----:B------:R-:W-:Y:S05]  /*e390*/  EXIT ;  /* 0x000000000000794d */ /* 0x000fea0003800000 */
.L_x_24:
[----:B---3--:R3:W4:Y:S02]  /*e3a0*/  SYNCS.PHASECHK.TRANS64.TRYWAIT P0, [R3+URZ+0xf0], R2 ;  /* 0x0000f002030075a7 */ /* 0x00872400080011ff */
[----:B----4-:R-:W-:Y:S05]  /*e3b0*/  @!P0 NANOSLEEP.SYNCS 0x989680 ;  /* 0x009896800000895d */ /* 0x010fea0003900000 */
[----:B------:R-:W4:Y:S02]  /*e3c0*/  @!P0 SYNCS.PHASECHK.TRANS64 P0, [R3+URZ+0xf0], R2 ;  /* 0x0000f002030085a7 */ /* 0x000f2400080010ff */
[----:B----4-:R-:W-:Y:S05]  /*e3d0*/  @!P0 BRA `(.L_x_24) ;  /* 0xfffffffc00f08947 */ /* 0x010fea000383ffff */
[----:B------:R-:W-:Y:S05]  /*e3e0*/  BRA `(.L_x_184) ;  /* 0xffffff3400ec7947 */ /* 0x000fea000383ffff */
.L_x_27:
[----:B--2---:R-:W-:-:S07]  /*e3f0*/  MOV R0, UR33 ;  /* 0x0000002100007c02 */ /* 0x004fce0008000f00 */
.L_x_185:
[----:B--2---:R2:W3:Y:S02]  /*e400*/  SYNCS.PHASECHK.TRANS64.TRYWAIT P0, [R0+URZ+0x28], R3 ;  /* 0x00002803000075a7 */ /* 0x0044e400080011ff */
[----:B---3--:R-:W-:Y:S05]  /*e410*/  @!P0 NANOSLEEP.SYNCS 0x989680 ;  /* 0x009896800000895d */ /* 0x008fea0003900000 */
[----:B------:R-:W3:Y:S02]  /*e420*/  @!P0 SYNCS.PHASECHK.TRANS64 P0, [R0+URZ+0x28], R3 ;  /* 0x00002803000085a7 */ /* 0x000ee400080010ff */
[----:B---3--:R-:W-:Y:S05]  /*e430*/  @!P0 BRA `(.L_x_185) ;  /* 0xfffffffc00f08947 */ /* 0x008fea000383ffff */
[----:B------:R-:W-:Y:S05]  /*e440*/  BRA `(.L_x_26) ;  /* 0xffffff3800447947 */ /* 0x000fea000383ffff */
.L_x_34:
[----:B-1----:R-:W-:-:S07]  /*e450*/  MOV R0, UR17 ;  /* 0x0000001100007c02 */ /* 0x002fce0008000f00 */
.L_x_186:
[----:B-1----:R1:W2:Y:S02]  /*e460*/  SYNCS.PHASECHK.TRANS64.TRYWAIT P0, [R0+URZ+0x28], R3 ;  /* 0x00002803000075a7 */ /* 0x0022a400080011ff */
[----:B--2---:R-:W-:Y:S05]  /*e470*/  @!P0 NANOSLEEP.SYNCS 0x989680 ;  /* 0x009896800000895d */ /* 0x004fea0003900000 */
[----:B------:R-:W2:Y:S02]  /*e480*/  @!P0 SYNCS.PHASECHK.TRANS64 P0, [R0+URZ+0x28], R3 ;  /* 0x00002803000085a7 */ /* 0x000ea400080010ff */
[----:B--2---:R-:W-:Y:S05]  /*e490*/  @!P0 BRA `(.L_x_186) ;  /* 0xfffffffc00f08947 */ /* 0x004fea000383ffff */
[----:B------:R-:W-:Y:S05]  /*e4a0*/  BRA `(.L_x_33) ;  /* 0xffffff3c00147947 */ /* 0x000fea000383ffff */
.L_x_39:
[----:B-1----:R1:W2:Y:S02]  /*e4b0*/  SYNCS.PHASECHK.TRANS64.TRYWAIT P0, [R3+URZ+0xa0], R0 ;  /* 0x0000a000030075a7 */ /* 0x0022a400080011ff */
[----:B--2---:R-:W-:Y:S05]  /*e4c0*/  @!P0 NANOSLEEP.SYNCS 0x989680 ;  /* 0x009896800000895d */ /* 0x004fea0003900000 */
[----:B------:R-:W2:Y:S02]  /*e4d0*/  @!P0 SYNCS.PHASECHK.TRANS64 P0, [R3+URZ+0xa0], R0 ;  /* 0x0000a000030085a7 */ /* 0x000ea400080010ff */
[----:B--2---:R-:W-:Y:S05]  /*e4e0*/  @!P0 BRA `(.L_x_39) ;  /* 0xfffffffc00f08947 */ /* 0x004fea000383ffff */
[----:B------:R-:W-:Y:S05]  /*e4f0*/  BRA `(.L_x_187) ;  /* 0xffffff3c00cc7947 */ /* 0x000fea000383ffff */
.L_x_43:
[----:B-1----:R-:W-:-:S07]  /*e500*/  MOV R0, UR4 ;  /* 0x0000000400007c02 */ /* 0x002fce0008000f00 */
.L_x_188:
[----:B-1----:R1:W2:Y:S02]  /*e510*/  SYNCS.PHASECHK.TRANS64.TRYWAIT P0, [R0+URZ], R3 ;  /* 0x00000003000075a7 */ /* 0x0022a400080011ff */
[----:B--2---:R-:W-:Y:S05]  /*e520*/  @!P0 NANOSLEEP.SYNCS 0x989680 ;  /* 0x009896800000895d */ /* 0x004fea0003900000 */
[----:B------:R-:W2:Y:S02]  /*e530*/  @!P0 SYNCS.PHASECHK.TRANS64 P0, [R0+URZ], R3 ;  /* 0x00000003000085a7 */ /* 0x000ea400080010ff */
[----:B--2---:R-:W-:Y:S05]  /*e540*/  @!P0 BRA `(.L_x_188) ;  /* 0xfffffffc00f08947 */ /* 0x004fea000383ffff */
[----:B------:R-:W-:Y:S05]  /*e550*/  BRA `(.L_x_189) ;  /* 0xffffff4400787947 */ /* 0x000fea000383ffff */
.L_x_44:
[----:B------:R-:W-:-:S07]  /*e560*/  MOV R0, UR5 ;  /* 0x0000000500007c02 */ /* 0x000fce0008000f00 */
.L_x_190:
[----:B-1----:R1:W2:Y:S02]  /*e570*/  SYNCS.PHASECHK.TRANS64.TRYWAIT P0, [R0+URZ], R3 ;  /* 0x00000003000075a7 */ /* 0x0022a400080011ff */
[----:B--2---:R-:W-:Y:S05]  /*e580*/  @!P0 NANOSLEEP.SYNCS 0x989680 ;  /* 0x009896800000895d */ /* 0x004fea0003900000 */
[----:B------:R-:W2:Y:S02]  /*e590*/  @!P0 SYNCS.PHASECHK.TRANS64 P0, [R0+URZ], R3 ;  /* 0x00000003000085a7 */ /* 0x000ea400080010ff */
[----:B--2---:R-:W-:Y:S05]  /*e5a0*/  @!P0 BRA `(.L_x_190) ;  /* 0xfffffffc00f08947 */ /* 0x004fea000383ffff */
[----:B------:R-:W-:Y:S05]  /*e5b0*/  BRA `(.L_x_191) ;  /* 0xffffff4400847947 */ /* 0x000fea000383ffff */
.L_x_45:
[----:B------:R-:W-:-:S07]  /*e5c0*/  MOV R0, UR5 ;  /* 0x0000000500007c02 */ /* 0x000fce0008000f00 */
.L_x_192:
[----:B-1----:R1:W2:Y:S02]  /*e5d0*/  SYNCS.PHASECHK.TRANS64.TRYWAIT P0, [R0+URZ], R3 ;  /* 0x00000003000075a7 */ /* 0x0022a400080011ff */
[----:B--2---:R-:W-:Y:S05]  /*e5e0*/  @!P0 NANOSLEEP.SYNCS 0x989680 ;  /* 0x009896800000895d */ /* 0x004fea0003900000 */
[----:B------:R-:W2:Y:S02]  /*e5f0*/  @!P0 SYNCS.PHASECHK.TRANS64 P0, [R0+URZ], R3 ;  /* 0x00000003000085a7 */ /* 0x000ea400080010ff */
[----:B--2---:R-:W-:Y:S05]  /*e600*/  @!P0 BRA `(.L_x_192) ;  /* 0xfffffffc00f08947 */ /* 0x004fea000383ffff */
[----:B------:R-:W-:Y:S05]  /*e610*/  BRA `(.L_x_193) ;  /* 0xffffff4400907947 */ /* 0x000fea000383ffff */
.L_x_46:
[----:B------:R-:W-:-:S07]  /*e620*/  MOV R0, UR5 ;  /* 0x0000000500007c02 */ /* 0x000fce0008000f00 */
.L_x_194:
[----:B-1----:R1:W2:Y:S02]  /*e630*/  SYNCS.PHASECHK.TRANS64.TRYWAIT P0, [R0+URZ], R3 ;  /* 0x00000003000075a7 */ /* 0x0022a400080011ff */
[----:B--2---:R-:W-:Y:S05]  /*e640*/  @!P0 NANOSLEEP.SYNCS 0x989680 ;  /* 0x009896800000895d */ /* 0x004fea0003900000 */
[----:B------:R-:W2:Y:S02]  /*e650*/  @!P0 SYNCS.PHASECHK.TRANS64 P0, [R0+URZ], R3 ;  /* 0x00000003000085a7 */ /* 0x000ea400080010ff */
[----:B--2---:R-:W-:Y:S05]  /*e660*/  @!P0 BRA `(.L_x_194) ;  /* 0xfffffffc00f08947 */ /* 0x004fea000383ffff */
[----:B------:R-:W-:Y:S05]  /*e670*/  BRA `(.L_x_195) ;  /* 0xffffff44009c7947 */ /* 0x000fea000383ffff */
.L_x_49:
[----:B--2---:R2:W3:Y:S02]  /*e680*/  SYNCS.PHASECHK.TRANS64.TRYWAIT P0, [R2+URZ+0xe0], R5 ;  /* 0x0000e005020075a7 */ /* 0x0044e400080011ff */
[----:B---3--:R-:W-:Y:S05]  /*e690*/  @!P0 NANOSLEEP.SYNCS 0x989680 ;  /* 0x009896800000895d */ /* 0x008fea0003900000 */
[----:B------:R-:W3:Y:S02]  /*e6a0*/  @!P0 SYNCS.PHASECHK.TRANS64 P0, [R2+URZ+0xe0], R5 ;  /* 0x0000e005020085a7 */ /* 0x000ee400080010ff */
[----:B---3--:R-:W-:Y:S05]  /*e6b0*/  @!P0 BRA `(.L_x_49) ;  /* 0xfffffffc00f08947 */ /* 0x008fea000383ffff */
[----:B------:R-:W-:Y:S05]  /*e6c0*/  BRA `(.L_x_196) ;  /* 0xffffff4400f87947 */ /* 0x000fea000383ffff */
.L_x_50:
[----:B------:R-:W-:-:S07]  /*e6d0*/  MOV R2, UR4 ;  /* 0x0000000400027c02 */ /* 0x000fce0008000f00 */
.L_x_197:
[----:B--2---:R2:W3:Y:S02]  /*e6e0*/  SYNCS.PHASECHK.TRANS64.TRYWAIT P0, [R2+URZ+0xb0], R5 ;  /* 0x0000b005020075a7 */ /* 0x0044e400080011ff */
[----:B---3--:R-:W-:Y:S05]  /*e6f0*/  @!P0 NANOSLEEP.SYNCS 0x989680 ;  /* 0x009896800000895d */ /* 0x008fea0003900000 */
[----:B------:R-:W3:Y:S02]  /*e700*/  @!P0 SYNCS.PHASECHK.TRANS64 P0, [R2+URZ+0xb0], R5 ;  /* 0x0000b005020085a7 */ /* 0x000ee400080010ff */
[----:B---3--:R-:W-:Y:S05]  /*e710*/  @!P0 BRA `(.L_x_197) ;  /* 0xfffffffc00f08947 */ /* 0x008fea000383ffff */
[----:B------:R-:W-:Y:S05]  /*e720*/  BRA `(.L_x_198) ;  /* 0xffffff4800087947 */ /* 0x000fea000383ffff */
.L_x_51:
[----:B--2---:R2:W3:Y:S02]  /*e730*/  SYNCS.PHASECHK.TRANS64.TRYWAIT P1, [R2+URZ+0xa0], R5 ;  /* 0x0000a005020075a7 */ /* 0x0044e400080211ff */
[----:B---3--:R-:W-:Y:S05]  /*e740*/  @!P1 NANOSLEEP.SYNCS 0x989680 ;  /* 0x009896800000995d */ /* 0x008fea0003900000 */
[----:B------:R-:W3:Y:S02]  /*e750*/  @!P1 SYNCS.PHASECHK.TRANS64 P1, [R2+URZ+0xa0], R5 ;  /* 0x0000a005020095a7 */ /* 0x000ee400080210ff */
[----:B---3--:R-:W-:Y:S05]  /*e760*/  @!P1 BRA `(.L_x_51) ;  /* 0xfffffffc00f09947 */ /* 0x008fea000383ffff */
[----:B------:R-:W-:Y:S05]  /*e770*/  BRA `(.L_x_199) ;  /* 0xffffff4800387947 */ /* 0x000fea000383ffff */
.L_x_54:
[----:B------:R-:W-:-:S07]  /*e780*/  MOV R0, UR4 ;  /* 0x0000000400007c02 */ /* 0x000fce0008000f00 */
.L_x_200:
[----:B--2---:R2:W3:Y:S02]  /*e790*/  SYNCS.PHASECHK.TRANS64.TRYWAIT P0, [R0+URZ+0xb0], R3 ;  /* 0x0000b003000075a7 */ /* 0x0044e400080011ff */
[----:B---3--:R-:W-:Y:S05]  /*e7a0*/  @!P0 NANOSLEEP.SYNCS 0x989680 ;  /* 0x009896800000895d */ /* 0x008fea0003900000 */
[----:B------:R-:W3:Y:S02]  /*e7b0*/  @!P0 SYNCS.PHASECHK.TRANS64 P0, [R0+URZ+0xb0], R3 ;  /* 0x0000b003000085a7 */ /* 0x000ee400080010ff */
[----:B---3--:R-:W-:Y:S05]  /*e7c0*/  @!P0 BRA `(.L_x_200) ;  /* 0xfffffffc00f08947 */ /* 0x008fea000383ffff */
[----:B------:R-:W-:Y:S05]  /*e7d0*/  BRA `(.L_x_53) ;  /* 0xffffff48008c7947 */ /* 0x000fea000383ffff */
.L_x_63:
[----:B--2---:R-:W-:-:S04]  /*e7e0*/  MOV R0, UR5 ;  /* 0x0000000500007c02 */ /* 0x004fc80008000f00 */
[----:B------:R2:W3:Y:S03]  /*e7f0*/  SYNCS.PHASECHK.TRANS64.TRYWAIT P0, [R0+URZ+0x8], R7 ;  /* 0x00000807000075a7 */ /* 0x0004e600080011ff */
[----:B---3--:R-:W-:Y:S05]  /*e800*/  @!P0 NANOSLEEP.SYNCS 0x989680 ;  /* 0x009896800000895d */ /* 0x008fea0003900000 */
[----:B------:R-:W3:Y:S02]  /*e810*/  @!P0 SYNCS.PHASECHK.TRANS64 P0, [R0+URZ+0x8], R7 ;  /* 0x00000807000085a7 */ /* 0x000ee400080010ff */
[----:B---3--:R-:W-:Y:S05]  /*e820*/  @!P0 BRA `(.L_x_63) ;  /* 0xfffffffc00ec8947 */ /* 0x008fea000383ffff */
[----:B------:R-:W-:Y:S05]  /*e830*/  BRA `(.L_x_62) ;  /* 0xffffff4c00407947 */ /* 0x000fea000383ffff */
.L_x_65:
[----:B------:R-:W-:Y:S01]  /*e840*/  BSSY B0, `(.L_x_201) ;  /* 0x0000006000007945 */ /* 0x000fe20003800000 */
[----:B------:R-:W-:-:S07]  /*e850*/  MOV R15, 0xffffffff ;  /* 0xffffffff000f7802 */ /* 0x000fce0000000f00 */
[----:B-12--5:R-:W-:Y:S05]  /*e860*/  WARPSYNC.COLLECTIVE R15, `(.L_x_202) ;  /* 0x000000000f0c7348 */ /* 0x026fea0003c00000 */
[----:B------:R-:W-:Y:S02]  /*e870*/  ELECT P6, UR79, PT ;  /* 0x00000000004f782f */ /* 0x000fe400038c0000 */
[----:B------:R-:W-:Y:S01]  /*e880*/  MOV R14, UR79 ;  /* 0x0000004f000e7c02 */ /* 0x000fe20008000f00 */
[----:B-12--5:R-:W-:Y:S10]  /*e890*/  ENDCOLLECTIVE ;  /* 0x000000000000791b */ /* 0x026ff40003800000 */
.L_x_202:
[----:B------:R-:W-:Y:S05]  /*e8a0*/  BSYNC B0 ;  /* 0x0000000000007941 */ /* 0x000fea0003800000 */
.L_x_201:
[----:B------:R-:W-:Y:S05]  /*e8b0*/  BRA `(.L_x_203) ;  /* 0xffffff4c00707947 */ /* 0x000fea000383ffff */
.L_x_67:
[----:B--2---:R-:W-:-:S04]  /*e8c0*/  MOV R0, UR5 ;  /* 0x0000000500007c02 */ /* 0x004fc80008000f00 */
[----:B------:R2:W3:Y:S03]  /*e8d0*/  SYNCS.PHASECHK.TRANS64.TRYWAIT P0, [R0+URZ+0x8], R5 ;  /* 0x00000805000075a7 */ /* 0x0004e600080011ff */
[----:B---3--:R-:W-:Y:S05]  /*e8e0*/  @!P0 NANOSLEEP.SYNCS 0x989680 ;  /* 0x009896800000895d */ /* 0x008fea0003900000 */
[----:B------:R-:W3:Y:S02]  /*e8f0*/  @!P0 SYNCS.PHASECHK.TRANS64 P0, [R0+URZ+0x8], R5 ;  /* 0x00000805000085a7 */ /* 0x000ee400080010ff */
[----:B---3--:R-:W-:Y:S05]  /*e900*/  @!P0 BRA `(.L_x_67) ;  /* 0xfffffffc00ec8947 */ /* 0x008fea000383ffff */
[----:B------:R-:W-:Y:S05]  /*e910*/  BRA `(.L_x_66) ;  /* 0xffffff4c00747947 */ /* 0x000fea000383ffff */
.L_x_68:
[----:B-1----:R1:W2:Y:S02]  /*e920*/  SYNCS.PHASECHK.TRANS64.TRYWAIT P0, [R0+URZ+0xa0], R5 ;  /* 0x0000a005000075a7 */ /* 0x0022a400080011ff */
[----:B--2---:R-:W-:Y:S05]  /*e930*/  @!P0 NANOSLEEP.SYNCS 0x989680 ;  /* 0x009896800000895d */ /* 0x004fea0003900000 */
[----:B------:R-:W2:Y:S02]  /*e940*/  @!P0 SYNCS.PHASECHK.TRANS64 P0, [R0+URZ+0xa0], R5 ;  /* 0x0000a005000085a7 */ /* 0x000ea400080010ff */
[----:B--2---:R-:W-:Y:S05]  /*e950*/  @!P0 BRA `(.L_x_68) ;  /* 0xfffffffc00f08947 */ /* 0x004fea000383ffff */
[----:B------:R-:W-:Y:S05]  /*e960*/  BRA `(.L_x_204) ;  /* 0xffffff5000607947 */ /* 0x000fea000383ffff */
.L_x_70:
[----:B------:R-:W-:-:S07]  /*e970*/  MOV R0, UR31 ;  /* 0x0000001f00007c02 */ /* 0x000fce0008000f00 */
.L_x_205:
[----:B-1----:R1:W2:Y:S02]  /*e980*/  SYNCS.PHASECHK.TRANS64.TRYWAIT P0, [R0+URZ+0xd0], R5 ;  /* 0x0000d005000075a7 */ /* 0x0022a400080011ff */
[----:B--2---:R-:W-:Y:S05]  /*e990*/  @!P0 NANOSLEEP.SYNCS 0x989680 ;  /* 0x009896800000895d */ /* 0x004fea0003900000 */
[----:B------:R-:W2:Y:S02]  /*e9a0*/  @!P0 SYNCS.PHASECHK.TRANS64 P0, [R0+URZ+0xd0], R5 ;  /* 0x0000d005000085a7 */ /* 0x000ea400080010ff */
[----:B--2---:R-:W-:Y:S05]  /*e9b0*/  @!P0 BRA `(.L_x_205) ;  /* 0xfffffffc00f08947 */ /* 0x004fea000383ffff */
[----:B------:R-:W-:Y:S05]  /*e9c0*/  BRA `(.L_x_206) ;  /* 0xffffff5000ac7947 */ /* 0x000fea000383ffff */
.L_x_73:
[----:B------:R-:W-:Y:S07]  /*e9d0*/  MOV R0, UR5 ;  /* 0x0000000500007c02 */ /* 0x000fee0008000f00 */
.L_x_207:
[----:B-1----:R1:W2:Y:S02]  /*e9e0*/  SYNCS.PHASECHK.TRANS64.TRYWAIT P0, [R0+URZ], R5 ;  /* 0x00000005000075a7 */ /* 0x0022a400080011ff */
[----:B--2---:R-:W-:Y:S05]  /*e9f0*/  @!P0 NANOSLEEP.SYNCS 0x989680 ;  /* 0x009896800000895d */ /* 0x004fea0003900000 */
[----:B------:R-:W2:Y:S02]  /*ea00*/  @!P0 SYNCS.PHASECHK.TRANS64 P0, [R0+URZ], R5 ;  /* 0x00000005000085a7 */ /* 0x000ea400080010ff */
[----:B--2---:R-:W-:Y:S05]  /*ea10*/  @!P0 BRA `(.L_x_207) ;  /* 0xfffffffc00f08947 */ /* 0x004fea000383ffff */
[----:B------:R-:W-:Y:S05]  /*ea20*/  BRA `(.L_x_72) ;  /* 0xffffff5000c07947 */ /* 0x000fea000383ffff */
.L_x_77:
[----:B-1----:R-:W-:-:S07]  /*ea30*/  MOV R0, UR4 ;  /* 0x0000000400007c02 */ /* 0x002fce0008000f00 */
.L_x_208:
[----:B-1----:R1:W2:Y:S02]  /*ea40*/  SYNCS.PHASECHK.TRANS64.TRYWAIT P0, [R0+URZ], R3 ;  /* 0x00000003000075a7 */ /* 0x0022a400080011ff */
[----:B--2---:R-:W-:Y:S05]  /*ea50*/  @!P0 NANOSLEEP.SYNCS 0x989680 ;  /* 0x009896800000895d */ /* 0x004fea0003900000 */
[----:B------:R-:W2:Y:S02]  /*ea60*/  @!P0 SYNCS.PHASECHK.TRANS64 P0, [R0+URZ], R3 ;  /* 0x00000003000085a7 */ /* 0x000ea400080010ff */
[----:B--2---:R-:W-:Y:S05]  /*ea70*/  @!P0 BRA `(.L_x_208) ;  /* 0xfffffffc00f08947 */ /* 0x004fea000383ffff */
[----:B------:R-:W-:Y:S05]  /*ea80*/  BRA `(.L_x_209) ;  /* 0xffffff5400b47947 */ /* 0x000fea000383ffff */
.L_x_80:
[----:B------:R-:W-:-:S07]  /*ea90*/  MOV R0, UR26 ;  /* 0x0000001a00007c02 */ /* 0x000fce0008000f00 */
.L_x_210:
[----:B-1----:R1:W2:Y:S02]  /*eaa0*/  SYNCS.PHASECHK.TRANS64.TRYWAIT P1, [R0+URZ+0x100], R3 ;  /* 0x00010003000075a7 */ /* 0x0022a400080211ff */
[----:B--2---:R-:W-:Y:S05]  /*eab0*/  @!P1 NANOSLEEP.SYNCS 0x989680 ;  /* 0x009896800000995d */ /* 0x004fea0003900000 */
[----:B------:R-:W2:Y:S02]  /*eac0*/  @!P1 SYNCS.PHASECHK.TRANS64 P1, [R0+URZ+0x100], R3 ;  /* 0x00010003000095a7 */ /* 0x000ea400080210ff */
[----:B--2---:R-:W-:Y:S05]  /*ead0*/  @!P1 BRA `(.L_x_210) ;  /* 0xfffffffc00f09947 */ /* 0x004fea000383ffff */
[----:B------:R-:W-:Y:S05]  /*eae0*/  BRA `(.L_x_211) ;  /* 0xffffff5800007947 */ /* 0x000fea000383ffff */
.L_x_85:
[----:B---3--:R3:W4:Y:S02]  /*eaf0*/  SYNCS.PHASECHK.TRANS64.TRYWAIT P0, [R12+URZ+0xa0], R9 ;  /* 0x0000a0090c0075a7 */ /* 0x00872400080011ff */
[----:B----4-:R-:W-:Y:S05]  /*eb00*/  @!P0 NANOSLEEP.SYNCS 0x989680 ;  /* 0x009896800000895d */ /* 0x010fea0003900000 */
[----:B------:R-:W4:Y:S02]  /*eb10*/  @!P0 SYNCS.PHASECHK.TRANS64 P0, [R12+URZ+0xa0], R9 ;  /* 0x0000a0090c0085a7 */ /* 0x000f2400080010ff */
[----:B----4-:R-:W-:Y:S05]  /*eb20*/  @!P0 BRA `(.L_x_85) ;  /* 0xfffffffc00f08947 */ /* 0x010fea000383ffff */
[----:B------:R-:W-:Y:S05]  /*eb30*/  BRA `(.L_x_212) ;  /* 0xffffff5c00207947 */ /* 0x000fea000383ffff */
.L_x_88:
[----:B------:R-:W-:Y:S07]  /*eb40*/  MOV R0, UR21 ;  /* 0x0000001500007c02 */ /* 0x000fee0008000f00 */
.L_x_213:
[----:B-1----:R1:W3:Y:S02]  /*eb50*/  SYNCS.PHASECHK.TRANS64.TRYWAIT P2, [R0+URZ+0x98], R9 ;  /* 0x00009809000075a7 */ /* 0x0022e400080411ff */
[----:B---3--:R-:W-:Y:S05]  /*eb60*/  @!P2 NANOSLEEP.SYNCS 0x989680 ;  /* 0x009896800000a95d */ /* 0x008fea0003900000 */
[----:B------:R-:W3:Y:S02]  /*eb70*/  @!P2 SYNCS.PHASECHK.TRANS64 P2, [R0+URZ+0x98], R9 ;  /* 0x000098090000a5a7 */ /* 0x000ee400080410ff */
[----:B---3--:R-:W-:Y:S05]  /*eb80*/  @!P2 BRA `(.L_x_213) ;  /* 0xfffffffc00f0a947 */ /* 0x008fea000383ffff */
[----:B------:R-:W-:Y:S05]  /*eb90*/  BRA `(.L_x_87) ;  /* 0xffffff60008c7947 */ /* 0x000fea000383ffff */
.L_x_91:
[----:B------:R-:W-:Y:S07]  /*eba0*/  MOV R9, UR21 ;  /* 0x0000001500097c02 */ /* 0x000fee0008000f00 */
.L_x_214:
[----:B-1----:R1:W3:Y:S02]  /*ebb0*/  SYNCS.PHASECHK.TRANS64.TRYWAIT P0, [R9+URZ+0x70], R10 ;  /* 0x0000700a090075a7 */ /* 0x0022e400080011ff */
[----:B---3--:R-:W-:Y:S05]  /*ebc0*/  @!P0 NANOSLEEP.SYNCS 0x989680 ;  /* 0x009896800000895d */ /* 0x008fea0003900000 */
[----:B------:R-:W3:Y:S02]  /*ebd0*/  @!P0 SYNCS.PHASECHK.TRANS64 P0, [R9+URZ+0x70], R10 ;  /* 0x0000700a090085a7 */ /* 0x000ee400080010ff */
[----:B---3--:R-:W-:Y:S05]  /*ebe0*/  @!P0 BRA `(.L_x_214) ;  /* 0xfffffffc00f08947 */ /* 0x008fea000383ffff */
[----:B------:R-:W-:Y:S05]  /*ebf0*/  BRA `(.L_x_215) ;  /* 0xffffff6000e87947 */ /* 0x000fea000383ffff */
.L_x_92:
[----:B------:R-:W-:Y:S07]  /*ec00*/  MOV R9, UR21 ;  /* 0x0000001500097c02 */ /* 0x000fee0008000f00 */
.L_x_216:
[----:B-1----:R1:W3:Y:S02]  /*ec10*/  SYNCS.PHASECHK.TRANS64.TRYWAIT P0, [R9+URZ+0x78], R10 ;  /* 0x0000780a090075a7 */ /* 0x0022e400080011ff */
[----:B---3--:R-:W-:Y:S05]  /*ec20*/  @!P0 NANOSLEEP.SYNCS 0x989680 ;  /* 0x009896800000895d */ /* 0x008fea0003900000 */
[----:B------:R-:W3:Y:S02]  /*ec30*/  @!P0 SYNCS.PHASECHK.TRANS64 P0, [R9+URZ+0x78], R10 ;  /* 0x0000780a090085a7 */ /* 0x000ee400080010ff */
[----:B---3--:R-:W-:Y:S05]  /*ec40*/  @!P0 BRA `(.L_x_216) ;  /* 0xfffffffc00f08947 */ /* 0x008fea000383ffff */
[----:B------:R-:W-:Y:S05]  /*ec50*/  BRA `(.L_x_217) ;  /* 0xffffff6400287947 */ /* 0x000fea000383ffff */
.L_x_93:
[----:B------:R-:W-:Y:S07]  /*ec60*/  MOV R9, UR21 ;  /* 0x0000001500097c02 */ /* 0x000fee0008000f00 */
.L_x_218:
[----:B-1----:R1:W3:Y:S02]  /*ec70*/  SYNCS.PHASECHK.TRANS64.TRYWAIT P0, [R9+URZ+0x80], R10 ;  /* 0x0000800a090075a7 */ /* 0x0022e400080011ff */
[----:B---3--:R-:W-:Y:S05]  /*ec80*/  @!P0 NANOSLEEP.SYNCS 0x989680 ;  /* 0x009896800000895d */ /* 0x008fea0003900000 */
[----:B------:R-:W3:Y:S02]  /*ec90*/  @!P0 SYNCS.PHASECHK.TRANS64 P0, [R9+URZ+0x80], R10 ;  /* 0x0000800a090085a7 */ /* 0x000ee400080010ff */
[----:B---3--:R-:W-:Y:S05]  /*eca0*/  @!P0 BRA `(.L_x_218) ;  /* 0xfffffffc00f08947 */ /* 0x008fea000383ffff */
[----:B------:R-:W-:Y:S05]  /*ecb0*/  BRA `(.L_x_219) ;  /* 0xffffff64006c7947 */ /* 0x000fea000383ffff */
.L_x_94:
[----:B------:R-:W-:Y:S07]  /*ecc0*/  MOV R9, UR21 ;  /* 0x0000001500097c02 */ /* 0x000fee0008000f00 */
.L_x_220:
[----:B-1----:R1:W3:Y:S02]  /*ecd0*/  SYNCS.PHASECHK.TRANS64.TRYWAIT P0, [R9+URZ+0x88], R10 ;  /* 0x0000880a090075a7 */ /* 0x0022e400080011ff */
[----:B---3--:R-:W-:Y:S05]  /*ece0*/  @!P0 NANOSLEEP.SYNCS 0x989680 ;  /* 0x009896800000895d */ /* 0x008fea0003900000 */
[----:B------:R-:W3:Y:S02]  /*ecf0*/  @!P0 SYNCS.PHASECHK.TRANS64 P0, [R9+URZ+0x88], R10 ;  /* 0x0000880a090085a7 */ /* 0x000ee400080010ff */
[----:B---3--:R-:W-:Y:S05]  /*ed00*/  @!P0 BRA `(.L_x_220) ;  /* 0xfffffffc00f08947 */ /* 0x008fea000383ffff */
[----:B------:R-:W-:Y:S05]  /*ed10*/  BRA `(.L_x_221) ;  /* 0xffffff6400b47947 */ /* 0x000fea000383ffff */
.L_x_95:
[----:B------:R-:W-:Y:S07]  /*ed20*/  MOV R0, UR21 ;  /* 0x0000001500007c02 */ /* 0x000fee0008000f00 */
.L_x_222:
[----:B-1----:R1:W3:Y:S02]  /*ed30*/  SYNCS.PHASECHK.TRANS64.TRYWAIT P0, [R0+URZ+0x70], R9 ;  /* 0x00007009000075a7 */ /* 0x0022e400080011ff */
[----:B---3--:R-:W-:Y:S05]  /*ed40*/  @!P0 NANOSLEEP.SYNCS 0x989680 ;  /* 0x009896800000895d */ /* 0x008fea0003900000 */
[----:B------:R-:W3:Y:S02]  /*ed50*/  @!P0 SYNCS.PHASECHK.TRANS64 P0, [R0+URZ+0x70], R9 ;  /* 0x00007009000085a7 */ /* 0x000ee400080010ff */
[----:B---3--:R-:W-:Y:S05]  /*ed60*/  @!P0 BRA `(.L_x_222) ;  /* 0xfffffffc00f08947 */ /* 0x008fea000383ffff */
[----:B------:R-:W-:Y:S05]  /*ed70*/  BRA `(.L_x_223) ;  /* 0xffffff6800007947 */ /* 0x000fea000383ffff */
.L_x_96:
[----:B------:R-:W-:Y:S07]  /*ed80*/  MOV R0, UR21 ;  /* 0x0000001500007c02 */ /* 0x000fee0008000f00 */
.L_x_224:
[----:B-1----:R1:W3:Y:S02]  /*ed90*/  SYNCS.PHASECHK.TRANS64.TRYWAIT P0, [R0+URZ+0x78], R9 ;  /* 0x00007809000075a7 */ /* 0x0022e400080011ff */
[----:B---3--:R-:W-:Y:S05]  /*eda0*/  @!P0 NANOSLEEP.SYNCS 0x989680 ;  /* 0x009896800000895d */ /* 0x008fea0003900000 */
[----:B------:R-:W3:Y:S02]  /*edb0*/  @!P0 SYNCS.PHASECHK.TRANS64 P0, [R0+URZ+0x78], R9 ;  /* 0x00007809000085a7 */ /* 0x000ee400080010ff */
[----:B---3--:R-:W-:Y:S05]  /*edc0*/  @!P0 BRA `(.L_x_224) ;  /* 0xfffffffc00f08947 */ /* 0x008fea000383ffff */
[----:B------:R-:W-:Y:S05]  /*edd0*/  BRA `(.L_x_225) ;  /* 0xffffff6800487947 */ /* 0x000fea000383ffff */
.L_x_97:
[----:B------:R-:W-:Y:S07]  /*ede0*/  MOV R0, UR21 ;  /* 0x0000001500007c02 */ /* 0x000fee0008000f00 */
.L_x_226:
[----:B-1----:R1:W3:Y:S02]  /*edf0*/  SYNCS.PHASECHK.TRANS64.TRYWAIT P0, [R0+URZ+0x80], R9 ;  /* 0x00008009000075a7 */ /* 0x0022e400080011ff */
[----:B---3--:R-:W-:Y:S05]  /*ee00*/  @!P0 NANOSLEEP.SYNCS 0x989680 ;  /* 0x009896800000895d */ /* 0x008fea0003900000 */
[----:B------:R-:W3:Y:S02]  /*ee10*/  @!P0 SYNCS.PHASECHK.TRANS64 P0, [R0+URZ+0x80], R9 ;  /* 0x00008009000085a7 */ /* 0x000ee400080010ff */
[----:B---3--:R-:W-:Y:S05]  /*ee20*/  @!P0 BRA `(.L_x_226) ;  /* 0xfffffffc00f08947 */ /* 0x008fea000383ffff */
[----:B------:R-:W-:Y:S05]  /*ee30*/  BRA `(.L_x_227) ;  /* 0xffffff6800907947 */ /* 0x000fea000383ffff */
.L_x_98:
[----:B------:R-:W-:Y:S07]  /*ee40*/  MOV R0, UR21 ;  /* 0x0000001500007c02 */ /* 0x000fee0008000f00 */
.L_x_228:
[----:B-1----:R1:W3:Y:S02]  /*ee50*/  SYNCS.PHASECHK.TRANS64.TRYWAIT P0, [R0+URZ+0x88], R9 ;  /* 0x00008809000075a7 */ /* 0x0022e400080011ff */
[----:B---3--:R-:W-:Y:S05]  /*ee60*/  @!P0 NANOSLEEP.SYNCS 0x989680 ;  /* 0x009896800000895d */ /* 0x008fea0003900000 */
[----:B------:R-:W3:Y:S02]  /*ee70*/  @!P0 SYNCS.PHASECHK.TRANS64 P0, [R0+URZ+0x88], R9 ;  /* 0x00008809000085a7 */ /* 0x000ee400080010ff */
[----:B---3--:R-:W-:Y:S05]  /*ee80*/  @!P0 BRA `(.L_x_228) ;  /* 0xfffffffc00f08947 */ /* 0x008fea000383ffff */
[----:B------:R-:W-:Y:S05]  /*ee90*/  BRA `(.L_x_229) ;  /* 0xffffff6800d47947 */ /* 0x000fea000383ffff */
.L_x_100:
[----:B------:R-:W-:-:S07]  /*eea0*/  MOV R3, UR21 ;  /* 0x0000001500037c02 */ /* 0x000fce0008000f00 */
.L_x_230:
[----:B-1----:R1:W4:Y:S02]  /*eeb0*/  SYNCS.PHASECHK.TRANS64.TRYWAIT P0, [R3+URZ+0x70], R10 ;  /* 0x0000700a030075a7 */ /* 0x00232400080011ff */
[----:B----4-:R-:W-:Y:S05]  /*eec0*/  @!P0 NANOSLEEP.SYNCS 0x989680 ;  /* 0x009896800000895d */ /* 0x010fea0003900000 */
[----:B------:R-:W4:Y:S02]  /*eed0*/  @!P0 SYNCS.PHASECHK.TRANS64 P0, [R3+URZ+0x70], R10 ;  /* 0x0000700a030085a7 */ /* 0x000f2400080010ff */
[----:B----4-:R-:W-:Y:S05]  /*eee0*/  @!P0 BRA `(.L_x_230) ;  /* 0xfffffffc00f08947 */ /* 0x010fea000383ffff */
[----:B------:R-:W-:Y:S05]  /*eef0*/  BRA `(.L_x_231) ;  /* 0xffffff6c00447947 */ /* 0x000fea000383ffff */
.L_x_101:
[----:B-1----:R-:W-:-:S07]  /*ef00*/  MOV R3, UR21 ;  /* 0x0000001500037c02 */ /* 0x002fce0008000f00 */
.L_x_232:
[----:B-1----:R1:W4:Y:S02]  /*ef10*/  SYNCS.PHASECHK.TRANS64.TRYWAIT P0, [R3+URZ+0x78], R10 ;  /* 0x0000780a030075a7 */ /* 0x00232400080011ff */
[----:B----4-:R-:W-:Y:S05]  /*ef20*/  @!P0 NANOSLEEP.SYNCS 0x989680 ;  /* 0x009896800000895d */ /* 0x010fea0003900000 */
[----:B------:R-:W4:Y:S02]  /*ef30*/  @!P0 SYNCS.PHASECHK.TRANS64 P0, [R3+URZ+0x78], R10 ;  /* 0x0000780a030085a7 */ /* 0x000f2400080010ff */
[----:B----4-:R-:W-:Y:S05]  /*ef40*/  @!P0 BRA `(.L_x_232) ;  /* 0xfffffffc00f08947 */ /* 0x010fea000383ffff */
[----:B------:R-:W-:Y:S05]  /*ef50*/  BRA `(.L_x_233) ;  /* 0xffffff6c00347947 */ /* 0x000fea000383ffff */
.L_x_102:
[----:B-1----:R-:W-:-:S07]  /*ef60*/  MOV R3, UR21 ;  /* 0x0000001500037c02 */ /* 0x002fce0008000f00 */
.L_x_234:
[----:B-1----:R1:W4:Y:S02]  /*ef70*/  SYNCS.PHASECHK.TRANS64.TRYWAIT P0, [R3+URZ+0x80], R10 ;  /* 0x0000800a030075a7 */ /* 0x00232400080011ff */
[----:B----4-:R-:W-:Y:S05]  /*ef80*/  @!P0 NANOSLEEP.SYNCS 0x989680 ;  /* 0x009896800000895d */ /* 0x010fea0003900000 */
[----:B------:R-:W4:Y:S02]  /*ef90*/  @!P0 SYNCS.PHASECHK.TRANS64 P0, [R3+URZ+0x80], R10 ;  /* 0x0000800a030085a7 */ /* 0x000f2400080010ff */
[----:B----4-:R-:W-:Y:S05]  /*efa0*/  @!P0 BRA `(.L_x_234) ;  /* 0xfffffffc00f08947 */ /* 0x010fea000383ffff */
[----:B------:R-:W-:Y:S05]  /*efb0*/  BRA `(.L_x_235) ;  /* 0xffffff6c00287947 */ /* 0x000fea000383ffff */
.L_x_104:
[----:B--2---:R2:W4:Y:S02]  /*efc0*/  SYNCS.PHASECHK.TRANS64.TRYWAIT P0, [R0+URZ+0xa0], R3 ;  /* 0x0000a003000075a7 */ /* 0x00452400080011ff */
[----:B----4-:R-:W-:Y:S05]  /*efd0*/  @!P0 NANOSLEEP.SYNCS 0x989680 ;  /* 0x009896800000895d */ /* 0x010fea0003900000 */
[----:B------:R-:W4:Y:S02]  /*efe0*/  @!P0 SYNCS.PHASECHK.TRANS64 P0, [R0+URZ+0xa0], R3 ;  /* 0x0000a003000085a7 */ /* 0x000f2400080010ff */
[----:B----4-:R-:W-:Y:S05]  /*eff0*/  @!P0 BRA `(.L_x_104) ;  /* 0xfffffffc00f08947 */ /* 0x010fea000383ffff */
[----:B------:R-:W-:Y:S05]  /*f000*/  BRA `(.L_x_236) ;  /* 0xffffff6c00f07947 */ /* 0x000fea000383ffff */
.L_x_115:
[----:B-1----:R-:W-:Y:S04]  /*f010*/  MOV R2, UR43 ;  /* 0x0000002b00027c02 */ /* 0x002fe80008000f00 */
[----:B------:R1:W2:Y:S03]  /*f020*/  SYNCS.PHASECHK.TRANS64.TRYWAIT P0, [R2+URZ+0x50], R3 ;  /* 0x00005003020075a7 */ /* 0x0002a600080011ff */
[----:B--2---:R-:W-:Y:S05]  /*f030*/  @!P0 NANOSLEEP.SYNCS 0x989680 ;  /* 0x009896800000895d */ /* 0x004fea0003900000 */
[----:B------:R-:W2:Y:S02]  /*f040*/  @!P0 SYNCS.PHASECHK.TRANS64 P0, [R2+URZ+0x50], R3 ;  /* 0x00005003020085a7 */ /* 0x000ea400080010ff */
[----:B--2---:R-:W-:Y:S05]  /*f050*/  @!P0 BRA `(.L_x_115) ;  /* 0xfffffffc00ec8947 */ /* 0x004fea000383ffff */
[----:B------:R-:W-:Y:S05]  /*f060*/  BRA `(.L_x_114) ;  /* 0xffffff7c00bc7947 */ /* 0x000fea000383ffff */
.L_x_117:
[----:B-1----:R1:W4:Y:S02]  /*f070*/  SYNCS.PHASECHK.TRANS64.TRYWAIT P1, [R117+URZ+0xc0], R0 ;  /* 0x0000c000750075a7 */ /* 0x00232400080211ff */
[----:B----4-:R-:W-:Y:S05]  /*f080*/  @!P1 NANOSLEEP.SYNCS 0x989680 ;  /* 0x009896800000995d */ /* 0x010fea0003900000 */
[----:B------:R-:W4:Y:S02]  /*f090*/  @!P1 SYNCS.PHASECHK.TRANS64 P1, [R117+URZ+0xc0], R0 ;  /* 0x0000c000750095a7 */ /* 0x000f2400080210ff */
[----:B----4-:R-:W-:Y:S05]  /*f0a0*/  @!P1 BRA `(.L_x_117) ;  /* 0xfffffffc00f09947 */ /* 0x010fea000383ffff */
[----:B------:R-:W-:Y:S05]  /*f0b0*/  BRA `(.L_x_116) ;  /* 0xffffff7c00f47947 */ /* 0x000fea000383ffff */
.L_x_126:
[----:B-1----:R1:W3:Y:S02]  /*f0c0*/  SYNCS.PHASECHK.TRANS64.TRYWAIT P0, [R3+URZ+0x50], R0 ;  /* 0x00005000030075a7 */ /* 0x0022e400080011ff */
[----:B---3--:R-:W-:Y:S05]  /*f0d0*/  @!P0 NANOSLEEP.SYNCS 0x989680 ;  /* 0x009896800000895d */ /* 0x008fea0003900000 */
[----:B------:R-:W3:Y:S02]  /*f0e0*/  @!P0 SYNCS.PHASECHK.TRANS64 P0, [R3+URZ+0x50], R0 ;  /* 0x00005000030085a7 */ /* 0x000ee400080010ff */
[----:B---3--:R-:W-:Y:S05]  /*f0f0*/  @!P0 BRA `(.L_x_126) ;  /* 0xfffffffc00f08947 */ /* 0x008fea000383ffff */
[----:B------:R-:W-:Y:S05]  /*f100*/  BRA `(.L_x_125) ;  /* 0xffffff8c00207947 */ /* 0x000fea000383ffff */
.L_x_134:
[----:B-1----:R1:W3:Y:S02]  /*f110*/  SYNCS.PHASECHK.TRANS64.TRYWAIT P0, [R124+URZ+0x50], R5 ;  /* 0x000050057c0075a7 */ /* 0x0022e400080011ff */
[----:B---3--:R-:W-:Y:S05]  /*f120*/  @!P0 NANOSLEEP.SYNCS 0x989680 ;  /* 0x009896800000895d */ /* 0x008fea0003900000 */
[----:B------:R-:W3:Y:S02]  /*f130*/  @!P0 SYNCS.PHASECHK.TRANS64 P0, [R124+URZ+0x50], R5 ;  /* 0x000050057c0085a7 */ /* 0x000ee400080010ff */
[----:B---3--:R-:W-:Y:S05]  /*f140*/  @!P0 BRA `(.L_x_134) ;  /* 0xfffffffc00f08947 */ /* 0x008fea000383ffff */
[----:B------:R-:W-:Y:S05]  /*f150*/  BRA `(.L_x_133) ;  /* 0xffffff9800947947 */ /* 0x000fea000383ffff */
.L_x_142:
[----:B-1----:R1:W3:Y:S02]  /*f160*/  SYNCS.PHASECHK.TRANS64.TRYWAIT P0, [R124+URZ+0x50], R5 ;  /* 0x000050057c0075a7 */ /* 0x0022e400080011ff */
[----:B---3--:R-:W-:Y:S05]  /*f170*/  @!P0 NANOSLEEP.SYNCS 0x989680 ;  /* 0x009896800000895d */ /* 0x008fea0003900000 */
[----:B------:R-:W3:Y:S02]  /*f180*/  @!P0 SYNCS.PHASECHK.TRANS64 P0, [R124+URZ+0x50], R5 ;  /* 0x000050057c0085a7 */ /* 0x000ee400080010ff */
[----:B---3--:R-:W-:Y:S05]  /*f190*/  @!P0 BRA `(.L_x_142) ;  /* 0xfffffffc00f08947 */ /* 0x008fea000383ffff */
[----:B------:R-:W-:Y:S05]  /*f1a0*/  BRA `(.L_x_141) ;  /* 0xffffffa8000c7947 */ /* 0x000fea000383ffff */
.L_x_150:
[----:B-1----:R1:W3:Y:S02]  /*f1b0*/  SYNCS.PHASECHK.TRANS64.TRYWAIT P0, [R125+URZ+0x50], R6 ;  /* 0x000050067d0075a7 */ /* 0x0022e400080011ff */
[----:B---3--:R-:W-:Y:S05]  /*f1c0*/  @!P0 NANOSLEEP.SYNCS 0x989680 ;  /* 0x009896800000895d */ /* 0x008fea0003900000 */
[----:B------:R-:W3:Y:S02]  /*f1d0*/  @!P0 SYNCS.PHASECHK.TRANS64 P0, [R125+URZ+0x50], R6 ;  /* 0x000050067d0085a7 */ /* 0x000ee400080010ff */
[----:B---3--:R-:W-:Y:S05]  /*f1e0*/  @!P0 BRA `(.L_x_150) ;  /* 0xfffffffc00f08947 */ /* 0x008fea000383ffff */
[----:B------:R-:W-:Y:S05]  /*f1f0*/  BRA `(.L_x_149) ;  /* 0xffffffb400887947 */ /* 0x000fea000383ffff */
.L_x_158:
[----:B-1----:R1:W3:Y:S02]  /*f200*/  SYNCS.PHASECHK.TRANS64.TRYWAIT P0, [R40+URZ+0x50], R5 ;  /* 0x00005005280075a7 */ /* 0x0022e400080011ff */
[----:B---3--:R-:W-:Y:S05]  /*f210*/  @!P0 NANOSLEEP.SYNCS 0x989680 ;  /* 0x009896800000895d */ /* 0x008fea0003900000 */
[----:B------:R-:W3:Y:S02]  /*f220*/  @!P0 SYNCS.PHASECHK.TRANS64 P0, [R40+URZ+0x50], R5 ;  /* 0x00005005280085a7 */ /* 0x000ee400080010ff */
[----:B---3--:R-:W-:Y:S05]  /*f230*/  @!P0 BRA `(.L_x_158) ;  /* 0xfffffffc00f08947 */ /* 0x008fea000383ffff */
[----:B------:R-:W-:Y:S05]  /*f240*/  BRA `(.L_x_157) ;  /* 0xffffffc400187947 */ /* 0x000fea000383ffff */
.L_x_166:
[----:B-1----:R1:W4:Y:S02]  /*f250*/  SYNCS.PHASECHK.TRANS64.TRYWAIT P0, [R0+URZ+0x50], R7 ;  /* 0x00005007000075a7 */ /* 0x00232400080011ff */
[----:B----4-:R-:W-:Y:S05]  /*f260*/  @!P0 NANOSLEEP.SYNCS 0x989680 ;  /* 0x009896800000895d */ /* 0x010fea0003900000 */
[----:B------:R-:W4:Y:S02]  /*f270*/  @!P0 SYNCS.PHASECHK.TRANS64 P0, [R0+URZ+0x50], R7 ;  /* 0x00005007000085a7 */ /* 0x000f2400080010ff */
[----:B----4-:R-:W-:Y:S05]  /*f280*/  @!P0 BRA `(.L_x_166) ;  /* 0xfffffffc00f08947 */ /* 0x010fea000383ffff */
[----:B------:R-:W-:Y:S05]  /*f290*/  BRA `(.L_x_165) ;  /* 0xffffffd0009c7947 */ /* 0x000fea000383ffff */
.L_x_174:
[----:B-1----:R1:W3:Y:S02]  /*f2a0*/  SYNCS.PHASECHK.TRANS64.TRYWAIT P0, [R0+URZ+0x50], R123 ;  /* 0x0000507b000075a7 */ /* 0x0022e400080011ff */
[----:B---3--:R-:W-:Y:S05]  /*f2b0*/  @!P0 NANOSLEEP.SYNCS 0x989680 ;  /* 0x009896800000895d */ /* 0x008fea0003900000 */
[----:B------:R-:W3:Y:S02]  /*f2c0*/  @!P0 SYNCS.PHASECHK.TRANS64 P0, [R0+URZ+0x50], R123 ;  /* 0x0000507b000085a7 */ /* 0x000ee400080010ff */
[----:B---3--:R-:W-:Y:S05]  /*f2d0*/  @!P0 BRA `(.L_x_174) ;  /* 0xfffffffc00f08947 */ /* 0x008fea000383ffff */
[----:B------:R-:W-:Y:S05]  /*f2e0*/  BRA `(.L_x_173) ;  /* 0xffffffe000207947 */ /* 0x000fea000383ffff */
        .weak           $__internal_0_$__cuda_sm10x_tcgen05_guardrail_trap_col_being_dealloced_not_returned_by_alloc
        .type           $__internal_0_$__cuda_sm10x_tcgen05_guardrail_trap_col_being_dealloced_not_returned_by_alloc,@function
        .size           $__internal_0_$__cuda_sm10x_tcgen05_guardrail_trap_col_being_dealloced_not_returned_by_alloc,($__internal_1_$__cuda_sm10x_tcgen05_guardrail_trap_phase_invalid_during_alloc - $__internal_0_$__cuda_sm10x_tcgen05_guardrail_trap_col_being_dealloced_not_returned_by_alloc)
$__internal_0_$__cuda_sm10x_tcgen05_guardrail_trap_col_being_dealloced_not_returned_by_alloc:
[----:B------:R-:W-:Y:S05]  /*f2f0*/  BPT.TRAP 0x1 ;  /* 0x000000040000795c */ /* 0x000fea0000300000 */
[----:B------:R-:W-:-:S04]  /*f300*/  HFMA2 R3, -RZ, RZ, 0, 0 ;  /* 0x00000000ff037431 */ /* 0x000fc800000001ff */
[----:B------:R-:W-:Y:S05]  /*f310*/  RET.REL.NODEC R2 `(_ZN7cutlass13device_kernelINS_4gemm6kernel13GemmUniversalIN4cute5tupleIJiiiiEEENS1_10collective13CollectiveMmaINS1_35MainloopSm100TmaUmmaWarpSpecializedILi5ELi2ELi2ENS5_IJNS4_1CILi4EEENSA_ILi2EEENSA_ILi1EEEEEEEENS5_IJNSA_ILi256EEESG_NSA_ILi32EEEEEENS_10tfloat32_tENS5_IJlSD_lEEESJ_SK_NS4_8TiledMMAINS4_8MMA_AtomIJNS4_23SM100_MMA_TF32_2x1SM_SSISJ_SJ_fLi256ELi256ELNS4_4UMMA5MajorE0ELSP_0ELNSO_7ScaleInE0ELSQ_0EEEEEENS4_6LayoutINS5_IJSD_SD_SD_EEENS5_IJNSA_ILi0EEESV_SV_EEEEENS5_IJNS4_10UnderscoreESY_SY_EEEEENS4_28SM100_TMA_2SM_LOAD_MULTICASTENS4_14ComposedLayoutINS4_7SwizzleILi3ELi4ELi3EEENS4_18smem_ptr_flag_bitsILi32EEENST_INS5_IJNSA_ILi8EEESH_EEENS5_IJSH_SD_EEEEEEEvNS4_8identityES11_S1B_vS1C_EENS_8epilogue10collective18CollectiveEpilogueINS1E_23Sm100TmaWarpSpecializedILi4ELi2ELi32ELb1ELb0EEEJNS5_IJNSA_ILi128EEESG_SH_EEENS5_IJNST_IS1J_SD_EENST_ISH_SD_EEEEESJ_SK_SJ_SK_NS1E_6fusion15FusionCallbacksIS1I_NS1O_17LinearCombinationISJ_fSJ_fLNS_15FloatRoundStyleE2EEES1K_S1N_JEEENS4_5SM1004TMEM4LOAD26SM100_TMEM_LOAD_32dp32b32xENS4_13SM90_TMA_LOADES1B_NS4_39AutoVectorizingCopyWithAssumedAlignmentILi128EEENS4_14SM90_TMA_STOREES1B_S20_S20_EEEvvEEEEvNT_6ParamsE) ;  /* 0xffffff0c02387950 */ /* 0x000fea0003c3ffff */
        .weak           $__internal_1_$__cuda_sm10x_tcgen05_guardrail_trap_phase_invalid_during_alloc
        .type           $__internal_1_$__cuda_sm10x_tcgen05_guardrail_trap_phase_invalid_during_alloc,@function
        .size           $__internal_1_$__cuda_sm10x_tcgen05_guardrail_trap_phase_invalid_during_alloc,($__internal_2_$__cuda_sm10x_tcgen05_guardrail_trap_unallocated_columns_being_dealloced - $__internal_1_$__cuda_sm10x_tcgen05_guardrail_trap_phase_invalid_during_alloc)
$__internal_1_$__cuda_sm10x_tcgen05_guardrail_trap_phase_invalid_during_alloc:
[----:B------:R-:W-:Y:S05]  /*f320*/  BPT.TRAP 0x1 ;  /* 0x000000040000795c */ /* 0x000fea0000300000 */
[----:B------:R-:W-:-:S04]  /*f330*/  MOV R5, 0x0 ;  /* 0x0000000000057802 */ /* 0x000fc80000000f00 */
[----:B------:R-:W-:Y:S05]  /*f340*/  RET.REL.NODEC R4 `(_ZN7cutlass13device_kernelINS_4gemm6kernel13GemmUniversalIN4cute5tupleIJiiiiEEENS1_10collective13CollectiveMmaINS1_35MainloopSm100TmaUmmaWarpSpecializedILi5ELi2ELi2ENS5_IJNS4_1CILi4EEENSA_ILi2EEENSA_ILi1EEEEEEEENS5_IJNSA_ILi256EEESG_NSA_ILi32EEEEEENS_10tfloat32_tENS5_IJlSD_lEEESJ_SK_NS4_8TiledMMAINS4_8MMA_AtomIJNS4_23SM100_MMA_TF32_2x1SM_SSISJ_SJ_fLi256ELi256ELNS4_4UMMA5MajorE0ELSP_0ELNSO_7ScaleInE0ELSQ_0EEEEEENS4_6LayoutINS5_IJSD_SD_SD_EEENS5_IJNSA_ILi0EEESV_SV_EEEEENS5_IJNS4_10UnderscoreESY_SY_EEEEENS4_28SM100_TMA_2SM_LOAD_MULTICASTENS4_14ComposedLayoutINS4_7SwizzleILi3ELi4ELi3EEENS4_18smem_ptr_flag_bitsILi32EEENST_INS5_IJNSA_ILi8EEESH_EEENS5_IJSH_SD_EEEEEEEvNS4_8identityES11_S1B_vS1C_EENS_8epilogue10collective18CollectiveEpilogueINS1E_23Sm100TmaWarpSpecializedILi4ELi2ELi32ELb1ELb0EEEJNS5_IJNSA_ILi128EEESG_SH_EEENS5_IJNST_IS1J_SD_EENST_ISH_SD_EEEEESJ_SK_SJ_SK_NS1E_6fusion15FusionCallbacksIS1I_NS1O_17LinearCombinationISJ_fSJ_fLNS_15FloatRoundStyleE2EEES1K_S1N_JEEENS4_5SM1004TMEM4LOAD26SM100_TMEM_LOAD_32dp32b32xENS4_13SM90_TMA_LOADES1B_NS4_39AutoVectorizingCopyWithAssumedAlignmentILi128EEENS4_14SM90_TMA_STOREES1B_S20_S20_EEEvvEEEEvNT_6ParamsE) ;  /* 0xffffff0c042c7950 */ /* 0x000fea0003c3ffff */
        .weak           $__internal_2_$__cuda_sm10x_tcgen05_guardrail_trap_unallocated_columns_being_dealloced
        .type           $__internal_2_$__cuda_sm10x_tcgen05_guardrail_trap_unallocated_columns_being_dealloced,@function
        .size           $__internal_2_$__cuda_sm10x_tcgen05_guardrail_trap_unallocated_columns_being_dealloced,(.L_x_238 - $__internal_2_$__cuda_sm10x_tcgen05_guardrail_trap_unallocated_columns_being_dealloced)
$__internal_2_$__cuda_sm10x_tcgen05_guardrail_trap_unallocated_columns_being_dealloced:
[----:B------:R-:W-:Y:S05]  /*f350*/  BPT.TRAP 0x1 ;  /* 0x000000040000795c */ /* 0x000fea0000300000 */
[----:B------:R-:W-:-:S04]  /*f360*/  HFMA2 R3, -RZ, RZ, 0, 0 ;  /* 0x00000000ff037431 */ /* 0x000fc800000001ff */
[----:B------:R-:W-:Y:S05]  /*f370*/  RET.REL.NODEC R2 `(_ZN7cutlass13device_kernelINS_4gemm6kernel13GemmUniversalIN4cute5tupleIJiiiiEEENS1_10collective13CollectiveMmaINS1_35MainloopSm100TmaUmmaWarpSpecializedILi5ELi2ELi2ENS5_IJNS4_1CILi4EEENSA_ILi2EEENSA_ILi1EEEEEEEENS5_IJNSA_ILi256EEESG_NSA_ILi32EEEEEENS_10tfloat32_tENS5_IJlSD_lEEESJ_SK_NS4_8TiledMMAINS4_8MMA_AtomIJNS4_23SM100_MMA_TF32_2x1SM_SSISJ_SJ_fLi256ELi256ELNS4_4UMMA5MajorE0ELSP_0ELNSO_7ScaleInE0ELSQ_0EEEEEENS4_6LayoutINS5_IJSD_SD_SD_EEENS5_IJNSA_ILi0EEESV_SV_EEEEENS5_IJNS4_10UnderscoreESY_SY_EEEEENS4_28SM100_TMA_2SM_LOAD_MULTICASTENS4_14ComposedLayoutINS4_7SwizzleILi3ELi4ELi3EEENS4_18smem_ptr_flag_bitsILi32EEENST_INS5_IJNSA_ILi8EEESH_EEENS5_IJSH_SD_EEEEEEEvNS4_8identityES11_S1B_vS1C_EENS_8epilogue10collective18CollectiveEpilogueINS1E_23Sm100TmaWarpSpecializedILi4ELi2ELi32ELb1ELb0EEEJNS5_IJNSA_ILi128EEESG_SH_EEENS5_IJNST_IS1J_SD_EENST_ISH_SD_EEEEESJ_SK_SJ_SK_NS1E_6fusion15FusionCallbacksIS1I_NS1O_17LinearCombinationISJ_fSJ_fLNS_15FloatRoundStyleE2EEES1K_S1N_JEEENS4_5SM1004TMEM4LOAD26SM100_TMEM_LOAD_32dp32b32xENS4_13SM90_TMA_LOADES1B_NS4_39AutoVectorizingCopyWithAssumedAlignmentILi128EEENS4_14SM90_TMA_STOREES1B_S20_S20_EEEvvEEEEvNT_6ParamsE) ;  /* 0xffffff0c02207950 */ /* 0x000fea0003c3ffff */
.L_x_237:
[----:B------:R-:W-:-:S00]  /*f380*/  BRA `(.L_x_237) ;  /* 0xfffffffc00fc7947 */ /* 0x000fc0000383ffff */
[----:B------:R-:W-:-:S00]  /*f390*/  NOP ;  /* 0x0000000000007918 */ /* 0x000fc00000000000 */
        /* <DEDUP_REMOVED lines=14> */
.L_x_238:


//--------------------- .nv.global.init           --------------------------
	.section	.nv.global.init,"aw",@progbits
.nv.global.init:
	.type		$str$27,@object
	.size		$str$27,($str$28 - $str$27)
$str$27:
        /*0000*/ 	.byte	0x28, 0x61, 0x64, 0x64, 0x72, 0x65, 0x73, 0x73, 0x20, 0x26, 0x20, 0x6d, 0x61, 0x73, 0x6b, 0x29
        /*0010*/ 	.byte	0x20, 0x3d, 0x3d, 0x20, 0x30, 0x00
	.type		$str$28,@object
	.size		$str$28,($str$26 - $str$28)
$str$28:
        /*0016*/ 	.byte	0x2f, 0x74, 0x6d, 0x70, 0x2f, 0x63, 0x75, 0x74, 0x6c, 0x61, 0x73, 0x73, 0x5f, 0x73, 0x77, 0x65
        /*0026*/ 	.byte	0x65, 0x70, 0x5f, 0x73, 0x72, 0x63, 0x2f, 0x69, 0x6e, 0x63, 0x6c, 0x75, 0x64, 0x65, 0x2f, 0x63
        /*0036*/ 	.byte	0x75, 0x74, 0x65, 0x2f, 0x70, 0x6f, 0x69, 0x6e, 0x74, 0x65, 0x72, 0x5f, 0x66, 0x6c, 0x61, 0x67
        /*0046*/ 	.byte	0x67, 0x65, 0x64, 0x2e, 0x68, 0x70, 0x70, 0x00
	.type		$str$26,@object
	.size		$str$26,($str$25 - $str$26)
$str$26:
        /*004e*/ 	.byte	0x2f, 0x74, 0x6d, 0x70, 0x2f, 0x63, 0x75, 0x74, 0x6c, 0x61, 0x73, 0x73, 0x5f, 0x73, 0x77, 0x65
        /*005e*/ 	.byte	0x65, 0x70, 0x5f, 0x73, 0x72, 0x63, 0x2f, 0x69, 0x6e, 0x63, 0x6c, 0x75, 0x64, 0x65, 0x2f, 0x63
        /*006e*/ 	.byte	0x75, 0x74, 0x65, 0x2f, 0x61, 0x74, 0x6f, 0x6d, 0x2f, 0x63, 0x6f, 0x70, 0x79, 0x5f, 0x74, 0x72
        /*007e*/ 	.byte	0x61, 0x69, 0x74, 0x73, 0x5f, 0x73, 0x6d, 0x31, 0x30, 0x30, 0x2e, 0x68, 0x70, 0x70, 0x00
	.type		$str$25,@object
	.size		$str$25,(__unnamed_1 - $str$25)
$str$25:
        /*008d*/ 	.byte	0x28, 0x28, 0x75, 0x69, 0x6e, 0x74, 0x33, 0x32, 0x5f, 0x74, 0x28, 0x74, 0x68, 0x72, 0x65, 0x61
        /*009d*/ 	.byte	0x64, 0x49, 0x64, 0x78, 0x2e, 0x78, 0x29, 0x20, 0x2f, 0x20, 0x33, 0x32, 0x29, 0x20, 0x25, 0x20
        /*00ad*/ 	.byte	0x34, 0x29, 0x20, 0x3d, 0x3d, 0x20, 0x28, 0x28, 0x28, 0x74, 0x6d, 0x65, 0x6d, 0x5f, 0x61, 0x64
        /*00bd*/ 	.byte	0x64, 0x72, 0x20, 0x3e, 0x3e, 0x20, 0x31, 0x36, 0x29, 0x20, 0x2f, 0x20, 0x33, 0x32, 0x29, 0x20
        /*00cd*/ 	.byte	0x25, 0x20, 0x34, 0x29, 0x00
	.type		__unnamed_1,@object
	.size		__unnamed_1,(__unnamed_2 - __unnamed_1)
__unnamed_1:
        /*00d2*/ 	.byte	0x61, 0x75, 0x74, 0x6f, 0x20, 0x63, 0x75, 0x74, 0x65, 0x3a, 0x3a, 0x61, 0x73, 0x5f, 0x70, 0x6f
        /* <DEDUP_REMOVED lines=24> */
        /*0262*/ 	.byte	0x34, 0x30, 0x39, 0x36, 0x3e, 0x3e, 0x3e, 0x3e, 0x5d, 0x00
	.type		__unnamed_2,@object
	.size		__unnamed_2,(.L_2 - __unnamed_2)
__unnamed_2:
        /* <DEDUP_REMOVED lines=43> */
        /*051c*/ 	.byte	0x65, 0x3a, 0x3a, 0x43, 0x3c, 0x30, 0x3e, 0x3e, 0x3e, 0x3e, 0x5d, 0x00
.L_2:


//--------------------- .nv.shared._ZN7cutlass13device_kernelINS_4gemm6kernel13GemmUniversalIN4cute5tupleIJiiiiEEENS1_10collective13CollectiveMmaINS1_35MainloopSm100TmaUmmaWarpSpecializedILi5ELi2ELi2ENS5_IJNS4_1CILi4EEENSA_ILi2EEENSA_ILi1EEEEEEEENS5_IJNSA_ILi256EEESG_NSA_ILi32EEEEEENS_10tfloat32_tENS5_IJlSD_lEEESJ_SK_NS4_8TiledMMAINS4_8MMA_AtomIJNS4_23SM100_MMA_TF32_2x1SM_SSISJ_SJ_fLi256ELi256ELNS4_4UMMA5MajorE0ELSP_0ELNSO_7ScaleInE0ELSQ_0EEEEEENS4_6LayoutINS5_IJSD_SD_SD_EEENS5_IJNSA_ILi0EEESV_SV_EEEEENS5_IJNS4_10UnderscoreESY_SY_EEEEENS4_28SM100_TMA_2SM_LOAD_MULTICASTENS4_14ComposedLayoutINS4_7SwizzleILi3ELi4ELi3EEENS4_18smem_ptr_flag_bitsILi32EEENST_INS5_IJNSA_ILi8EEESH_EEENS5_IJSH_SD_EEEEEEEvNS4_8identityES11_S1B_vS1C_EENS_8epilogue10collective18CollectiveEpilogueINS1E_23Sm100TmaWarpSpecializedILi4ELi2ELi32ELb1ELb0EEEJNS5_IJNSA_ILi128EEESG_SH_EEENS5_IJNST_IS1J_SD_EENST_ISH_SD_EEEEESJ_SK_SJ_SK_NS1E_6fusion15FusionCallbacksIS1I_NS1O_17LinearCombinationISJ_fSJ_fLNS_15FloatRoundStyleE2EEES1K_S1N_JEEENS4_5SM1004TMEM4LOAD26SM100_TMEM_LOAD_32dp32b32xENS4_13SM90_TMA_LOADES1B_NS4_39AutoVectorizingCopyWithAssumedAlignmentILi128EEENS4_14SM90_TMA_STOREES1B_S20_S20_EEEvvEEEEvNT_6ParamsE --------------------------
	.section	.nv.shared._ZN7cutlass13device_kernelINS_4gemm6kernel13GemmUniversalIN4cute5tupleIJiiiiEEENS1_10collective13CollectiveMmaINS1_35MainloopSm100TmaUmmaWarpSpecializedILi5ELi2ELi2ENS5_IJNS4_1CILi4EEENSA_ILi2EEENSA_ILi1EEEEEEEENS5_IJNSA_ILi256EEESG_NSA_ILi32EEEEEENS_10tfloat32_tENS5_IJlSD_lEEESJ_SK_NS4_8TiledMMAINS4_8MMA_AtomIJNS4_23SM100_MMA_TF32_2x1SM_SSISJ_SJ_fLi256ELi256ELNS4_4UMMA5MajorE0ELSP_0ELNSO_7ScaleInE0ELSQ_0EEEEEENS4_6LayoutINS5_IJSD_SD_SD_EEENS5_IJNSA_ILi0EEESV_SV_EEEEENS5_IJNS4_10UnderscoreESY_SY_EEEEENS4_28SM100_TMA_2SM_LOAD_MULTICASTENS4_14ComposedLayoutINS4_7SwizzleILi3ELi4ELi3EEENS4_18smem_ptr_flag_bitsILi32EEENST_INS5_IJNSA_ILi8EEESH_EEENS5_IJSH_SD_EEEEEEEvNS4_8identityES11_S1B_vS1C_EENS_8epilogue10collective18CollectiveEpilogueINS1E_23Sm100TmaWarpSpecializedILi4ELi2ELi32ELb1ELb0EEEJNS5_IJNSA_ILi128EEESG_SH_EEENS5_IJNST_IS1J_SD_EENST_ISH_SD_EEEEESJ_SK_SJ_SK_NS1E_6fusion15FusionCallbacksIS1I_NS1O_17LinearCombinationISJ_fSJ_fLNS_15FloatRoundStyleE2EEES1K_S1N_JEEENS4_5SM1004TMEM4LOAD26SM100_TMEM_LOAD_32dp32b32xENS4_13SM90_TMA_LOADES1B_NS4_39AutoVectorizingCopyWithAssumedAlignmentILi128EEENS4_14SM90_TMA_STOREES1B_S20_S20_EEEvvEEEEvNT_6ParamsE,"aw",@nobits
	.sectionflags	@""
	.align	16
	.zero		1024


//--------------------- .nv.shared.reserved.0     --------------------------
	.section	.nv.shared.reserved.0,"aw",@nobits
	.weak		__nv_reservedSMEM_offset_0_alias
	.size		__nv_reservedSMEM_offset_0_alias, 0, 64
	.other		__nv_reservedSMEM_offset_0_alias,@"STO_CUDA_RESERVED_SHARED STV_DEFAULT"
__nv_reservedSMEM_offset_0_alias:
	.zero		0
.nv.shared.reserved.0:
	.zero		64
	.weak		__nv_reservedSMEM_tcgen05_partition
	.type		__nv_reservedSMEM_tcgen05_partition,@object
	.size		__nv_reservedSMEM_tcgen05_partition,(.L_0 - __nv_reservedSMEM_tcgen05_partition)
__nv_reservedSMEM_tcgen05_partition:
	.zero		32
.L_0:


//--------------------- .nv.global                --------------------------
	.section	.nv.global,"aw",@nobits
.nv.global:
	.type		_ZN40_INTERNAL_08262867_4_k_cu_7c7dc65a_298674cute1_E,@object
	.size		_ZN40_INTERNAL_08262867_4_k_cu_7c7dc65a_298674cute1_E,(_ZN40_INTERNAL_08262867_4_k_cu_7c7dc65a_298674cuda3std3__45__cpo6cbeginE - _ZN40_INTERNAL_08262867_4_k_cu_7c7dc65a_298674cute1_E)
_ZN40_INTERNAL_08262867_4_k_cu_7c7dc65a_298674cute1_E:
	.zero		1
	.type		_ZN40_INTERNAL_08262867_4_k_cu_7c7dc65a_298674cuda3std3__45__cpo6cbeginE,@object
	.size		_ZN40_INTERNAL_08262867_4_k_cu_7c7dc65a_298674cuda3std3__45__cpo6cbeginE,(_ZN40_INTERNAL_08262867_4_k_cu_7c7dc65a_298674cuda3std3__48in_placeE - _ZN40_INTERNAL_08262867_4_k_cu_7c7dc65a_298674cuda3std3__45__cpo6cbeginE)
_ZN40_INTERNAL_08262867_4_k_cu_7c7dc65a_298674cuda3std3__45__cpo6cbeginE:
	.zero		1
	.type		_ZN40_INTERNAL_08262867_4_k_cu_7c7dc65a_298674cuda3std3__48in_placeE,@object
	.size		_ZN40_INTERNAL_08262867_4_k_cu_7c7dc65a_298674cuda3std3__48in_placeE,(_ZN40_INTERNAL_08262867_4_k_cu_7c7dc65a_298674cuda3std6ranges3__45__cpo9iter_moveE - _ZN40_INTERNAL_08262867_4_k_cu_7c7dc65a_298674cuda3std3__48in_placeE)
_ZN40_INTERNAL_08262867_4_k_cu_7c7dc65a_298674cuda3std3__48in_placeE:
	.zero		1
	.type		_ZN40_INTERNAL_08262867_4_k_cu_7c7dc65a_298674cuda3std6ranges3__45__cpo9iter_moveE,@object
	.size		_ZN40_INTERNAL_08262867_4_k_cu_7c7dc65a_298674cuda3std6ranges3__45__cpo9iter_moveE,(_ZN40_INTERNAL_08262867_4_k_cu_7c7dc65a_298674cuda3std3__45__cpo5beginE - _ZN40_INTERNAL_08262867_4_k_cu_7c7dc65a_298674cuda3std6ranges3__45__cpo9iter_moveE)
_ZN40_INTERNAL_08262867_4_k_cu_7c7dc65a_298674cuda3std6ranges3__45__cpo9iter_moveE:
	.zero		1
	.type		_ZN40_INTERNAL_08262867_4_k_cu_7c7dc65a_298674cuda3std3__45__cpo5beginE,@object
	.size		_ZN40_INTERNAL_08262867_4_k_cu_7c7dc65a_298674cuda3std3__45__cpo5beginE,(_ZN40_INTERNAL_08262867_4_k_cu_7c7dc65a_298674cuda3std3__442_GLOBAL__N__08262867_4_k_cu_7c7dc65a_298676ignoreE - _ZN40_INTERNAL_08262867_4_k_cu_7c7dc65a_298674cuda3std3__45__cpo5beginE)
_ZN40_INTERNAL_08262867_4_k_cu_7c7dc65a_298674cuda3std3__45__cpo5beginE:
	.zero		1
	.type		_ZN40_INTERNAL_08262867_4_k_cu_7c7dc65a_298674cuda3std3__442_GLOBAL__N__08262867_4_k_cu_7c7dc65a_298676ignoreE,@object
	.size		_ZN40_INTERNAL_08262867_4_k_cu_7c7dc65a_298674cuda3std3__442_GLOBAL__N__08262867_4_k_cu_7c7dc65a_298676ignoreE,(_ZN40_INTERNAL_08262867_4_k_cu_7c7dc65a_298674cute7productE - _ZN40_INTERNAL_08262867_4_k_cu_7c7dc65a_298674cuda3std3__442_GLOBAL__N__08262867_4_k_cu_7c7dc65a_298676ignoreE)
_ZN40_INTERNAL_08262867_4_k_cu_7c7dc65a_298674cuda3std3__442_GLOBAL__N__08262867_4_k_cu_7c7dc65a_298676ignoreE:
	.zero		1
	.type		_ZN40_INTERNAL_08262867_4_k_cu_7c7dc65a_298674cute7productE,@object
	.size		_ZN40_INTERNAL_08262867_4_k_cu_7c7dc65a_298674cute7productE,(_ZN40_INTERNAL_08262867_4_k_cu_7c7dc65a_298674cuda3std3__45__cpo3endE - _ZN40_INTERNAL_08262867_4_k_cu_7c7dc65a_298674cute7productE)
_ZN40_INTERNAL_08262867_4_k_cu_7c7dc65a_298674cute7productE:
	.zero		1
	.type		_ZN40_INTERNAL_08262867_4_k_cu_7c7dc65a_298674cuda3std3__45__cpo3endE,@object
	.size		_ZN40_INTERNAL_08262867_4_k_cu_7c7dc65a_298674cuda3std3__45__cpo3endE,(_ZN40_INTERNAL_08262867_4_k_cu_7c7dc65a_298674cuda3std3__419piecewise_constructE - _ZN40_INTERNAL_08262867_4_k_cu_7c7dc65a_298674cuda3std3__45__cpo3endE)
_ZN40_INTERNAL_08262867_4_k_cu_7c7dc65a_298674cuda3std3__45__cpo3endE:
	.zero		1
	.type		_ZN40_INTERNAL_08262867_4_k_cu_7c7dc65a_298674cuda3std3__419piecewise_constructE,@object
	.size		_ZN40_INTERNAL_08262867_4_k_cu_7c7dc65a_298674cuda3std3__419piecewise_constructE,(_ZN40_INTERNAL_08262867_4_k_cu_7c7dc65a_298674cuda3std3__45__cpo4cendE - _ZN40_INTERNAL_08262867_4_k_cu_7c7dc65a_298674cuda3std3__419piecewise_constructE)
_ZN40_INTERNAL_08262867_4_k_cu_7c7dc65a_298674cuda3std3__419piecewise_constructE:
	.zero		1
	.type		_ZN40_INTERNAL_08262867_4_k_cu_7c7dc65a_298674cuda3std3__45__cpo4cendE,@object
	.size		_ZN40_INTERNAL_08262867_4_k_cu_7c7dc65a_298674cuda3std3__45__cpo4cendE,(_ZN40_INTERNAL_08262867_4_k_cu_7c7dc65a_298674cuda3std6ranges3__45__cpo4swapE - _ZN40_INTERNAL_08262867_4_k_cu_7c7dc65a_298674cuda3std3__45__cpo4cendE)
_ZN40_INTERNAL_08262867_4_k_cu_7c7dc65a_298674cuda3std3__45__cpo4cendE:
	.zero		1
	.type		_ZN40_INTERNAL_08262867_4_k_cu_7c7dc65a_298674cuda3std6ranges3__45__cpo4swapE,@object
	.size		_ZN40_INTERNAL_08262867_4_k_cu_7c7dc65a_298674cuda3std6ranges3__45__cpo4swapE,(.L_10 - _ZN40_INTERNAL_08262867_4_k_cu_7c7dc65a_298674cuda3std6ranges3__45__cpo4swapE)
_ZN40_INTERNAL_08262867_4_k_cu_7c7dc65a_298674cuda3std6ranges3__45__cpo4swapE:
	.zero		1
.L_10:


//--------------------- .nv.constant0._ZN7cutlass13device_kernelINS_4gemm6kernel13GemmUniversalIN4cute5tupleIJiiiiEEENS1_10collective13CollectiveMmaINS1_35MainloopSm100TmaUmmaWarpSpecializedILi5ELi2ELi2ENS5_IJNS4_1CILi4EEENSA_ILi2EEENSA_ILi1EEEEEEEENS5_IJNSA_ILi256EEESG_NSA_ILi32EEEEEENS_10tfloat32_tENS5_IJlSD_lEEESJ_SK_NS4_8TiledMMAINS4_8MMA_AtomIJNS4_23SM100_MMA_TF32_2x1SM_SSISJ_SJ_fLi256ELi256ELNS4_4UMMA5MajorE0ELSP_0ELNSO_7ScaleInE0ELSQ_0EEEEEENS4_6LayoutINS5_IJSD_SD_SD_EEENS5_IJNSA_ILi0EEESV_SV_EEEEENS5_IJNS4_10UnderscoreESY_SY_EEEEENS4_28SM100_TMA_2SM_LOAD_MULTICASTENS4_14ComposedLayoutINS4_7SwizzleILi3ELi4ELi3EEENS4_18smem_ptr_flag_bitsILi32EEENST_INS5_IJNSA_ILi8EEESH_EEENS5_IJSH_SD_EEEEEEEvNS4_8identityES11_S1B_vS1C_EENS_8epilogue10collective18CollectiveEpilogueINS1E_23Sm100TmaWarpSpecializedILi4ELi2ELi32ELb1ELb0EEEJNS5_IJNSA_ILi128EEESG_SH_EEENS5_IJNST_IS1J_SD_EENST_ISH_SD_EEEEESJ_SK_SJ_SK_NS1E_6fusion15FusionCallbacksIS1I_NS1O_17LinearCombinationISJ_fSJ_fLNS_15FloatRoundStyleE2EEES1K_S1N_JEEENS4_5SM1004TMEM4LOAD26SM100_TMEM_LOAD_32dp32b32xENS4_13SM90_TMA_LOADES1B_NS4_39AutoVectorizingCopyWithAssumedAlignmentILi128EEENS4_14SM90_TMA_STOREES1B_S20_S20_EEEvvEEEEvNT_6ParamsE --------------------------
	.section	.nv.constant0._ZN7cutlass13device_kernelINS_4gemm6kernel13GemmUniversalIN4cute5tupleIJiiiiEEENS1_10collective13CollectiveMmaINS1_35MainloopSm100TmaUmmaWarpSpecializedILi5ELi2ELi2ENS5_IJNS4_1CILi4EEENSA_ILi2EEENSA_ILi1EEEEEEEENS5_IJNSA_ILi256EEESG_NSA_ILi32EEEEEENS_10tfloat32_tENS5_IJlSD_lEEESJ_SK_NS4_8TiledMMAINS4_8MMA_AtomIJNS4_23SM100_MMA_TF32_2x1SM_SSISJ_SJ_fLi256ELi256ELNS4_4UMMA5MajorE0ELSP_0ELNSO_7ScaleInE0ELSQ_0EEEEEENS4_6LayoutINS5_IJSD_SD_SD_EEENS5_IJNSA_ILi0EEESV_SV_EEEEENS5_IJNS4_10UnderscoreESY_SY_EEEEENS4_28SM100_TMA_2SM_LOAD_MULTICASTENS4_14ComposedLayoutINS4_7SwizzleILi3ELi4ELi3EEENS4_18smem_ptr_flag_bitsILi32EEENST_INS5_IJNSA_ILi8EEESH_EEENS5_IJSH_SD_EEEEEEEvNS4_8identityES11_S1B_vS1C_EENS_8epilogue10collective18CollectiveEpilogueINS1E_23Sm100TmaWarpSpecializedILi4ELi2ELi32ELb1ELb0EEEJNS5_IJNSA_ILi128EEESG_SH_EEENS5_IJNST_IS1J_SD_EENST_ISH_SD_EEEEESJ_SK_SJ_SK_NS1E_6fusion15FusionCallbacksIS1I_NS1O_17LinearCombinationISJ_fSJ_fLNS_15FloatRoundStyleE2EEES1K_S1N_JEEENS4_5SM1004TMEM4LOAD26SM100_TMEM_LOAD_32dp32b32xENS4_13SM90_TMA_LOADES1B_NS4_39AutoVectorizingCopyWithAssumedAlignmentILi128EEENS4_14SM90_TMA_STOREES1B_S20_S20_EEEvvEEEEvNT_6ParamsE,"a",@progbits
	.sectionflags	@""
	.align	4
.nv.constant0._ZN7cutlass13device_kernelINS_4gemm6kernel13GemmUniversalIN4cute5tupleIJiiiiEEENS1_10collective13CollectiveMmaINS1_35MainloopSm100TmaUmmaWarpSpecializedILi5ELi2ELi2ENS5_IJNS4_1CILi4EEENSA_ILi2EEENSA_ILi1EEEEEEEENS5_IJNSA_ILi256EEESG_NSA_ILi32EEEEEENS_10tfloat32_tENS5_IJlSD_lEEESJ_SK_NS4_8TiledMMAINS4_8MMA_AtomIJNS4_23SM100_MMA_TF32_2x1SM_SSISJ_SJ_fLi256ELi256ELNS4_4UMMA5MajorE0ELSP_0ELNSO_7ScaleInE0ELSQ_0EEEEEENS4_6LayoutINS5_IJSD_SD_SD_EEENS5_IJNSA_ILi0EEESV_SV_EEEEENS5_IJNS4_10UnderscoreESY_SY_EEEEENS4_28SM100_TMA_2SM_LOAD_MULTICASTENS4_14ComposedLayoutINS4_7SwizzleILi3ELi4ELi3EEENS4_18smem_ptr_flag_bitsILi32EEENST_INS5_IJNSA_ILi8EEESH_EEENS5_IJSH_SD_EEEEEEEvNS4_8identityES11_S1B_vS1C_EENS_8epilogue10collective18CollectiveEpilogueINS1E_23Sm100TmaWarpSpecializedILi4ELi2ELi32ELb1ELb0EEEJNS5_IJNSA_ILi128EEESG_SH_EEENS5_IJNST_IS1J_SD_EENST_ISH_SD_EEEEESJ_SK_SJ_SK_NS1E_6fusion15FusionCallbacksIS1I_NS1O_17LinearCombinationISJ_fSJ_fLNS_15FloatRoundStyleE2EEES1K_S1N_JEEENS4_5SM1004TMEM4LOAD26SM100_TMEM_LOAD_32dp32b32xENS4_13SM90_TMA_LOADES1B_NS4_39AutoVectorizingCopyWithAssumedAlignmentILi128EEENS4_14SM90_TMA_STOREES1B_S20_S20_EEEvvEEEEvNT_6ParamsE:
	.zero		2944


//--------------------- SYMBOLS --------------------------

	.type		.nv.reservedSmem.offset0,@object
	.size		.nv.reservedSmem.offset0,0x4
	.type		.nv.reservedSmem.cap,@object
	.size		.nv.reservedSmem.cap,0x4
	.type		__assertfail,@function
